//
// Generated by NVIDIA NVVM Compiler
//
// Compiler Build ID: CL-36424714
// Cuda compilation tools, release 13.0, V13.0.88
// Based on NVVM 20.0.0
//

.version 9.0
.target sm_100
.address_size 64

	// .globl	_Z11ssaa_kernelP6uchar4S0_iiiii
.func  (.param .align 16 .b8 func_retval0[16]) __internal_trig_reduction_slowpathd
(
	.param .b64 __internal_trig_reduction_slowpathd_param_0
)
;
.func  (.param .b64 func_retval0) __internal_accurate_pow
(
	.param .b64 __internal_accurate_pow_param_0
)
;
.global .align 8 .b8 __cudart_i2opi_d[144] = {8, 93, 141, 31, 177, 95, 251, 107, 234, 146, 82, 138, 247, 57, 7, 61, 123, 241, 229, 235, 199, 186, 39, 117, 45, 234, 95, 158, 102, 63, 70, 79, 183, 9, 203, 39, 207, 126, 54, 109, 31, 109, 10, 90, 139, 17, 47, 239, 15, 152, 5, 222, 255, 151, 248, 31, 59, 40, 249, 189, 139, 95, 132, 156, 244, 57, 83, 131, 57, 214, 145, 57, 65, 126, 95, 180, 38, 112, 156, 233, 132, 68, 187, 46, 245, 53, 130, 232, 62, 167, 41, 177, 28, 235, 29, 254, 28, 146, 209, 9, 234, 46, 73, 6, 224, 210, 77, 66, 58, 110, 36, 183, 97, 197, 187, 222, 171, 99, 81, 254, 65, 144, 67, 60, 153, 149, 98, 219, 192, 221, 52, 245, 209, 87, 39, 252, 41, 21, 68, 78, 110, 131, 249, 162};

.visible .entry _Z11ssaa_kernelP6uchar4S0_iiiii(
	.param .u64 .ptr .align 1 _Z11ssaa_kernelP6uchar4S0_iiiii_param_0,
	.param .u64 .ptr .align 1 _Z11ssaa_kernelP6uchar4S0_iiiii_param_1,
	.param .u32 _Z11ssaa_kernelP6uchar4S0_iiiii_param_2,
	.param .u32 _Z11ssaa_kernelP6uchar4S0_iiiii_param_3,
	.param .u32 _Z11ssaa_kernelP6uchar4S0_iiiii_param_4,
	.param .u32 _Z11ssaa_kernelP6uchar4S0_iiiii_param_5,
	.param .u32 _Z11ssaa_kernelP6uchar4S0_iiiii_param_6
)
{
	.reg .pred 	%p<21>;
	.reg .b32 	%r<168>;
	.reg .b64 	%rd<297>;
	.reg .b64 	%fd<9>;

	ld.param.u64 	%rd70, [_Z11ssaa_kernelP6uchar4S0_iiiii_param_0];
	ld.param.u64 	%rd69, [_Z11ssaa_kernelP6uchar4S0_iiiii_param_1];
	ld.param.u32 	%r36, [_Z11ssaa_kernelP6uchar4S0_iiiii_param_2];
	ld.param.u32 	%r37, [_Z11ssaa_kernelP6uchar4S0_iiiii_param_4];
	ld.param.u32 	%r39, [_Z11ssaa_kernelP6uchar4S0_iiiii_param_6];
	cvta.to.global.u64 	%rd1, %rd70;
	cvta.to.global.u64 	%rd2, %rd69;
	mov.u32 	%r40, %ntid.x;
	mov.u32 	%r41, %ctaid.x;
	mov.u32 	%r42, %tid.x;
	mad.lo.s32 	%r1, %r40, %r41, %r42;
	mov.u32 	%r43, %ntid.y;
	mov.u32 	%r44, %ctaid.y;
	mov.u32 	%r45, %tid.y;
	mad.lo.s32 	%r158, %r43, %r44, %r45;
	mov.u32 	%r46, %nctaid.x;
	mul.lo.s32 	%r3, %r40, %r46;
	mov.u32 	%r47, %nctaid.y;
	mul.lo.s32 	%r4, %r43, %r47;
	setp.ge.s32 	%p1, %r158, %r37;
	@%p1 bra 	$L__BB0_36;
	setp.gt.s32 	%p2, %r39, 0;
	mul.lo.s32 	%r48, %r39, %r39;
	cvt.u64.u32 	%rd3, %r48;
	@%p2 bra 	$L__BB0_2;
	bra.uni 	$L__BB0_32;
$L__BB0_2:
	and.b32  	%r5, %r39, 7;
	and.b32  	%r6, %r39, 3;
	and.b32  	%r7, %r39, 2147483640;
	and.b32  	%r8, %r39, 1;
	neg.s32 	%r9, %r7;
	add.s64 	%rd4, %rd1, 16;
$L__BB0_3:
	ld.param.u32 	%r156, [_Z11ssaa_kernelP6uchar4S0_iiiii_param_5];
	setp.lt.s32 	%p6, %r1, %r156;
	@%p6 bra 	$L__BB0_5;
$L__BB0_4:
	mov.u32 	%r152, %ntid.y;
	mov.u32 	%r153, %nctaid.y;
	mad.lo.s32 	%r158, %r152, %r153, %r158;
	setp.lt.s32 	%p20, %r158, %r37;
	@%p20 bra 	$L__BB0_3;
	bra.uni 	$L__BB0_36;
$L__BB0_5:
	mul.lo.s32 	%r12, %r158, %r39;
	mov.u32 	%r159, %r1;
$L__BB0_6:
	mul.lo.s32 	%r14, %r159, %r39;
	mov.b64 	%rd292, 0;
	mov.b32 	%r160, 0;
	mov.u64 	%rd291, %rd292;
	mov.u64 	%rd290, %rd292;
	mov.u64 	%rd289, %rd292;
$L__BB0_7:
	setp.lt.u32 	%p7, %r39, 8;
	add.s32 	%r53, %r160, %r12;
	mad.lo.s32 	%r16, %r53, %r36, %r14;
	mov.b32 	%r164, 0;
	@%p7 bra 	$L__BB0_10;
	mov.u32 	%r161, %r16;
	mov.u32 	%r162, %r9;
$L__BB0_9:
	.pragma "nounroll";
	mul.wide.s32 	%rd75, %r161, 4;
	add.s64 	%rd76, %rd4, %rd75;
	ld.global.u32 	%r54, [%rd76+-16];
	bfe.u32 	%r55, %r54, 0, 8;
	bfe.u32 	%r56, %r54, 8, 8;
	bfe.u32 	%r57, %r54, 16, 8;
	bfe.u32 	%r58, %r54, 24, 8;
	cvt.u64.u32 	%rd77, %r55;
	and.b64  	%rd78, %rd77, 255;
	add.s64 	%rd79, %rd289, %rd78;
	cvt.u64.u32 	%rd80, %r56;
	and.b64  	%rd81, %rd80, 255;
	add.s64 	%rd82, %rd290, %rd81;
	cvt.u64.u32 	%rd83, %r57;
	and.b64  	%rd84, %rd83, 255;
	add.s64 	%rd85, %rd291, %rd84;
	cvt.u64.u32 	%rd86, %r58;
	and.b64  	%rd87, %rd86, 255;
	add.s64 	%rd88, %rd292, %rd87;
	ld.global.u32 	%r59, [%rd76+-12];
	bfe.u32 	%r60, %r59, 0, 8;
	bfe.u32 	%r61, %r59, 8, 8;
	bfe.u32 	%r62, %r59, 16, 8;
	bfe.u32 	%r63, %r59, 24, 8;
	cvt.u64.u32 	%rd89, %r60;
	and.b64  	%rd90, %rd89, 255;
	add.s64 	%rd91, %rd79, %rd90;
	cvt.u64.u32 	%rd92, %r61;
	and.b64  	%rd93, %rd92, 255;
	add.s64 	%rd94, %rd82, %rd93;
	cvt.u64.u32 	%rd95, %r62;
	and.b64  	%rd96, %rd95, 255;
	add.s64 	%rd97, %rd85, %rd96;
	cvt.u64.u32 	%rd98, %r63;
	and.b64  	%rd99, %rd98, 255;
	add.s64 	%rd100, %rd88, %rd99;
	ld.global.u32 	%r64, [%rd76+-8];
	bfe.u32 	%r65, %r64, 0, 8;
	bfe.u32 	%r66, %r64, 8, 8;
	bfe.u32 	%r67, %r64, 16, 8;
	bfe.u32 	%r68, %r64, 24, 8;
	cvt.u64.u32 	%rd101, %r65;
	and.b64  	%rd102, %rd101, 255;
	add.s64 	%rd103, %rd91, %rd102;
	cvt.u64.u32 	%rd104, %r66;
	and.b64  	%rd105, %rd104, 255;
	add.s64 	%rd106, %rd94, %rd105;
	cvt.u64.u32 	%rd107, %r67;
	and.b64  	%rd108, %rd107, 255;
	add.s64 	%rd109, %rd97, %rd108;
	cvt.u64.u32 	%rd110, %r68;
	and.b64  	%rd111, %rd110, 255;
	add.s64 	%rd112, %rd100, %rd111;
	ld.global.u32 	%r69, [%rd76+-4];
	bfe.u32 	%r70, %r69, 0, 8;
	bfe.u32 	%r71, %r69, 8, 8;
	bfe.u32 	%r72, %r69, 16, 8;
	bfe.u32 	%r73, %r69, 24, 8;
	cvt.u64.u32 	%rd113, %r70;
	and.b64  	%rd114, %rd113, 255;
	add.s64 	%rd115, %rd103, %rd114;
	cvt.u64.u32 	%rd116, %r71;
	and.b64  	%rd117, %rd116, 255;
	add.s64 	%rd118, %rd106, %rd117;
	cvt.u64.u32 	%rd119, %r72;
	and.b64  	%rd120, %rd119, 255;
	add.s64 	%rd121, %rd109, %rd120;
	cvt.u64.u32 	%rd122, %r73;
	and.b64  	%rd123, %rd122, 255;
	add.s64 	%rd124, %rd112, %rd123;
	ld.global.u32 	%r74, [%rd76];
	bfe.u32 	%r75, %r74, 0, 8;
	bfe.u32 	%r76, %r74, 8, 8;
	bfe.u32 	%r77, %r74, 16, 8;
	bfe.u32 	%r78, %r74, 24, 8;
	cvt.u64.u32 	%rd125, %r75;
	and.b64  	%rd126, %rd125, 255;
	add.s64 	%rd127, %rd115, %rd126;
	cvt.u64.u32 	%rd128, %r76;
	and.b64  	%rd129, %rd128, 255;
	add.s64 	%rd130, %rd118, %rd129;
	cvt.u64.u32 	%rd131, %r77;
	and.b64  	%rd132, %rd131, 255;
	add.s64 	%rd133, %rd121, %rd132;
	cvt.u64.u32 	%rd134, %r78;
	and.b64  	%rd135, %rd134, 255;
	add.s64 	%rd136, %rd124, %rd135;
	ld.global.u32 	%r79, [%rd76+4];
	bfe.u32 	%r80, %r79, 0, 8;
	bfe.u32 	%r81, %r79, 8, 8;
	bfe.u32 	%r82, %r79, 16, 8;
	bfe.u32 	%r83, %r79, 24, 8;
	cvt.u64.u32 	%rd137, %r80;
	and.b64  	%rd138, %rd137, 255;
	add.s64 	%rd139, %rd127, %rd138;
	cvt.u64.u32 	%rd140, %r81;
	and.b64  	%rd141, %rd140, 255;
	add.s64 	%rd142, %rd130, %rd141;
	cvt.u64.u32 	%rd143, %r82;
	and.b64  	%rd144, %rd143, 255;
	add.s64 	%rd145, %rd133, %rd144;
	cvt.u64.u32 	%rd146, %r83;
	and.b64  	%rd147, %rd146, 255;
	add.s64 	%rd148, %rd136, %rd147;
	ld.global.u32 	%r84, [%rd76+8];
	bfe.u32 	%r85, %r84, 0, 8;
	bfe.u32 	%r86, %r84, 8, 8;
	bfe.u32 	%r87, %r84, 16, 8;
	bfe.u32 	%r88, %r84, 24, 8;
	cvt.u64.u32 	%rd149, %r85;
	and.b64  	%rd150, %rd149, 255;
	add.s64 	%rd151, %rd139, %rd150;
	cvt.u64.u32 	%rd152, %r86;
	and.b64  	%rd153, %rd152, 255;
	add.s64 	%rd154, %rd142, %rd153;
	cvt.u64.u32 	%rd155, %r87;
	and.b64  	%rd156, %rd155, 255;
	add.s64 	%rd157, %rd145, %rd156;
	cvt.u64.u32 	%rd158, %r88;
	and.b64  	%rd159, %rd158, 255;
	add.s64 	%rd160, %rd148, %rd159;
	ld.global.u32 	%r89, [%rd76+12];
	bfe.u32 	%r90, %r89, 0, 8;
	bfe.u32 	%r91, %r89, 8, 8;
	bfe.u32 	%r92, %r89, 16, 8;
	bfe.u32 	%r93, %r89, 24, 8;
	cvt.u64.u32 	%rd161, %r90;
	and.b64  	%rd162, %rd161, 255;
	add.s64 	%rd289, %rd151, %rd162;
	cvt.u64.u32 	%rd163, %r91;
	and.b64  	%rd164, %rd163, 255;
	add.s64 	%rd290, %rd154, %rd164;
	cvt.u64.u32 	%rd165, %r92;
	and.b64  	%rd166, %rd165, 255;
	add.s64 	%rd291, %rd157, %rd166;
	cvt.u64.u32 	%rd167, %r93;
	and.b64  	%rd168, %rd167, 255;
	add.s64 	%rd292, %rd160, %rd168;
	add.s32 	%r162, %r162, 8;
	add.s32 	%r161, %r161, 8;
	setp.ne.s32 	%p8, %r162, 0;
	mov.u32 	%r164, %r7;
	@%p8 bra 	$L__BB0_9;
$L__BB0_10:
	setp.eq.s32 	%p9, %r5, 0;
	@%p9 bra 	$L__BB0_18;
	add.s32 	%r94, %r5, -1;
	setp.lt.u32 	%p10, %r94, 3;
	@%p10 bra 	$L__BB0_13;
	add.s32 	%r95, %r16, %r164;
	mul.wide.s32 	%rd170, %r95, 4;
	add.s64 	%rd171, %rd1, %rd170;
	ld.global.u32 	%r96, [%rd171];
	bfe.u32 	%r97, %r96, 0, 8;
	bfe.u32 	%r98, %r96, 8, 8;
	bfe.u32 	%r99, %r96, 16, 8;
	bfe.u32 	%r100, %r96, 24, 8;
	cvt.u64.u32 	%rd172, %r97;
	and.b64  	%rd173, %rd172, 255;
	add.s64 	%rd174, %rd289, %rd173;
	cvt.u64.u32 	%rd175, %r98;
	and.b64  	%rd176, %rd175, 255;
	add.s64 	%rd177, %rd290, %rd176;
	cvt.u64.u32 	%rd178, %r99;
	and.b64  	%rd179, %rd178, 255;
	add.s64 	%rd180, %rd291, %rd179;
	cvt.u64.u32 	%rd181, %r100;
	and.b64  	%rd182, %rd181, 255;
	add.s64 	%rd183, %rd292, %rd182;
	ld.global.u32 	%r101, [%rd171+4];
	bfe.u32 	%r102, %r101, 0, 8;
	bfe.u32 	%r103, %r101, 8, 8;
	bfe.u32 	%r104, %r101, 16, 8;
	bfe.u32 	%r105, %r101, 24, 8;
	cvt.u64.u32 	%rd184, %r102;
	and.b64  	%rd185, %rd184, 255;
	add.s64 	%rd186, %rd174, %rd185;
	cvt.u64.u32 	%rd187, %r103;
	and.b64  	%rd188, %rd187, 255;
	add.s64 	%rd189, %rd177, %rd188;
	cvt.u64.u32 	%rd190, %r104;
	and.b64  	%rd191, %rd190, 255;
	add.s64 	%rd192, %rd180, %rd191;
	cvt.u64.u32 	%rd193, %r105;
	and.b64  	%rd194, %rd193, 255;
	add.s64 	%rd195, %rd183, %rd194;
	ld.global.u32 	%r106, [%rd171+8];
	bfe.u32 	%r107, %r106, 0, 8;
	bfe.u32 	%r108, %r106, 8, 8;
	bfe.u32 	%r109, %r106, 16, 8;
	bfe.u32 	%r110, %r106, 24, 8;
	cvt.u64.u32 	%rd196, %r107;
	and.b64  	%rd197, %rd196, 255;
	add.s64 	%rd198, %rd186, %rd197;
	cvt.u64.u32 	%rd199, %r108;
	and.b64  	%rd200, %rd199, 255;
	add.s64 	%rd201, %rd189, %rd200;
	cvt.u64.u32 	%rd202, %r109;
	and.b64  	%rd203, %rd202, 255;
	add.s64 	%rd204, %rd192, %rd203;
	cvt.u64.u32 	%rd205, %r110;
	and.b64  	%rd206, %rd205, 255;
	add.s64 	%rd207, %rd195, %rd206;
	ld.global.u32 	%r111, [%rd171+12];
	bfe.u32 	%r112, %r111, 0, 8;
	bfe.u32 	%r113, %r111, 8, 8;
	bfe.u32 	%r114, %r111, 16, 8;
	bfe.u32 	%r115, %r111, 24, 8;
	cvt.u64.u32 	%rd208, %r112;
	and.b64  	%rd209, %rd208, 255;
	add.s64 	%rd289, %rd198, %rd209;
	cvt.u64.u32 	%rd210, %r113;
	and.b64  	%rd211, %rd210, 255;
	add.s64 	%rd290, %rd201, %rd211;
	cvt.u64.u32 	%rd212, %r114;
	and.b64  	%rd213, %rd212, 255;
	add.s64 	%rd291, %rd204, %rd213;
	cvt.u64.u32 	%rd214, %r115;
	and.b64  	%rd215, %rd214, 255;
	add.s64 	%rd292, %rd207, %rd215;
	add.s32 	%r164, %r164, 4;
$L__BB0_13:
	setp.eq.s32 	%p11, %r6, 0;
	@%p11 bra 	$L__BB0_18;
	setp.eq.s32 	%p12, %r6, 1;
	@%p12 bra 	$L__BB0_16;
	add.s32 	%r116, %r16, %r164;
	mul.wide.s32 	%rd217, %r116, 4;
	add.s64 	%rd218, %rd1, %rd217;
	ld.global.u32 	%r117, [%rd218];
	bfe.u32 	%r118, %r117, 0, 8;
	bfe.u32 	%r119, %r117, 8, 8;
	bfe.u32 	%r120, %r117, 16, 8;
	bfe.u32 	%r121, %r117, 24, 8;
	cvt.u64.u32 	%rd219, %r118;
	and.b64  	%rd220, %rd219, 255;
	add.s64 	%rd221, %rd289, %rd220;
	cvt.u64.u32 	%rd222, %r119;
	and.b64  	%rd223, %rd222, 255;
	add.s64 	%rd224, %rd290, %rd223;
	cvt.u64.u32 	%rd225, %r120;
	and.b64  	%rd226, %rd225, 255;
	add.s64 	%rd227, %rd291, %rd226;
	cvt.u64.u32 	%rd228, %r121;
	and.b64  	%rd229, %rd228, 255;
	add.s64 	%rd230, %rd292, %rd229;
	ld.global.u32 	%r122, [%rd218+4];
	bfe.u32 	%r123, %r122, 0, 8;
	bfe.u32 	%r124, %r122, 8, 8;
	bfe.u32 	%r125, %r122, 16, 8;
	bfe.u32 	%r126, %r122, 24, 8;
	cvt.u64.u32 	%rd231, %r123;
	and.b64  	%rd232, %rd231, 255;
	add.s64 	%rd289, %rd221, %rd232;
	cvt.u64.u32 	%rd233, %r124;
	and.b64  	%rd234, %rd233, 255;
	add.s64 	%rd290, %rd224, %rd234;
	cvt.u64.u32 	%rd235, %r125;
	and.b64  	%rd236, %rd235, 255;
	add.s64 	%rd291, %rd227, %rd236;
	cvt.u64.u32 	%rd237, %r126;
	and.b64  	%rd238, %rd237, 255;
	add.s64 	%rd292, %rd230, %rd238;
	add.s32 	%r164, %r164, 2;
$L__BB0_16:
	setp.eq.s32 	%p13, %r8, 0;
	@%p13 bra 	$L__BB0_18;
	add.s32 	%r127, %r16, %r164;
	mul.wide.s32 	%rd239, %r127, 4;
	add.s64 	%rd240, %rd1, %rd239;
	ld.global.u32 	%r128, [%rd240];
	bfe.u32 	%r129, %r128, 0, 8;
	bfe.u32 	%r130, %r128, 8, 8;
	bfe.u32 	%r131, %r128, 16, 8;
	bfe.u32 	%r132, %r128, 24, 8;
	cvt.u64.u32 	%rd241, %r129;
	and.b64  	%rd242, %rd241, 255;
	add.s64 	%rd289, %rd289, %rd242;
	cvt.u64.u32 	%rd243, %r130;
	and.b64  	%rd244, %rd243, 255;
	add.s64 	%rd290, %rd290, %rd244;
	cvt.u64.u32 	%rd245, %r131;
	and.b64  	%rd246, %rd245, 255;
	add.s64 	%rd291, %rd291, %rd246;
	cvt.u64.u32 	%rd247, %r132;
	and.b64  	%rd248, %rd247, 255;
	add.s64 	%rd292, %rd292, %rd248;
$L__BB0_18:
	add.s32 	%r160, %r160, 1;
	setp.ne.s32 	%p14, %r160, %r39;
	@%p14 bra 	$L__BB0_7;
	and.b64  	%rd249, %rd289, -4294967296;
	setp.ne.s64 	%p15, %rd249, 0;
	@%p15 bra 	$L__BB0_21;
	cvt.u32.u64 	%r133, %rd3;
	cvt.u32.u64 	%r134, %rd289;
	div.u32 	%r135, %r134, %r133;
	cvt.u64.u32 	%rd293, %r135;
	bra.uni 	$L__BB0_22;
$L__BB0_21:
	div.s64 	%rd293, %rd289, %rd3;
$L__BB0_22:
	cvt.rn.f64.s64 	%fd1, %rd293;
	min.f64 	%fd2, %fd1, 0d406FE00000000000;
	cvt.rzi.u32.f64 	%r27, %fd2;
	and.b64  	%rd250, %rd290, -4294967296;
	setp.ne.s64 	%p16, %rd250, 0;
	@%p16 bra 	$L__BB0_24;
	cvt.u32.u64 	%r136, %rd3;
	cvt.u32.u64 	%r137, %rd290;
	div.u32 	%r138, %r137, %r136;
	cvt.u64.u32 	%rd294, %r138;
	bra.uni 	$L__BB0_25;
$L__BB0_24:
	div.s64 	%rd294, %rd290, %rd3;
$L__BB0_25:
	cvt.rn.f64.s64 	%fd3, %rd294;
	min.f64 	%fd4, %fd3, 0d406FE00000000000;
	cvt.rzi.u32.f64 	%r28, %fd4;
	and.b64  	%rd251, %rd291, -4294967296;
	setp.ne.s64 	%p17, %rd251, 0;
	@%p17 bra 	$L__BB0_27;
	cvt.u32.u64 	%r139, %rd3;
	cvt.u32.u64 	%r140, %rd291;
	div.u32 	%r141, %r140, %r139;
	cvt.u64.u32 	%rd295, %r141;
	bra.uni 	$L__BB0_28;
$L__BB0_27:
	div.s64 	%rd295, %rd291, %rd3;
$L__BB0_28:
	cvt.rn.f64.s64 	%fd5, %rd295;
	min.f64 	%fd6, %fd5, 0d406FE00000000000;
	cvt.rzi.u32.f64 	%r29, %fd6;
	and.b64  	%rd252, %rd292, -4294967296;
	setp.ne.s64 	%p18, %rd252, 0;
	@%p18 bra 	$L__BB0_30;
	cvt.u32.u64 	%r142, %rd3;
	cvt.u32.u64 	%r143, %rd292;
	div.u32 	%r144, %r143, %r142;
	cvt.u64.u32 	%rd296, %r144;
	bra.uni 	$L__BB0_31;
$L__BB0_30:
	div.s64 	%rd296, %rd292, %rd3;
$L__BB0_31:
	ld.param.u32 	%r157, [_Z11ssaa_kernelP6uchar4S0_iiiii_param_5];
	ld.param.u64 	%rd256, [_Z11ssaa_kernelP6uchar4S0_iiiii_param_1];
	cvt.rn.f64.s64 	%fd7, %rd296;
	min.f64 	%fd8, %fd7, 0d406FE00000000000;
	cvt.rzi.u32.f64 	%r145, %fd8;
	mad.lo.s32 	%r146, %r158, %r37, %r159;
	cvta.to.global.u64 	%rd253, %rd256;
	mul.wide.s32 	%rd254, %r146, 4;
	add.s64 	%rd255, %rd253, %rd254;
	prmt.b32 	%r147, %r27, %r28, 0x3340U;
	prmt.b32 	%r148, %r29, %r145, 0x3340U;
	prmt.b32 	%r149, %r147, %r148, 0x5410U;
	st.global.u32 	[%rd255], %r149;
	mov.u32 	%r150, %ntid.x;
	mov.u32 	%r151, %nctaid.x;
	mad.lo.s32 	%r159, %r150, %r151, %r159;
	setp.lt.s32 	%p19, %r159, %r157;
	@%p19 bra 	$L__BB0_6;
	bra.uni 	$L__BB0_4;
$L__BB0_32:
	ld.param.u32 	%r154, [_Z11ssaa_kernelP6uchar4S0_iiiii_param_5];
	setp.ge.s32 	%p3, %r1, %r154;
	@%p3 bra 	$L__BB0_35;
	mul.lo.s32 	%r32, %r158, %r37;
	mov.u32 	%r167, %r1;
$L__BB0_34:
	ld.param.u32 	%r155, [_Z11ssaa_kernelP6uchar4S0_iiiii_param_5];
	add.s32 	%r49, %r167, %r32;
	mul.wide.s32 	%rd71, %r49, 4;
	add.s64 	%rd72, %rd2, %rd71;
	mov.b32 	%r50, 0;
	st.global.u32 	[%rd72], %r50;
	add.s32 	%r167, %r167, %r3;
	setp.lt.s32 	%p4, %r167, %r155;
	@%p4 bra 	$L__BB0_34;
$L__BB0_35:
	add.s32 	%r158, %r158, %r4;
	setp.lt.s32 	%p5, %r158, %r37;
	@%p5 bra 	$L__BB0_32;
$L__BB0_36:
	ret;

}
	// .globl	_Z13render_kernelP4RectiP5Lighti7double3S3_iidP6uchar4iS5_
.visible .entry _Z13render_kernelP4RectiP5Lighti7double3S3_iidP6uchar4iS5_(
	.param .u64 .ptr .align 1 _Z13render_kernelP4RectiP5Lighti7double3S3_iidP6uchar4iS5__param_0,
	.param .u32 _Z13render_kernelP4RectiP5Lighti7double3S3_iidP6uchar4iS5__param_1,
	.param .u64 .ptr .align 1 _Z13render_kernelP4RectiP5Lighti7double3S3_iidP6uchar4iS5__param_2,
	.param .u32 _Z13render_kernelP4RectiP5Lighti7double3S3_iidP6uchar4iS5__param_3,
	.param .align 8 .b8 _Z13render_kernelP4RectiP5Lighti7double3S3_iidP6uchar4iS5__param_4[24],
	.param .align 8 .b8 _Z13render_kernelP4RectiP5Lighti7double3S3_iidP6uchar4iS5__param_5[24],
	.param .u32 _Z13render_kernelP4RectiP5Lighti7double3S3_iidP6uchar4iS5__param_6,
	.param .u32 _Z13render_kernelP4RectiP5Lighti7double3S3_iidP6uchar4iS5__param_7,
	.param .f64 _Z13render_kernelP4RectiP5Lighti7double3S3_iidP6uchar4iS5__param_8,
	.param .u64 .ptr .align 1 _Z13render_kernelP4RectiP5Lighti7double3S3_iidP6uchar4iS5__param_9,
	.param .u32 _Z13render_kernelP4RectiP5Lighti7double3S3_iidP6uchar4iS5__param_10,
	.param .u64 .ptr .align 1 _Z13render_kernelP4RectiP5Lighti7double3S3_iidP6uchar4iS5__param_11
)
{
	.reg .pred 	%p<1644>;
	.reg .b16 	%rs<522>;
	.reg .b32 	%r<1665>;
	.reg .b32 	%f<15>;
	.reg .b64 	%rd<543>;
	.reg .b64 	%fd<8516>;

	ld.param.f64 	%fd2632, [_Z13render_kernelP4RectiP5Lighti7double3S3_iidP6uchar4iS5__param_5+16];
	ld.param.f64 	%fd2631, [_Z13render_kernelP4RectiP5Lighti7double3S3_iidP6uchar4iS5__param_5+8];
	ld.param.f64 	%fd2630, [_Z13render_kernelP4RectiP5Lighti7double3S3_iidP6uchar4iS5__param_5];
	ld.param.f64 	%fd2629, [_Z13render_kernelP4RectiP5Lighti7double3S3_iidP6uchar4iS5__param_4+16];
	ld.param.f64 	%fd2628, [_Z13render_kernelP4RectiP5Lighti7double3S3_iidP6uchar4iS5__param_4+8];
	ld.param.f64 	%fd2627, [_Z13render_kernelP4RectiP5Lighti7double3S3_iidP6uchar4iS5__param_4];
	ld.param.u32 	%r209, [_Z13render_kernelP4RectiP5Lighti7double3S3_iidP6uchar4iS5__param_6];
	ld.param.u32 	%r210, [_Z13render_kernelP4RectiP5Lighti7double3S3_iidP6uchar4iS5__param_7];
	ld.param.f64 	%fd2633, [_Z13render_kernelP4RectiP5Lighti7double3S3_iidP6uchar4iS5__param_8];
	mov.u32 	%r211, %ntid.y;
	mov.u32 	%r212, %ctaid.y;
	mov.u32 	%r213, %tid.y;
	mad.lo.s32 	%r1558, %r211, %r212, %r213;
	cvt.rn.f64.s32 	%fd1, %r209;
	cvt.rn.f64.s32 	%fd2, %r210;
	mul.f64 	%fd2634, %fd2633, 0d400921FB54442D18;
	div.rn.f64 	%fd3, %fd2634, 0d4076800000000000;
	abs.f64 	%fd4, %fd3;
	setp.neu.f64 	%p124, %fd4, 0d7FF0000000000000;
	@%p124 bra 	$L__BB1_2;
	mov.f64 	%fd2640, 0d0000000000000000;
	mul.rn.f64 	%fd8050, %fd3, %fd2640;
	mov.pred 	%p1583, -1;
	bra.uni 	$L__BB1_5;
$L__BB1_2:
	mul.f64 	%fd2635, %fd3, 0d3FE45F306DC9C883;
	cvt.rni.s32.f64 	%r1557, %fd2635;
	cvt.rn.f64.s32 	%fd2636, %r1557;
	fma.rn.f64 	%fd2637, %fd2636, 0dBFF921FB54442D18, %fd3;
	fma.rn.f64 	%fd2638, %fd2636, 0dBC91A62633145C00, %fd2637;
	fma.rn.f64 	%fd8050, %fd2636, 0dB97B839A252049C0, %fd2638;
	setp.ltu.f64 	%p125, %fd4, 0d41E0000000000000;
	@%p125 bra 	$L__BB1_4;
	{ // callseq 0, 0
	.param .b64 param0;
	st.param.f64 	[param0], %fd3;
	.param .align 16 .b8 retval0[16];
	call.uni (retval0), 
	__internal_trig_reduction_slowpathd, 
	(
	param0
	);
	ld.param.f64 	%fd8050, [retval0];
	ld.param.b32 	%r1557, [retval0+8];
	} // callseq 0
$L__BB1_4:
	and.b32  	%r215, %r1557, 1;
	setp.eq.b32 	%p126, %r215, 1;
	not.pred 	%p1583, %p126;
$L__BB1_5:
	mul.f64 	%fd2641, %fd8050, %fd8050;
	fma.rn.f64 	%fd2642, %fd2641, 0d3EE48DAC2799BCB9, 0dBEF9757C5B27EBB1;
	fma.rn.f64 	%fd2643, %fd2642, %fd2641, 0d3F0980E90FD91E04;
	fma.rn.f64 	%fd2644, %fd2643, %fd2641, 0dBEFAE2B0417D7E1D;
	fma.rn.f64 	%fd2645, %fd2644, %fd2641, 0d3F119F5341BFBA57;
	fma.rn.f64 	%fd2646, %fd2645, %fd2641, 0d3F15E791A00F6919;
	fma.rn.f64 	%fd2647, %fd2646, %fd2641, 0d3F2FF2E7FADEC73A;
	fma.rn.f64 	%fd2648, %fd2647, %fd2641, 0d3F434BC1B206DA62;
	fma.rn.f64 	%fd2649, %fd2648, %fd2641, 0d3F57DB18EF2F83F9;
	fma.rn.f64 	%fd2650, %fd2649, %fd2641, 0d3F6D6D2E7AE49FBC;
	fma.rn.f64 	%fd2651, %fd2650, %fd2641, 0d3F8226E3A816A776;
	fma.rn.f64 	%fd2652, %fd2651, %fd2641, 0d3F9664F485D25660;
	fma.rn.f64 	%fd2653, %fd2652, %fd2641, 0d3FABA1BA1BABF31D;
	fma.rn.f64 	%fd2654, %fd2653, %fd2641, 0d3FC11111111105D2;
	fma.rn.f64 	%fd2655, %fd2654, %fd2641, 0d3FD555555555555E;
	mul.f64 	%fd10, %fd2641, %fd2655;
	fma.rn.f64 	%fd8051, %fd10, %fd8050, %fd8050;
	@%p1583 bra 	$L__BB1_7;
	sub.f64 	%fd2656, %fd8051, %fd8050;
	neg.f64 	%fd2657, %fd2656;
	fma.rn.f64 	%fd2658, %fd10, %fd8050, %fd2657;
	rcp.approx.ftz.f64 	%fd2659, %fd8051;
	neg.f64 	%fd2660, %fd8051;
	fma.rn.f64 	%fd2661, %fd2660, %fd2659, 0d3FF0000000000000;
	fma.rn.f64 	%fd2662, %fd2661, %fd2661, %fd2661;
	fma.rn.f64 	%fd2663, %fd2662, %fd2659, %fd2659;
	neg.f64 	%fd2664, %fd2663;
	fma.rn.f64 	%fd2665, %fd8051, %fd2664, 0d3FF0000000000000;
	fma.rn.f64 	%fd2666, %fd2664, %fd2658, %fd2665;
	fma.rn.f64 	%fd8051, %fd2666, %fd2664, %fd2664;
$L__BB1_7:
	sub.f64 	%fd14, %fd2630, %fd2627;
	sub.f64 	%fd15, %fd2631, %fd2628;
	sub.f64 	%fd16, %fd2632, %fd2629;
	mul.f64 	%fd2668, %fd15, %fd15;
	fma.rn.f64 	%fd2669, %fd14, %fd14, %fd2668;
	fma.rn.f64 	%fd2670, %fd16, %fd16, %fd2669;
	sqrt.rn.f64 	%fd17, %fd2670;
	setp.lt.f64 	%p128, %fd17, 0d3D719799812DEA11;
	mov.f64 	%fd8052, 0d0000000000000000;
	mov.f64 	%fd8053, %fd8052;
	mov.f64 	%fd8054, %fd8052;
	@%p128 bra 	$L__BB1_9;
	div.rn.f64 	%fd8054, %fd14, %fd17;
	div.rn.f64 	%fd8053, %fd15, %fd17;
	div.rn.f64 	%fd8052, %fd16, %fd17;
$L__BB1_9:
	mul.f64 	%fd2672, %fd8052, 0d0000000000000000;
	sub.f64 	%fd24, %fd8053, %fd2672;
	sub.f64 	%fd25, %fd2672, %fd8054;
	mul.f64 	%fd2673, %fd8054, 0d0000000000000000;
	mul.f64 	%fd2674, %fd8053, 0d0000000000000000;
	sub.f64 	%fd26, %fd2673, %fd2674;
	mul.f64 	%fd2675, %fd25, %fd25;
	fma.rn.f64 	%fd2676, %fd24, %fd24, %fd2675;
	fma.rn.f64 	%fd2677, %fd26, %fd26, %fd2676;
	sqrt.rn.f64 	%fd27, %fd2677;
	setp.lt.f64 	%p129, %fd27, 0d3D719799812DEA11;
	mov.f64 	%fd8055, 0d0000000000000000;
	mov.f64 	%fd8056, %fd8055;
	mov.f64 	%fd8057, %fd8055;
	@%p129 bra 	$L__BB1_11;
	div.rn.f64 	%fd8057, %fd24, %fd27;
	div.rn.f64 	%fd8056, %fd25, %fd27;
	div.rn.f64 	%fd8055, %fd26, %fd27;
$L__BB1_11:
	mul.f64 	%fd2679, %fd8052, %fd8056;
	mul.f64 	%fd2680, %fd8053, %fd8055;
	sub.f64 	%fd34, %fd2679, %fd2680;
	mul.f64 	%fd2681, %fd8054, %fd8055;
	mul.f64 	%fd2682, %fd8052, %fd8057;
	sub.f64 	%fd35, %fd2681, %fd2682;
	mul.f64 	%fd2683, %fd8053, %fd8057;
	mul.f64 	%fd2684, %fd8054, %fd8056;
	sub.f64 	%fd36, %fd2683, %fd2684;
	mul.f64 	%fd2685, %fd35, %fd35;
	fma.rn.f64 	%fd2686, %fd34, %fd34, %fd2685;
	fma.rn.f64 	%fd2687, %fd36, %fd36, %fd2686;
	sqrt.rn.f64 	%fd37, %fd2687;
	setp.lt.f64 	%p130, %fd37, 0d3D719799812DEA11;
	mov.f64 	%fd8058, 0d0000000000000000;
	mov.f64 	%fd8059, %fd8058;
	mov.f64 	%fd8060, %fd8058;
	@%p130 bra 	$L__BB1_13;
	div.rn.f64 	%fd8060, %fd34, %fd37;
	div.rn.f64 	%fd8059, %fd35, %fd37;
	div.rn.f64 	%fd8058, %fd36, %fd37;
$L__BB1_13:
	ld.param.u32 	%r1550, [_Z13render_kernelP4RectiP5Lighti7double3S3_iidP6uchar4iS5__param_6];
	setp.ge.s32 	%p131, %r1558, %r1550;
	@%p131 bra 	$L__BB1_902;
	rcp.rn.f64 	%fd2688, %fd8051;
	mul.f64 	%fd44, %fd2688, %fd8054;
	mul.f64 	%fd45, %fd2688, %fd8053;
	mul.f64 	%fd46, %fd2688, %fd8052;
	mov.f64 	%fd2689, 0d405B800000000000;
	{
	.reg .b32 %temp; 
	mov.b64 	{%temp, %r5}, %fd2689;
	}
	and.b32  	%r216, %r5, 2146435072;
	setp.eq.s32 	%p132, %r216, 1077936128;
	and.b32  	%r217, %r5, 2147483647;
	setp.ne.s32 	%p133, %r217, 1071644672;
	and.pred  	%p3, %p132, %p133;
	add.f64 	%fd2690, %fd2, 0dBFF0000000000000;
	mov.f64 	%fd2691, 0d4000000000000000;
	div.rn.f64 	%fd47, %fd2691, %fd2690;
	add.f64 	%fd2692, %fd1, 0dBFF0000000000000;
	div.rn.f64 	%fd48, %fd2691, %fd2692;
	mov.u32 	%r218, %ntid.x;
	mov.u32 	%r219, %ctaid.x;
	mov.u32 	%r220, %tid.x;
	mad.lo.s32 	%r7, %r218, %r219, %r220;
$L__BB1_15:
	ld.param.u32 	%r1554, [_Z13render_kernelP4RectiP5Lighti7double3S3_iidP6uchar4iS5__param_7];
	setp.ge.s32 	%p134, %r7, %r1554;
	@%p134 bra 	$L__BB1_901;
	mov.u32 	%r1559, %r7;
$L__BB1_17:
	ld.param.u32 	%r1555, [_Z13render_kernelP4RectiP5Lighti7double3S3_iidP6uchar4iS5__param_7];
	ld.param.u32 	%r1551, [_Z13render_kernelP4RectiP5Lighti7double3S3_iidP6uchar4iS5__param_6];
	cvt.rn.f64.s32 	%fd2694, %r1559;
	fma.rn.f64 	%fd2695, %fd47, %fd2694, 0dBFF0000000000000;
	cvt.rn.f64.s32 	%fd2696, %r1555;
	mul.f64 	%fd2697, %fd2695, %fd2696;
	cvt.rn.f64.s32 	%fd2698, %r1551;
	div.rn.f64 	%fd2699, %fd2697, %fd2698;
	mul.f64 	%fd2700, %fd8060, %fd2699;
	cvt.rn.f64.u32 	%fd2701, %r1558;
	fma.rn.f64 	%fd2702, %fd48, %fd2701, 0dBFF0000000000000;
	fma.rn.f64 	%fd2703, %fd8057, %fd2702, %fd2700;
	add.f64 	%fd49, %fd44, %fd2703;
	mul.f64 	%fd2704, %fd8059, %fd2699;
	fma.rn.f64 	%fd2705, %fd8056, %fd2702, %fd2704;
	add.f64 	%fd50, %fd45, %fd2705;
	mul.f64 	%fd2706, %fd8058, %fd2699;
	fma.rn.f64 	%fd2707, %fd8055, %fd2702, %fd2706;
	add.f64 	%fd51, %fd46, %fd2707;
	mul.f64 	%fd2708, %fd50, %fd50;
	fma.rn.f64 	%fd2709, %fd49, %fd49, %fd2708;
	fma.rn.f64 	%fd2710, %fd51, %fd51, %fd2709;
	sqrt.rn.f64 	%fd52, %fd2710;
	setp.lt.f64 	%p135, %fd52, 0d3D719799812DEA11;
	mov.f64 	%fd8061, 0d0000000000000000;
	mov.f64 	%fd8062, %fd8061;
	mov.f64 	%fd8063, %fd8061;
	@%p135 bra 	$L__BB1_19;
	div.rn.f64 	%fd8063, %fd49, %fd52;
	div.rn.f64 	%fd8062, %fd50, %fd52;
	div.rn.f64 	%fd8061, %fd51, %fd52;
$L__BB1_19:
	ld.param.u32 	%r1490, [_Z13render_kernelP4RectiP5Lighti7double3S3_iidP6uchar4iS5__param_3];
	setp.lt.s32 	%p136, %r1490, 1;
	@%p136 bra 	$L__BB1_26;
	ld.param.u32 	%r1491, [_Z13render_kernelP4RectiP5Lighti7double3S3_iidP6uchar4iS5__param_3];
	ld.param.u64 	%rd490, [_Z13render_kernelP4RectiP5Lighti7double3S3_iidP6uchar4iS5__param_2];
	neg.s32 	%r1560, %r1491;
	cvta.to.global.u64 	%rd43, %rd490;
	add.s64 	%rd542, %rd43, 32;
$L__BB1_21:
	ld.global.u32 	%r221, [%rd542+-32];
	setp.ne.s32 	%p137, %r221, 1;
	@%p137 bra 	$L__BB1_25;
	ld.global.f64 	%fd2712, [%rd542+-16];
	ld.global.f64 	%fd2713, [%rd542+-8];
	ld.global.f64 	%fd2714, [%rd542];
	sub.f64 	%fd62, %fd2712, %fd2627;
	sub.f64 	%fd63, %fd2713, %fd2628;
	sub.f64 	%fd64, %fd2714, %fd2629;
	mul.f64 	%fd2715, %fd63, %fd63;
	fma.rn.f64 	%fd2716, %fd62, %fd62, %fd2715;
	fma.rn.f64 	%fd2717, %fd64, %fd64, %fd2716;
	sqrt.rn.f64 	%fd65, %fd2717;
	setp.lt.f64 	%p138, %fd65, 0d3D719799812DEA11;
	mov.f64 	%fd8064, 0d0000000000000000;
	mov.f64 	%fd8065, %fd8064;
	mov.f64 	%fd8066, %fd8064;
	@%p138 bra 	$L__BB1_24;
	div.rn.f64 	%fd8066, %fd62, %fd65;
	div.rn.f64 	%fd8065, %fd63, %fd65;
	div.rn.f64 	%fd8064, %fd64, %fd65;
$L__BB1_24:
	mul.f64 	%fd2718, %fd8063, %fd8066;
	fma.rn.f64 	%fd2719, %fd8062, %fd8065, %fd2718;
	fma.rn.f64 	%fd2720, %fd8061, %fd8064, %fd2719;
	add.f64 	%fd2721, %fd2720, 0dBFF0000000000000;
	abs.f64 	%fd2722, %fd2721;
	setp.lt.f64 	%p139, %fd2722, 0d3FC0000000000000;
	setp.lt.f64 	%p140, %fd65, 0d3FC0000000000000;
	and.pred  	%p141, %p140, %p139;
	mov.b16 	%rs518, 255;
	mov.u16 	%rs519, %rs518;
	mov.u16 	%rs520, %rs518;
	mov.u16 	%rs521, %rs518;
	@%p141 bra 	$L__BB1_900;
$L__BB1_25:
	add.s32 	%r1560, %r1560, 1;
	setp.eq.s32 	%p142, %r1560, 0;
	add.s64 	%rd542, %rd542, 64;
	@%p142 bra 	$L__BB1_26;
	bra.uni 	$L__BB1_21;
$L__BB1_26:
	ld.param.u32 	%r1430, [_Z13render_kernelP4RectiP5Lighti7double3S3_iidP6uchar4iS5__param_1];
	ld.param.u64 	%rd413, [_Z13render_kernelP4RectiP5Lighti7double3S3_iidP6uchar4iS5__param_0];
	cvta.to.global.u64 	%rd2, %rd413;
	setp.lt.s32 	%p143, %r1430, 1;
	mov.f64 	%fd8070, 0d7FEFFFFFFFFFFFFF;
	mov.b32 	%r1563, -1;
	@%p143 bra 	$L__BB1_39;
	mov.b32 	%r1563, -1;
	mov.f64 	%fd8070, 0d7FEFFFFFFFFFFFFF;
	mov.b32 	%r1561, 0;
$L__BB1_28:
	mul.wide.u32 	%rd44, %r1561, 128;
	add.s64 	%rd45, %rd2, %rd44;
	ld.global.f64 	%fd73, [%rd45+88];
	ld.global.f64 	%fd74, [%rd45+80];
	ld.global.f64 	%fd75, [%rd45+72];
	ld.global.f64 	%fd76, [%rd45+64];
	ld.global.f64 	%fd77, [%rd45+56];
	ld.global.f64 	%fd78, [%rd45+48];
	ld.global.f64 	%fd79, [%rd45+40];
	ld.global.f64 	%fd80, [%rd45+32];
	ld.global.f64 	%fd81, [%rd45+24];
	ld.global.f64 	%fd82, [%rd45+16];
	ld.global.f64 	%fd83, [%rd45+8];
	ld.global.f64 	%fd84, [%rd45];
	sub.f64 	%fd85, %fd81, %fd84;
	sub.f64 	%fd86, %fd80, %fd83;
	sub.f64 	%fd87, %fd79, %fd82;
	sub.f64 	%fd88, %fd75, %fd84;
	sub.f64 	%fd89, %fd74, %fd83;
	sub.f64 	%fd90, %fd73, %fd82;
	mul.f64 	%fd2726, %fd8062, %fd90;
	mul.f64 	%fd2727, %fd8061, %fd89;
	sub.f64 	%fd91, %fd2726, %fd2727;
	mul.f64 	%fd2728, %fd8061, %fd88;
	mul.f64 	%fd2729, %fd8063, %fd90;
	sub.f64 	%fd92, %fd2728, %fd2729;
	mul.f64 	%fd2730, %fd8063, %fd89;
	mul.f64 	%fd2731, %fd8062, %fd88;
	sub.f64 	%fd93, %fd2730, %fd2731;
	mul.f64 	%fd2732, %fd86, %fd92;
	fma.rn.f64 	%fd2733, %fd85, %fd91, %fd2732;
	fma.rn.f64 	%fd94, %fd87, %fd93, %fd2733;
	abs.f64 	%fd2734, %fd94;
	setp.lt.f64 	%p145, %fd2734, 0d3D719799812DEA11;
	mov.pred 	%p1584, 0;
	mov.f64 	%fd8068, 0d0000000000000000;
	@%p145 bra 	$L__BB1_32;
	sub.f64 	%fd95, %fd2627, %fd84;
	sub.f64 	%fd96, %fd2628, %fd83;
	sub.f64 	%fd97, %fd2629, %fd82;
	mul.f64 	%fd2736, %fd96, %fd92;
	fma.rn.f64 	%fd2737, %fd95, %fd91, %fd2736;
	fma.rn.f64 	%fd2738, %fd97, %fd93, %fd2737;
	div.rn.f64 	%fd98, %fd2738, %fd94;
	setp.lt.f64 	%p147, %fd98, 0d0000000000000000;
	setp.gt.f64 	%p148, %fd98, 0d3FF0000000000000;
	or.pred  	%p149, %p147, %p148;
	@%p149 bra 	$L__BB1_32;
	mul.f64 	%fd2740, %fd96, %fd87;
	mul.f64 	%fd2741, %fd97, %fd86;
	sub.f64 	%fd99, %fd2740, %fd2741;
	mul.f64 	%fd2742, %fd97, %fd85;
	mul.f64 	%fd2743, %fd95, %fd87;
	sub.f64 	%fd100, %fd2742, %fd2743;
	mul.f64 	%fd2744, %fd95, %fd86;
	mul.f64 	%fd2745, %fd96, %fd85;
	sub.f64 	%fd101, %fd2744, %fd2745;
	mul.f64 	%fd2746, %fd8062, %fd100;
	fma.rn.f64 	%fd2747, %fd8063, %fd99, %fd2746;
	fma.rn.f64 	%fd2748, %fd8061, %fd101, %fd2747;
	div.rn.f64 	%fd2749, %fd2748, %fd94;
	setp.lt.f64 	%p151, %fd2749, 0d0000000000000000;
	add.f64 	%fd2750, %fd98, %fd2749;
	setp.gt.f64 	%p152, %fd2750, 0d3FF0000000000000;
	or.pred  	%p153, %p151, %p152;
	@%p153 bra 	$L__BB1_32;
	mul.f64 	%fd2751, %fd89, %fd100;
	fma.rn.f64 	%fd2752, %fd88, %fd99, %fd2751;
	fma.rn.f64 	%fd2753, %fd90, %fd101, %fd2752;
	div.rn.f64 	%fd2754, %fd2753, %fd94;
	setp.geu.f64 	%p1584, %fd2754, 0d0000000000000000;
	selp.f64 	%fd8068, %fd2754, 0d0000000000000000, %p1584;
$L__BB1_32:
	sub.f64 	%fd104, %fd81, %fd75;
	sub.f64 	%fd105, %fd80, %fd74;
	sub.f64 	%fd106, %fd79, %fd73;
	sub.f64 	%fd107, %fd78, %fd75;
	sub.f64 	%fd108, %fd77, %fd74;
	sub.f64 	%fd109, %fd76, %fd73;
	mul.f64 	%fd2756, %fd8062, %fd109;
	mul.f64 	%fd2757, %fd8061, %fd108;
	sub.f64 	%fd110, %fd2756, %fd2757;
	mul.f64 	%fd2758, %fd8061, %fd107;
	mul.f64 	%fd2759, %fd8063, %fd109;
	sub.f64 	%fd111, %fd2758, %fd2759;
	mul.f64 	%fd2760, %fd8063, %fd108;
	mul.f64 	%fd2761, %fd8062, %fd107;
	sub.f64 	%fd112, %fd2760, %fd2761;
	mul.f64 	%fd2762, %fd105, %fd111;
	fma.rn.f64 	%fd2763, %fd104, %fd110, %fd2762;
	fma.rn.f64 	%fd113, %fd106, %fd112, %fd2763;
	abs.f64 	%fd2764, %fd113;
	setp.lt.f64 	%p155, %fd2764, 0d3D719799812DEA11;
	mov.pred 	%p1585, 0;
	mov.f64 	%fd8069, 0d0000000000000000;
	@%p155 bra 	$L__BB1_36;
	sub.f64 	%fd114, %fd2627, %fd75;
	sub.f64 	%fd115, %fd2628, %fd74;
	sub.f64 	%fd116, %fd2629, %fd73;
	mul.f64 	%fd2766, %fd115, %fd111;
	fma.rn.f64 	%fd2767, %fd114, %fd110, %fd2766;
	fma.rn.f64 	%fd2768, %fd116, %fd112, %fd2767;
	div.rn.f64 	%fd117, %fd2768, %fd113;
	setp.lt.f64 	%p157, %fd117, 0d0000000000000000;
	setp.gt.f64 	%p158, %fd117, 0d3FF0000000000000;
	or.pred  	%p159, %p157, %p158;
	@%p159 bra 	$L__BB1_36;
	mul.f64 	%fd2770, %fd115, %fd106;
	mul.f64 	%fd2771, %fd116, %fd105;
	sub.f64 	%fd118, %fd2770, %fd2771;
	mul.f64 	%fd2772, %fd116, %fd104;
	mul.f64 	%fd2773, %fd114, %fd106;
	sub.f64 	%fd119, %fd2772, %fd2773;
	mul.f64 	%fd2774, %fd114, %fd105;
	mul.f64 	%fd2775, %fd115, %fd104;
	sub.f64 	%fd120, %fd2774, %fd2775;
	mul.f64 	%fd2776, %fd8062, %fd119;
	fma.rn.f64 	%fd2777, %fd8063, %fd118, %fd2776;
	fma.rn.f64 	%fd2778, %fd8061, %fd120, %fd2777;
	div.rn.f64 	%fd2779, %fd2778, %fd113;
	setp.lt.f64 	%p161, %fd2779, 0d0000000000000000;
	add.f64 	%fd2780, %fd117, %fd2779;
	setp.gt.f64 	%p162, %fd2780, 0d3FF0000000000000;
	or.pred  	%p163, %p161, %p162;
	@%p163 bra 	$L__BB1_36;
	mul.f64 	%fd2781, %fd108, %fd119;
	fma.rn.f64 	%fd2782, %fd107, %fd118, %fd2781;
	fma.rn.f64 	%fd2783, %fd109, %fd120, %fd2782;
	div.rn.f64 	%fd2784, %fd2783, %fd113;
	setp.geu.f64 	%p1585, %fd2784, 0d0000000000000000;
	selp.f64 	%fd8069, %fd2784, 0d0000000000000000, %p1585;
$L__BB1_36:
	setp.lt.f64 	%p164, %fd8068, 0d7FEFFFFFFFFFFFFF;
	and.pred  	%p165, %p1584, %p164;
	selp.f64 	%fd2785, %fd8068, 0d7FEFFFFFFFFFFFFF, %p165;
	setp.lt.f64 	%p166, %fd8069, %fd2785;
	and.pred  	%p167, %p1585, %p166;
	or.pred  	%p168, %p167, %p165;
	selp.f64 	%fd2787, %fd8068, 0d0000000000000000, %p165;
	selp.f64 	%fd123, %fd8069, %fd2787, %p167;
	not.pred 	%p169, %p168;
	@%p169 bra 	$L__BB1_38;
	setp.lt.f64 	%p170, %fd123, %fd8070;
	setp.gt.f64 	%p171, %fd123, 0d3EB0C6F7A0B5ED8D;
	and.pred  	%p172, %p170, %p171;
	selp.b32 	%r1563, %r1561, %r1563, %p172;
	selp.f64 	%fd8070, %fd123, %fd8070, %p172;
$L__BB1_38:
	ld.param.u32 	%r1431, [_Z13render_kernelP4RectiP5Lighti7double3S3_iidP6uchar4iS5__param_1];
	add.s32 	%r1561, %r1561, 1;
	setp.ne.s32 	%p173, %r1561, %r1431;
	@%p173 bra 	$L__BB1_28;
$L__BB1_39:
	setp.eq.s32 	%p174, %r1563, -1;
	mov.b16 	%rs519, 0;
	mov.b16 	%rs518, 255;
	mov.u16 	%rs520, %rs519;
	mov.u16 	%rs521, %rs519;
	@%p174 bra 	$L__BB1_900;
	ld.param.u64 	%rd527, [_Z13render_kernelP4RectiP5Lighti7double3S3_iidP6uchar4iS5__param_11];
	fma.rn.f64 	%fd127, %fd8063, %fd8070, %fd2627;
	fma.rn.f64 	%fd128, %fd8062, %fd8070, %fd2628;
	fma.rn.f64 	%fd129, %fd8061, %fd8070, %fd2629;
	mul.wide.s32 	%rd46, %r1563, 128;
	add.s64 	%rd47, %rd2, %rd46;
	ld.global.f64 	%fd2789, [%rd47+16];
	ld.global.f64 	%fd2790, [%rd47+24];
	ld.global.f64 	%fd2791, [%rd47+32];
	ld.global.f64 	%fd2792, [%rd47+40];
	ld.global.f64 	%fd2793, [%rd47+64];
	ld.global.v2.u32 	{%r225, %r226}, [%rd47+96];
	ld.global.f64 	%fd2794, [%rd47+56];
	ld.global.f64 	%fd2795, [%rd47+48];
	ld.global.f64 	%fd2796, [%rd47+8];
	ld.global.f64 	%fd2797, [%rd47];
	sub.f64 	%fd2798, %fd127, %fd2797;
	sub.f64 	%fd2799, %fd128, %fd2796;
	sub.f64 	%fd2800, %fd2795, %fd2797;
	sub.f64 	%fd2801, %fd2794, %fd2796;
	abs.f64 	%fd2802, %fd2800;
	setp.lt.f64 	%p175, %fd2802, 0d3D719799812DEA11;
	setp.lt.f64 	%p176, %fd2800, 0d0000000000000000;
	selp.f64 	%fd2803, 0dBD719799812DEA11, 0d3D719799812DEA11, %p176;
	selp.f64 	%fd2804, %fd2803, %fd2800, %p175;
	abs.f64 	%fd2805, %fd2801;
	setp.lt.f64 	%p177, %fd2805, 0d3D719799812DEA11;
	setp.lt.f64 	%p178, %fd2801, 0d0000000000000000;
	selp.f64 	%fd2806, 0dBD719799812DEA11, 0d3D719799812DEA11, %p178;
	selp.f64 	%fd2807, %fd2806, %fd2801, %p177;
	div.rn.f64 	%fd2808, %fd2798, %fd2804;
	cvt.rn.f64.s32 	%fd2809, %r225;
	mul.f64 	%fd2810, %fd2808, %fd2809;
	mov.f64 	%fd2811, 0d3FE0000000000000;
	copysign.f64 	%fd2812, %fd2810, %fd2811;
	add.rz.f64 	%fd2813, %fd2810, %fd2812;
	cvt.rzi.f64.f64 	%fd2814, %fd2813;
	cvt.rzi.s32.f64 	%r227, %fd2814;
	div.rn.f64 	%fd2815, %fd2799, %fd2807;
	cvt.rn.f64.s32 	%fd2816, %r226;
	mul.f64 	%fd2817, %fd2815, %fd2816;
	copysign.f64 	%fd2818, %fd2817, %fd2811;
	add.rz.f64 	%fd2819, %fd2817, %fd2818;
	cvt.rzi.f64.f64 	%fd2820, %fd2819;
	cvt.rzi.s32.f64 	%r228, %fd2820;
	max.s32 	%r229, %r227, 0;
	setp.lt.s32 	%p179, %r229, %r225;
	add.s32 	%r230, %r225, -1;
	selp.b32 	%r231, %r229, %r230, %p179;
	max.s32 	%r232, %r228, 0;
	setp.lt.s32 	%p180, %r232, %r226;
	add.s32 	%r233, %r226, -1;
	selp.b32 	%r234, %r232, %r233, %p180;
	mad.lo.s32 	%r235, %r234, %r225, %r231;
	cvta.to.global.u64 	%rd48, %rd527;
	mul.wide.s32 	%rd49, %r235, 4;
	add.s64 	%rd50, %rd48, %rd49;
	ld.global.u32 	%r236, [%rd50];
	bfe.u32 	%r237, %r236, 24, 8;
	cvt.u16.u32 	%rs1, %r237;
	bfe.u32 	%r238, %r236, 16, 8;
	cvt.u16.u32 	%rs2, %r238;
	bfe.u32 	%r239, %r236, 8, 8;
	cvt.u16.u32 	%rs3, %r239;
	bfe.u32 	%r240, %r236, 0, 8;
	cvt.u16.u32 	%rs4, %r240;
	sub.f64 	%fd2821, %fd2790, %fd2797;
	sub.f64 	%fd2822, %fd2791, %fd2796;
	sub.f64 	%fd2823, %fd2792, %fd2789;
	sub.f64 	%fd2824, %fd2793, %fd2789;
	mul.f64 	%fd2825, %fd2822, %fd2824;
	mul.f64 	%fd2826, %fd2823, %fd2801;
	sub.f64 	%fd130, %fd2825, %fd2826;
	mul.f64 	%fd2827, %fd2823, %fd2800;
	mul.f64 	%fd2828, %fd2821, %fd2824;
	sub.f64 	%fd131, %fd2827, %fd2828;
	mul.f64 	%fd2829, %fd2821, %fd2801;
	mul.f64 	%fd2830, %fd2822, %fd2800;
	sub.f64 	%fd132, %fd2829, %fd2830;
	mul.f64 	%fd2831, %fd131, %fd131;
	fma.rn.f64 	%fd2832, %fd130, %fd130, %fd2831;
	fma.rn.f64 	%fd2833, %fd132, %fd132, %fd2832;
	sqrt.rn.f64 	%fd133, %fd2833;
	setp.lt.f64 	%p181, %fd133, 0d3D719799812DEA11;
	mov.f64 	%fd8300, 0d0000000000000000;
	mov.f64 	%fd8301, %fd8300;
	mov.f64 	%fd8302, %fd8300;
	@%p181 bra 	$L__BB1_42;
	div.rn.f64 	%fd8302, %fd130, %fd133;
	div.rn.f64 	%fd8301, %fd131, %fd133;
	div.rn.f64 	%fd8300, %fd132, %fd133;
$L__BB1_42:
	ld.param.u32 	%r1492, [_Z13render_kernelP4RectiP5Lighti7double3S3_iidP6uchar4iS5__param_3];
	setp.lt.s32 	%p182, %r1492, 1;
	neg.f64 	%fd140, %fd8062;
	mov.f64 	%fd8087, 0d0000000000000000;
	@%p182 bra 	$L__BB1_72;
	mul.f64 	%fd2836, %fd8302, %fd8302;
	fma.rn.f64 	%fd2837, %fd8301, %fd8301, %fd2836;
	fma.rn.f64 	%fd2838, %fd8300, %fd8300, %fd2837;
	sqrt.rn.f64 	%fd141, %fd2838;
	mul.f64 	%fd2839, %fd8063, %fd8063;
	fma.rn.f64 	%fd2840, %fd8062, %fd8062, %fd2839;
	fma.rn.f64 	%fd2841, %fd8061, %fd8061, %fd2840;
	sqrt.rn.f64 	%fd142, %fd2841;
	mov.f64 	%fd8087, 0d0000000000000000;
	mov.b32 	%r1565, 0;
$L__BB1_44:
	ld.param.u64 	%rd491, [_Z13render_kernelP4RectiP5Lighti7double3S3_iidP6uchar4iS5__param_2];
	cvta.to.global.u64 	%rd51, %rd491;
	mul.wide.u32 	%rd52, %r1565, 64;
	add.s64 	%rd5, %rd51, %rd52;
	ld.global.u32 	%r242, [%rd5];
	ld.global.f64 	%fd144, [%rd5+8];
	ld.global.f64 	%fd8078, [%rd5+40];
	ld.global.f64 	%fd8077, [%rd5+48];
	ld.global.f64 	%fd8076, [%rd5+56];
	mov.f64 	%fd8079, 0d4376345785D8A000;
	setp.eq.s32 	%p183, %r242, 1;
	@%p183 bra 	$L__BB1_47;
	setp.ne.s32 	%p184, %r242, 0;
	@%p184 bra 	$L__BB1_48;
	add.f64 	%fd8087, %fd8087, %fd144;
	bra.uni 	$L__BB1_71;
$L__BB1_47:
	ld.global.f64 	%fd2844, [%rd5+32];
	ld.global.f64 	%fd2845, [%rd5+24];
	ld.global.f64 	%fd2846, [%rd5+16];
	sub.f64 	%fd8078, %fd2846, %fd127;
	sub.f64 	%fd8077, %fd2845, %fd128;
	sub.f64 	%fd8076, %fd2844, %fd129;
	mov.f64 	%fd8079, 0d3FF0000000000000;
$L__BB1_48:
	ld.param.u32 	%r1432, [_Z13render_kernelP4RectiP5Lighti7double3S3_iidP6uchar4iS5__param_1];
	setp.lt.s32 	%p185, %r1432, 1;
	mov.f64 	%fd8080, 0d3FF0000000000000;
	@%p185 bra 	$L__BB1_62;
	mov.f64 	%fd8080, 0d3FF0000000000000;
	mov.b32 	%r1566, 0;
$L__BB1_50:
	ld.param.u64 	%rd414, [_Z13render_kernelP4RectiP5Lighti7double3S3_iidP6uchar4iS5__param_0];
	cvta.to.global.u64 	%rd53, %rd414;
	mul.wide.u32 	%rd54, %r1566, 128;
	add.s64 	%rd55, %rd53, %rd54;
	ld.global.f64 	%fd157, [%rd55+88];
	ld.global.f64 	%fd158, [%rd55+80];
	ld.global.f64 	%fd159, [%rd55+72];
	ld.global.f64 	%fd160, [%rd55+64];
	ld.global.f64 	%fd161, [%rd55+56];
	ld.global.f64 	%fd162, [%rd55+48];
	ld.global.f64 	%fd163, [%rd55+40];
	ld.global.f64 	%fd164, [%rd55+32];
	ld.global.f64 	%fd165, [%rd55+24];
	ld.global.f64 	%fd166, [%rd55+16];
	ld.global.f64 	%fd167, [%rd55+8];
	ld.global.f64 	%fd168, [%rd55];
	sub.f64 	%fd169, %fd165, %fd168;
	sub.f64 	%fd170, %fd164, %fd167;
	sub.f64 	%fd171, %fd163, %fd166;
	sub.f64 	%fd172, %fd159, %fd168;
	sub.f64 	%fd173, %fd158, %fd167;
	sub.f64 	%fd174, %fd157, %fd166;
	mul.f64 	%fd2850, %fd8077, %fd174;
	mul.f64 	%fd2851, %fd8076, %fd173;
	sub.f64 	%fd175, %fd2850, %fd2851;
	mul.f64 	%fd2852, %fd8076, %fd172;
	mul.f64 	%fd2853, %fd8078, %fd174;
	sub.f64 	%fd176, %fd2852, %fd2853;
	mul.f64 	%fd2854, %fd8078, %fd173;
	mul.f64 	%fd2855, %fd8077, %fd172;
	sub.f64 	%fd2856, %fd2854, %fd2855;
	mul.f64 	%fd2857, %fd170, %fd176;
	fma.rn.f64 	%fd2858, %fd169, %fd175, %fd2857;
	fma.rn.f64 	%fd177, %fd171, %fd2856, %fd2858;
	abs.f64 	%fd2859, %fd177;
	setp.lt.f64 	%p187, %fd2859, 0d3D719799812DEA11;
	mov.pred 	%p1586, 0;
	mov.f64 	%fd8081, 0d0000000000000000;
	@%p187 bra 	$L__BB1_54;
	sub.f64 	%fd178, %fd127, %fd168;
	sub.f64 	%fd179, %fd128, %fd167;
	sub.f64 	%fd180, %fd129, %fd166;
	mul.f64 	%fd2861, %fd179, %fd176;
	fma.rn.f64 	%fd2862, %fd178, %fd175, %fd2861;
	mul.f64 	%fd2863, %fd8078, %fd173;
	mul.f64 	%fd2864, %fd8077, %fd172;
	sub.f64 	%fd2865, %fd2863, %fd2864;
	fma.rn.f64 	%fd2866, %fd180, %fd2865, %fd2862;
	div.rn.f64 	%fd181, %fd2866, %fd177;
	setp.lt.f64 	%p189, %fd181, 0d0000000000000000;
	setp.gt.f64 	%p190, %fd181, 0d3FF0000000000000;
	or.pred  	%p191, %p189, %p190;
	@%p191 bra 	$L__BB1_54;
	mul.f64 	%fd2868, %fd179, %fd171;
	mul.f64 	%fd2869, %fd180, %fd170;
	sub.f64 	%fd182, %fd2868, %fd2869;
	mul.f64 	%fd2870, %fd180, %fd169;
	mul.f64 	%fd2871, %fd178, %fd171;
	sub.f64 	%fd183, %fd2870, %fd2871;
	mul.f64 	%fd2872, %fd178, %fd170;
	mul.f64 	%fd2873, %fd179, %fd169;
	sub.f64 	%fd184, %fd2872, %fd2873;
	mul.f64 	%fd2874, %fd8077, %fd183;
	fma.rn.f64 	%fd2875, %fd8078, %fd182, %fd2874;
	fma.rn.f64 	%fd2876, %fd8076, %fd184, %fd2875;
	div.rn.f64 	%fd2877, %fd2876, %fd177;
	setp.lt.f64 	%p193, %fd2877, 0d0000000000000000;
	add.f64 	%fd2878, %fd181, %fd2877;
	setp.gt.f64 	%p194, %fd2878, 0d3FF0000000000000;
	or.pred  	%p195, %p193, %p194;
	@%p195 bra 	$L__BB1_54;
	mul.f64 	%fd2879, %fd173, %fd183;
	fma.rn.f64 	%fd2880, %fd172, %fd182, %fd2879;
	fma.rn.f64 	%fd2881, %fd174, %fd184, %fd2880;
	div.rn.f64 	%fd2882, %fd2881, %fd177;
	setp.geu.f64 	%p1586, %fd2882, 0d0000000000000000;
	selp.f64 	%fd8081, %fd2882, 0d0000000000000000, %p1586;
$L__BB1_54:
	sub.f64 	%fd187, %fd165, %fd159;
	sub.f64 	%fd188, %fd164, %fd158;
	sub.f64 	%fd189, %fd163, %fd157;
	sub.f64 	%fd190, %fd162, %fd159;
	sub.f64 	%fd191, %fd161, %fd158;
	sub.f64 	%fd192, %fd160, %fd157;
	mul.f64 	%fd2884, %fd8077, %fd192;
	mul.f64 	%fd2885, %fd8076, %fd191;
	sub.f64 	%fd193, %fd2884, %fd2885;
	mul.f64 	%fd2886, %fd8076, %fd190;
	mul.f64 	%fd2887, %fd8078, %fd192;
	sub.f64 	%fd194, %fd2886, %fd2887;
	mul.f64 	%fd2888, %fd8078, %fd191;
	mul.f64 	%fd2889, %fd8077, %fd190;
	sub.f64 	%fd195, %fd2888, %fd2889;
	mul.f64 	%fd2890, %fd188, %fd194;
	fma.rn.f64 	%fd2891, %fd187, %fd193, %fd2890;
	fma.rn.f64 	%fd196, %fd189, %fd195, %fd2891;
	abs.f64 	%fd2892, %fd196;
	setp.lt.f64 	%p197, %fd2892, 0d3D719799812DEA11;
	mov.pred 	%p1587, 0;
	mov.f64 	%fd8082, 0d0000000000000000;
	@%p197 bra 	$L__BB1_58;
	sub.f64 	%fd197, %fd127, %fd159;
	sub.f64 	%fd198, %fd128, %fd158;
	sub.f64 	%fd199, %fd129, %fd157;
	mul.f64 	%fd2894, %fd198, %fd194;
	fma.rn.f64 	%fd2895, %fd197, %fd193, %fd2894;
	fma.rn.f64 	%fd2896, %fd199, %fd195, %fd2895;
	div.rn.f64 	%fd200, %fd2896, %fd196;
	setp.lt.f64 	%p199, %fd200, 0d0000000000000000;
	setp.gt.f64 	%p200, %fd200, 0d3FF0000000000000;
	or.pred  	%p201, %p199, %p200;
	@%p201 bra 	$L__BB1_58;
	mul.f64 	%fd2898, %fd198, %fd189;
	mul.f64 	%fd2899, %fd199, %fd188;
	sub.f64 	%fd201, %fd2898, %fd2899;
	mul.f64 	%fd2900, %fd199, %fd187;
	mul.f64 	%fd2901, %fd197, %fd189;
	sub.f64 	%fd202, %fd2900, %fd2901;
	mul.f64 	%fd2902, %fd197, %fd188;
	mul.f64 	%fd2903, %fd198, %fd187;
	sub.f64 	%fd203, %fd2902, %fd2903;
	mul.f64 	%fd2904, %fd8077, %fd202;
	fma.rn.f64 	%fd2905, %fd8078, %fd201, %fd2904;
	fma.rn.f64 	%fd2906, %fd8076, %fd203, %fd2905;
	div.rn.f64 	%fd2907, %fd2906, %fd196;
	setp.lt.f64 	%p203, %fd2907, 0d0000000000000000;
	add.f64 	%fd2908, %fd200, %fd2907;
	setp.gt.f64 	%p204, %fd2908, 0d3FF0000000000000;
	or.pred  	%p205, %p203, %p204;
	@%p205 bra 	$L__BB1_58;
	mul.f64 	%fd2909, %fd191, %fd202;
	fma.rn.f64 	%fd2910, %fd190, %fd201, %fd2909;
	fma.rn.f64 	%fd2911, %fd192, %fd203, %fd2910;
	div.rn.f64 	%fd2912, %fd2911, %fd196;
	setp.geu.f64 	%p1587, %fd2912, 0d0000000000000000;
	selp.f64 	%fd8082, %fd2912, 0d0000000000000000, %p1587;
$L__BB1_58:
	setp.lt.f64 	%p206, %fd8081, 0d7FEFFFFFFFFFFFFF;
	and.pred  	%p207, %p1586, %p206;
	selp.f64 	%fd2913, %fd8081, 0d7FEFFFFFFFFFFFFF, %p207;
	setp.lt.f64 	%p208, %fd8082, %fd2913;
	and.pred  	%p209, %p1587, %p208;
	or.pred  	%p210, %p209, %p207;
	selp.f64 	%fd2915, %fd8081, 0d0000000000000000, %p207;
	selp.f64 	%fd206, %fd8082, %fd2915, %p209;
	not.pred 	%p211, %p210;
	@%p211 bra 	$L__BB1_61;
	setp.ltu.f64 	%p212, %fd206, 0d3F50624DD2F1A9FC;
	setp.gtu.f64 	%p213, %fd206, %fd8079;
	or.pred  	%p214, %p212, %p213;
	@%p214 bra 	$L__BB1_61;
	ld.param.u64 	%rd415, [_Z13render_kernelP4RectiP5Lighti7double3S3_iidP6uchar4iS5__param_0];
	cvta.to.global.u64 	%rd56, %rd415;
	mul.wide.u32 	%rd57, %r1566, 128;
	add.s64 	%rd58, %rd56, %rd57;
	ld.global.f64 	%fd2916, [%rd58+120];
	mul.f64 	%fd8080, %fd8080, %fd2916;
$L__BB1_61:
	ld.param.u32 	%r1433, [_Z13render_kernelP4RectiP5Lighti7double3S3_iidP6uchar4iS5__param_1];
	add.s32 	%r1566, %r1566, 1;
	setp.ne.s32 	%p215, %r1566, %r1433;
	@%p215 bra 	$L__BB1_50;
$L__BB1_62:
	mul.f64 	%fd2917, %fd8302, %fd8078;
	fma.rn.f64 	%fd2918, %fd8301, %fd8077, %fd2917;
	fma.rn.f64 	%fd210, %fd8300, %fd8076, %fd2918;
	setp.leu.f64 	%p216, %fd210, 0d0000000000000000;
	@%p216 bra 	$L__BB1_64;
	mul.f64 	%fd2919, %fd144, %fd8080;
	mul.f64 	%fd2920, %fd210, %fd2919;
	mul.f64 	%fd2921, %fd8078, %fd8078;
	fma.rn.f64 	%fd2922, %fd8077, %fd8077, %fd2921;
	fma.rn.f64 	%fd2923, %fd8076, %fd8076, %fd2922;
	sqrt.rn.f64 	%fd2924, %fd2923;
	mul.f64 	%fd2925, %fd141, %fd2924;
	div.rn.f64 	%fd2926, %fd2920, %fd2925;
	add.f64 	%fd8087, %fd8087, %fd2926;
$L__BB1_64:
	add.f64 	%fd2927, %fd210, %fd210;
	mul.f64 	%fd2928, %fd8302, %fd2927;
	mul.f64 	%fd2929, %fd8301, %fd2927;
	mul.f64 	%fd2930, %fd8300, %fd2927;
	sub.f64 	%fd213, %fd2928, %fd8078;
	sub.f64 	%fd214, %fd2929, %fd8077;
	sub.f64 	%fd215, %fd2930, %fd8076;
	mul.f64 	%fd2931, %fd214, %fd140;
	mul.f64 	%fd2932, %fd8063, %fd213;
	sub.f64 	%fd2933, %fd2931, %fd2932;
	mul.f64 	%fd2934, %fd8061, %fd215;
	sub.f64 	%fd216, %fd2933, %fd2934;
	setp.leu.f64 	%p217, %fd216, 0d0000000000000000;
	@%p217 bra 	$L__BB1_71;
	setp.lt.s32 	%p218, %r5, 0;
	and.b32  	%r244, %r5, 2146435072;
	setp.eq.s32 	%p219, %r244, 1077936128;
	mul.f64 	%fd217, %fd144, %fd8080;
	mul.f64 	%fd2935, %fd214, %fd214;
	fma.rn.f64 	%fd2936, %fd213, %fd213, %fd2935;
	fma.rn.f64 	%fd2937, %fd215, %fd215, %fd2936;
	sqrt.rn.f64 	%fd2938, %fd2937;
	mul.f64 	%fd2939, %fd142, %fd2938;
	div.rn.f64 	%fd218, %fd216, %fd2939;
	{
	.reg .b32 %temp; 
	mov.b64 	{%temp, %r21}, %fd218;
	}
	abs.f64 	%fd219, %fd218;
	{ // callseq 1, 0
	.param .b64 param0;
	st.param.f64 	[param0], %fd219;
	.param .b64 retval0;
	call.uni (retval0), 
	__internal_accurate_pow, 
	(
	param0
	);
	ld.param.f64 	%fd2940, [retval0];
	} // callseq 1
	setp.lt.s32 	%p220, %r21, 0;
	neg.f64 	%fd2942, %fd2940;
	selp.f64 	%fd2943, %fd2942, %fd2940, %p219;
	selp.f64 	%fd2944, %fd2943, %fd2940, %p220;
	setp.eq.f64 	%p221, %fd218, 0d0000000000000000;
	selp.b32 	%r245, %r21, 0, %p219;
	or.b32  	%r246, %r245, 2146435072;
	selp.b32 	%r247, %r246, %r245, %p218;
	mov.b32 	%r248, 0;
	mov.b64 	%fd2945, {%r248, %r247};
	selp.f64 	%fd8086, %fd2945, %fd2944, %p221;
	add.f64 	%fd2946, %fd218, 0d405B800000000000;
	{
	.reg .b32 %temp; 
	mov.b64 	{%temp, %r249}, %fd2946;
	}
	and.b32  	%r250, %r249, 2146435072;
	setp.ne.s32 	%p222, %r250, 2146435072;
	@%p222 bra 	$L__BB1_70;
	setp.num.f64 	%p223, %fd218, %fd218;
	@%p223 bra 	$L__BB1_68;
	mov.f64 	%fd2947, 0d405B800000000000;
	add.rn.f64 	%fd8086, %fd218, %fd2947;
	bra.uni 	$L__BB1_70;
$L__BB1_68:
	setp.neu.f64 	%p224, %fd219, 0d7FF0000000000000;
	@%p224 bra 	$L__BB1_70;
	setp.lt.s32 	%p225, %r21, 0;
	setp.lt.s32 	%p226, %r5, 0;
	selp.b32 	%r251, 0, 2146435072, %p226;
	or.b32  	%r252, %r251, -2147483648;
	selp.b32 	%r253, %r252, %r251, %p3;
	selp.b32 	%r254, %r253, %r251, %p225;
	mov.b32 	%r255, 0;
	mov.b64 	%fd8086, {%r255, %r254};
$L__BB1_70:
	setp.eq.f64 	%p227, %fd218, 0d3FF0000000000000;
	selp.f64 	%fd2948, 0d3FF0000000000000, %fd8086, %p227;
	fma.rn.f64 	%fd8087, %fd217, %fd2948, %fd8087;
$L__BB1_71:
	ld.param.u32 	%r1493, [_Z13render_kernelP4RectiP5Lighti7double3S3_iidP6uchar4iS5__param_3];
	add.s32 	%r1565, %r1565, 1;
	setp.ne.s32 	%p228, %r1565, %r1493;
	@%p228 bra 	$L__BB1_44;
$L__BB1_72:
	ld.param.u64 	%rd416, [_Z13render_kernelP4RectiP5Lighti7double3S3_iidP6uchar4iS5__param_0];
	and.b16  	%rs244, %rs4, 255;
	cvt.rn.f64.u16 	%fd2949, %rs244;
	mul.f64 	%fd2950, %fd8087, %fd2949;
	min.f64 	%fd2951, %fd2950, 0d406FE00000000000;
	cvt.rzi.u32.f64 	%r256, %fd2951;
	cvt.u16.u32 	%rs521, %r256;
	and.b16  	%rs245, %rs3, 255;
	cvt.rn.f64.u16 	%fd2952, %rs245;
	mul.f64 	%fd2953, %fd8087, %fd2952;
	min.f64 	%fd2954, %fd2953, 0d406FE00000000000;
	cvt.rzi.u32.f64 	%r257, %fd2954;
	cvt.u16.u32 	%rs520, %r257;
	and.b16  	%rs246, %rs2, 255;
	cvt.rn.f64.u16 	%fd2955, %rs246;
	mul.f64 	%fd2956, %fd8087, %fd2955;
	min.f64 	%fd2957, %fd2956, 0d406FE00000000000;
	cvt.rzi.u32.f64 	%r258, %fd2957;
	cvt.u16.u32 	%rs519, %r258;
	and.b16  	%rs247, %rs1, 255;
	cvt.rn.f64.u16 	%fd2958, %rs247;
	mul.f64 	%fd2959, %fd8087, %fd2958;
	min.f64 	%fd2960, %fd2959, 0d406FE00000000000;
	cvt.rzi.u32.f64 	%r259, %fd2960;
	cvt.u16.u32 	%rs518, %r259;
	cvta.to.global.u64 	%rd6, %rd416;
	add.s64 	%rd60, %rd6, %rd46;
	ld.global.f64 	%fd2961, [%rd60+112];
	setp.le.f64 	%p229, %fd2961, 0d0000000000000000;
	@%p229 bra 	$L__BB1_900;
	mul.f64 	%fd2963, %fd8301, %fd140;
	mul.f64 	%fd2964, %fd8063, %fd8302;
	sub.f64 	%fd2965, %fd2963, %fd2964;
	mul.f64 	%fd2966, %fd8061, %fd8300;
	sub.f64 	%fd2967, %fd2965, %fd2966;
	add.f64 	%fd2968, %fd2967, %fd2967;
	fma.rn.f64 	%fd227, %fd8302, %fd2968, %fd8063;
	fma.rn.f64 	%fd228, %fd8301, %fd2968, %fd8062;
	fma.rn.f64 	%fd229, %fd8300, %fd2968, %fd8061;
	mul.f64 	%fd2969, %fd228, %fd228;
	fma.rn.f64 	%fd2970, %fd227, %fd227, %fd2969;
	fma.rn.f64 	%fd2971, %fd229, %fd229, %fd2970;
	sqrt.rn.f64 	%fd230, %fd2971;
	setp.lt.f64 	%p230, %fd230, 0d3D719799812DEA11;
	mov.f64 	%fd8089, 0d0000000000000000;
	mov.f64 	%fd8090, %fd8089;
	mov.f64 	%fd8091, %fd8089;
	@%p230 bra 	$L__BB1_75;
	div.rn.f64 	%fd8091, %fd227, %fd230;
	div.rn.f64 	%fd8090, %fd228, %fd230;
	div.rn.f64 	%fd8089, %fd229, %fd230;
$L__BB1_75:
	ld.param.u32 	%r1494, [_Z13render_kernelP4RectiP5Lighti7double3S3_iidP6uchar4iS5__param_3];
	setp.lt.s32 	%p231, %r1494, 1;
	@%p231 bra 	$L__BB1_82;
	mov.b32 	%r1567, 0;
$L__BB1_77:
	ld.param.u64 	%rd492, [_Z13render_kernelP4RectiP5Lighti7double3S3_iidP6uchar4iS5__param_2];
	cvta.to.global.u64 	%rd61, %rd492;
	mul.wide.u32 	%rd62, %r1567, 64;
	add.s64 	%rd7, %rd61, %rd62;
	ld.global.u32 	%r261, [%rd7];
	setp.ne.s32 	%p232, %r261, 1;
	@%p232 bra 	$L__BB1_81;
	ld.global.f64 	%fd2973, [%rd7+16];
	ld.global.f64 	%fd2974, [%rd7+24];
	ld.global.f64 	%fd2975, [%rd7+32];
	sub.f64 	%fd237, %fd2973, %fd127;
	sub.f64 	%fd238, %fd2974, %fd128;
	sub.f64 	%fd239, %fd2975, %fd129;
	mul.f64 	%fd2976, %fd238, %fd238;
	fma.rn.f64 	%fd2977, %fd237, %fd237, %fd2976;
	fma.rn.f64 	%fd2978, %fd239, %fd239, %fd2977;
	sqrt.rn.f64 	%fd240, %fd2978;
	setp.lt.f64 	%p233, %fd240, 0d3D719799812DEA11;
	mov.f64 	%fd8092, 0d0000000000000000;
	mov.f64 	%fd8093, %fd8092;
	mov.f64 	%fd8094, %fd8092;
	@%p233 bra 	$L__BB1_80;
	div.rn.f64 	%fd8094, %fd237, %fd240;
	div.rn.f64 	%fd8093, %fd238, %fd240;
	div.rn.f64 	%fd8092, %fd239, %fd240;
$L__BB1_80:
	mul.f64 	%fd2979, %fd8091, %fd8094;
	fma.rn.f64 	%fd2980, %fd8090, %fd8093, %fd2979;
	fma.rn.f64 	%fd2981, %fd8089, %fd8092, %fd2980;
	add.f64 	%fd2982, %fd2981, 0dBFF0000000000000;
	abs.f64 	%fd2983, %fd2982;
	setp.lt.f64 	%p234, %fd2983, 0d3FC0000000000000;
	setp.lt.f64 	%p235, %fd240, 0d3FC0000000000000;
	and.pred  	%p236, %p235, %p234;
	mov.b16 	%rs486, 255;
	mov.u16 	%rs487, %rs486;
	mov.u16 	%rs488, %rs486;
	mov.u16 	%rs489, %rs486;
	@%p236 bra 	$L__BB1_484;
$L__BB1_81:
	ld.param.u32 	%r1495, [_Z13render_kernelP4RectiP5Lighti7double3S3_iidP6uchar4iS5__param_3];
	add.s32 	%r1567, %r1567, 1;
	setp.eq.s32 	%p237, %r1567, %r1495;
	@%p237 bra 	$L__BB1_82;
	bra.uni 	$L__BB1_77;
$L__BB1_82:
	ld.param.u32 	%r1434, [_Z13render_kernelP4RectiP5Lighti7double3S3_iidP6uchar4iS5__param_1];
	setp.lt.s32 	%p238, %r1434, 1;
	mov.f64 	%fd8098, 0d7FEFFFFFFFFFFFFF;
	mov.b32 	%r1570, -1;
	@%p238 bra 	$L__BB1_95;
	mov.b32 	%r1570, -1;
	mov.f64 	%fd8098, 0d7FEFFFFFFFFFFFFF;
	mov.b32 	%r1568, 0;
$L__BB1_84:
	mul.wide.u32 	%rd63, %r1568, 128;
	add.s64 	%rd64, %rd6, %rd63;
	ld.global.f64 	%fd248, [%rd64+88];
	ld.global.f64 	%fd249, [%rd64+80];
	ld.global.f64 	%fd250, [%rd64+72];
	ld.global.f64 	%fd251, [%rd64+64];
	ld.global.f64 	%fd252, [%rd64+56];
	ld.global.f64 	%fd253, [%rd64+48];
	ld.global.f64 	%fd254, [%rd64+40];
	ld.global.f64 	%fd255, [%rd64+32];
	ld.global.f64 	%fd256, [%rd64+24];
	ld.global.f64 	%fd257, [%rd64+16];
	ld.global.f64 	%fd258, [%rd64+8];
	ld.global.f64 	%fd259, [%rd64];
	sub.f64 	%fd260, %fd256, %fd259;
	sub.f64 	%fd261, %fd255, %fd258;
	sub.f64 	%fd262, %fd254, %fd257;
	sub.f64 	%fd263, %fd250, %fd259;
	sub.f64 	%fd264, %fd249, %fd258;
	sub.f64 	%fd265, %fd248, %fd257;
	mul.f64 	%fd2987, %fd8090, %fd265;
	mul.f64 	%fd2988, %fd8089, %fd264;
	sub.f64 	%fd266, %fd2987, %fd2988;
	mul.f64 	%fd2989, %fd8089, %fd263;
	mul.f64 	%fd2990, %fd8091, %fd265;
	sub.f64 	%fd267, %fd2989, %fd2990;
	mul.f64 	%fd2991, %fd8091, %fd264;
	mul.f64 	%fd2992, %fd8090, %fd263;
	sub.f64 	%fd268, %fd2991, %fd2992;
	mul.f64 	%fd2993, %fd261, %fd267;
	fma.rn.f64 	%fd2994, %fd260, %fd266, %fd2993;
	fma.rn.f64 	%fd269, %fd262, %fd268, %fd2994;
	abs.f64 	%fd2995, %fd269;
	setp.lt.f64 	%p240, %fd2995, 0d3D719799812DEA11;
	mov.pred 	%p1588, 0;
	mov.f64 	%fd8096, 0d0000000000000000;
	@%p240 bra 	$L__BB1_88;
	sub.f64 	%fd270, %fd127, %fd259;
	sub.f64 	%fd271, %fd128, %fd258;
	sub.f64 	%fd272, %fd129, %fd257;
	mul.f64 	%fd2997, %fd271, %fd267;
	fma.rn.f64 	%fd2998, %fd270, %fd266, %fd2997;
	fma.rn.f64 	%fd2999, %fd272, %fd268, %fd2998;
	div.rn.f64 	%fd273, %fd2999, %fd269;
	setp.lt.f64 	%p242, %fd273, 0d0000000000000000;
	setp.gt.f64 	%p243, %fd273, 0d3FF0000000000000;
	or.pred  	%p244, %p242, %p243;
	@%p244 bra 	$L__BB1_88;
	mul.f64 	%fd3001, %fd271, %fd262;
	mul.f64 	%fd3002, %fd272, %fd261;
	sub.f64 	%fd274, %fd3001, %fd3002;
	mul.f64 	%fd3003, %fd272, %fd260;
	mul.f64 	%fd3004, %fd270, %fd262;
	sub.f64 	%fd275, %fd3003, %fd3004;
	mul.f64 	%fd3005, %fd270, %fd261;
	mul.f64 	%fd3006, %fd271, %fd260;
	sub.f64 	%fd276, %fd3005, %fd3006;
	mul.f64 	%fd3007, %fd8090, %fd275;
	fma.rn.f64 	%fd3008, %fd8091, %fd274, %fd3007;
	fma.rn.f64 	%fd3009, %fd8089, %fd276, %fd3008;
	div.rn.f64 	%fd3010, %fd3009, %fd269;
	setp.lt.f64 	%p246, %fd3010, 0d0000000000000000;
	add.f64 	%fd3011, %fd273, %fd3010;
	setp.gt.f64 	%p247, %fd3011, 0d3FF0000000000000;
	or.pred  	%p248, %p246, %p247;
	@%p248 bra 	$L__BB1_88;
	mul.f64 	%fd3012, %fd264, %fd275;
	fma.rn.f64 	%fd3013, %fd263, %fd274, %fd3012;
	fma.rn.f64 	%fd3014, %fd265, %fd276, %fd3013;
	div.rn.f64 	%fd3015, %fd3014, %fd269;
	setp.geu.f64 	%p1588, %fd3015, 0d0000000000000000;
	selp.f64 	%fd8096, %fd3015, 0d0000000000000000, %p1588;
$L__BB1_88:
	sub.f64 	%fd279, %fd256, %fd250;
	sub.f64 	%fd280, %fd255, %fd249;
	sub.f64 	%fd281, %fd254, %fd248;
	sub.f64 	%fd282, %fd253, %fd250;
	sub.f64 	%fd283, %fd252, %fd249;
	sub.f64 	%fd284, %fd251, %fd248;
	mul.f64 	%fd3017, %fd8090, %fd284;
	mul.f64 	%fd3018, %fd8089, %fd283;
	sub.f64 	%fd285, %fd3017, %fd3018;
	mul.f64 	%fd3019, %fd8089, %fd282;
	mul.f64 	%fd3020, %fd8091, %fd284;
	sub.f64 	%fd286, %fd3019, %fd3020;
	mul.f64 	%fd3021, %fd8091, %fd283;
	mul.f64 	%fd3022, %fd8090, %fd282;
	sub.f64 	%fd287, %fd3021, %fd3022;
	mul.f64 	%fd3023, %fd280, %fd286;
	fma.rn.f64 	%fd3024, %fd279, %fd285, %fd3023;
	fma.rn.f64 	%fd288, %fd281, %fd287, %fd3024;
	abs.f64 	%fd3025, %fd288;
	setp.lt.f64 	%p250, %fd3025, 0d3D719799812DEA11;
	mov.pred 	%p1589, 0;
	mov.f64 	%fd8097, 0d0000000000000000;
	@%p250 bra 	$L__BB1_92;
	sub.f64 	%fd289, %fd127, %fd250;
	sub.f64 	%fd290, %fd128, %fd249;
	sub.f64 	%fd291, %fd129, %fd248;
	mul.f64 	%fd3027, %fd290, %fd286;
	fma.rn.f64 	%fd3028, %fd289, %fd285, %fd3027;
	fma.rn.f64 	%fd3029, %fd291, %fd287, %fd3028;
	div.rn.f64 	%fd292, %fd3029, %fd288;
	setp.lt.f64 	%p252, %fd292, 0d0000000000000000;
	setp.gt.f64 	%p253, %fd292, 0d3FF0000000000000;
	or.pred  	%p254, %p252, %p253;
	@%p254 bra 	$L__BB1_92;
	mul.f64 	%fd3031, %fd290, %fd281;
	mul.f64 	%fd3032, %fd291, %fd280;
	sub.f64 	%fd293, %fd3031, %fd3032;
	mul.f64 	%fd3033, %fd291, %fd279;
	mul.f64 	%fd3034, %fd289, %fd281;
	sub.f64 	%fd294, %fd3033, %fd3034;
	mul.f64 	%fd3035, %fd289, %fd280;
	mul.f64 	%fd3036, %fd290, %fd279;
	sub.f64 	%fd295, %fd3035, %fd3036;
	mul.f64 	%fd3037, %fd8090, %fd294;
	fma.rn.f64 	%fd3038, %fd8091, %fd293, %fd3037;
	fma.rn.f64 	%fd3039, %fd8089, %fd295, %fd3038;
	div.rn.f64 	%fd3040, %fd3039, %fd288;
	setp.lt.f64 	%p256, %fd3040, 0d0000000000000000;
	add.f64 	%fd3041, %fd292, %fd3040;
	setp.gt.f64 	%p257, %fd3041, 0d3FF0000000000000;
	or.pred  	%p258, %p256, %p257;
	@%p258 bra 	$L__BB1_92;
	mul.f64 	%fd3042, %fd283, %fd294;
	fma.rn.f64 	%fd3043, %fd282, %fd293, %fd3042;
	fma.rn.f64 	%fd3044, %fd284, %fd295, %fd3043;
	div.rn.f64 	%fd3045, %fd3044, %fd288;
	setp.geu.f64 	%p1589, %fd3045, 0d0000000000000000;
	selp.f64 	%fd8097, %fd3045, 0d0000000000000000, %p1589;
$L__BB1_92:
	setp.lt.f64 	%p259, %fd8096, 0d7FEFFFFFFFFFFFFF;
	and.pred  	%p260, %p1588, %p259;
	selp.f64 	%fd3046, %fd8096, 0d7FEFFFFFFFFFFFFF, %p260;
	setp.lt.f64 	%p261, %fd8097, %fd3046;
	and.pred  	%p262, %p1589, %p261;
	or.pred  	%p263, %p262, %p260;
	selp.f64 	%fd3048, %fd8096, 0d0000000000000000, %p260;
	selp.f64 	%fd298, %fd8097, %fd3048, %p262;
	not.pred 	%p264, %p263;
	@%p264 bra 	$L__BB1_94;
	setp.lt.f64 	%p265, %fd298, %fd8098;
	setp.gt.f64 	%p266, %fd298, 0d3EB0C6F7A0B5ED8D;
	and.pred  	%p267, %p265, %p266;
	selp.b32 	%r1570, %r1568, %r1570, %p267;
	selp.f64 	%fd8098, %fd298, %fd8098, %p267;
$L__BB1_94:
	ld.param.u32 	%r1435, [_Z13render_kernelP4RectiP5Lighti7double3S3_iidP6uchar4iS5__param_1];
	add.s32 	%r1568, %r1568, 1;
	setp.ne.s32 	%p268, %r1568, %r1435;
	@%p268 bra 	$L__BB1_84;
$L__BB1_95:
	setp.eq.s32 	%p269, %r1570, -1;
	mov.b16 	%rs487, 0;
	mov.b16 	%rs486, 255;
	mov.u16 	%rs488, %rs487;
	mov.u16 	%rs489, %rs487;
	@%p269 bra 	$L__BB1_484;
	ld.param.u64 	%rd528, [_Z13render_kernelP4RectiP5Lighti7double3S3_iidP6uchar4iS5__param_11];
	fma.rn.f64 	%fd302, %fd8091, %fd8098, %fd127;
	fma.rn.f64 	%fd303, %fd8090, %fd8098, %fd128;
	fma.rn.f64 	%fd304, %fd8089, %fd8098, %fd129;
	mul.wide.s32 	%rd65, %r1570, 128;
	add.s64 	%rd66, %rd6, %rd65;
	ld.global.f64 	%fd3050, [%rd66+16];
	ld.global.f64 	%fd3051, [%rd66+24];
	ld.global.f64 	%fd3052, [%rd66+32];
	ld.global.f64 	%fd3053, [%rd66+40];
	ld.global.f64 	%fd3054, [%rd66+64];
	ld.global.v2.u32 	{%r265, %r266}, [%rd66+96];
	ld.global.f64 	%fd3055, [%rd66+56];
	ld.global.f64 	%fd3056, [%rd66+48];
	ld.global.f64 	%fd3057, [%rd66+8];
	ld.global.f64 	%fd3058, [%rd66];
	sub.f64 	%fd3059, %fd302, %fd3058;
	sub.f64 	%fd3060, %fd303, %fd3057;
	sub.f64 	%fd3061, %fd3056, %fd3058;
	sub.f64 	%fd3062, %fd3055, %fd3057;
	abs.f64 	%fd3063, %fd3061;
	setp.lt.f64 	%p270, %fd3063, 0d3D719799812DEA11;
	setp.lt.f64 	%p271, %fd3061, 0d0000000000000000;
	selp.f64 	%fd3064, 0dBD719799812DEA11, 0d3D719799812DEA11, %p271;
	selp.f64 	%fd3065, %fd3064, %fd3061, %p270;
	abs.f64 	%fd3066, %fd3062;
	setp.lt.f64 	%p272, %fd3066, 0d3D719799812DEA11;
	setp.lt.f64 	%p273, %fd3062, 0d0000000000000000;
	selp.f64 	%fd3067, 0dBD719799812DEA11, 0d3D719799812DEA11, %p273;
	selp.f64 	%fd3068, %fd3067, %fd3062, %p272;
	div.rn.f64 	%fd3069, %fd3059, %fd3065;
	cvt.rn.f64.s32 	%fd3070, %r265;
	mul.f64 	%fd3071, %fd3069, %fd3070;
	mov.f64 	%fd3072, 0d3FE0000000000000;
	copysign.f64 	%fd3073, %fd3071, %fd3072;
	add.rz.f64 	%fd3074, %fd3071, %fd3073;
	cvt.rzi.f64.f64 	%fd3075, %fd3074;
	cvt.rzi.s32.f64 	%r267, %fd3075;
	div.rn.f64 	%fd3076, %fd3060, %fd3068;
	cvt.rn.f64.s32 	%fd3077, %r266;
	mul.f64 	%fd3078, %fd3076, %fd3077;
	copysign.f64 	%fd3079, %fd3078, %fd3072;
	add.rz.f64 	%fd3080, %fd3078, %fd3079;
	cvt.rzi.f64.f64 	%fd3081, %fd3080;
	cvt.rzi.s32.f64 	%r268, %fd3081;
	max.s32 	%r269, %r267, 0;
	setp.lt.s32 	%p274, %r269, %r265;
	add.s32 	%r270, %r265, -1;
	selp.b32 	%r271, %r269, %r270, %p274;
	max.s32 	%r272, %r268, 0;
	setp.lt.s32 	%p275, %r272, %r266;
	add.s32 	%r273, %r266, -1;
	selp.b32 	%r274, %r272, %r273, %p275;
	mad.lo.s32 	%r275, %r274, %r265, %r271;
	cvta.to.global.u64 	%rd67, %rd528;
	mul.wide.s32 	%rd68, %r275, 4;
	add.s64 	%rd69, %rd67, %rd68;
	ld.global.u32 	%r276, [%rd69];
	bfe.u32 	%r277, %r276, 24, 8;
	cvt.u16.u32 	%rs9, %r277;
	bfe.u32 	%r278, %r276, 16, 8;
	cvt.u16.u32 	%rs10, %r278;
	bfe.u32 	%r279, %r276, 8, 8;
	cvt.u16.u32 	%rs11, %r279;
	bfe.u32 	%r280, %r276, 0, 8;
	cvt.u16.u32 	%rs12, %r280;
	sub.f64 	%fd3082, %fd3051, %fd3058;
	sub.f64 	%fd3083, %fd3052, %fd3057;
	sub.f64 	%fd3084, %fd3053, %fd3050;
	sub.f64 	%fd3085, %fd3054, %fd3050;
	mul.f64 	%fd3086, %fd3083, %fd3085;
	mul.f64 	%fd3087, %fd3084, %fd3062;
	sub.f64 	%fd305, %fd3086, %fd3087;
	mul.f64 	%fd3088, %fd3084, %fd3061;
	mul.f64 	%fd3089, %fd3082, %fd3085;
	sub.f64 	%fd306, %fd3088, %fd3089;
	mul.f64 	%fd3090, %fd3082, %fd3062;
	mul.f64 	%fd3091, %fd3083, %fd3061;
	sub.f64 	%fd307, %fd3090, %fd3091;
	mul.f64 	%fd3092, %fd306, %fd306;
	fma.rn.f64 	%fd3093, %fd305, %fd305, %fd3092;
	fma.rn.f64 	%fd3094, %fd307, %fd307, %fd3093;
	sqrt.rn.f64 	%fd308, %fd3094;
	setp.lt.f64 	%p276, %fd308, 0d3D719799812DEA11;
	mov.f64 	%fd8206, 0d0000000000000000;
	mov.f64 	%fd8207, %fd8206;
	mov.f64 	%fd8208, %fd8206;
	@%p276 bra 	$L__BB1_98;
	div.rn.f64 	%fd8208, %fd305, %fd308;
	div.rn.f64 	%fd8207, %fd306, %fd308;
	div.rn.f64 	%fd8206, %fd307, %fd308;
$L__BB1_98:
	ld.param.u32 	%r1496, [_Z13render_kernelP4RectiP5Lighti7double3S3_iidP6uchar4iS5__param_3];
	setp.lt.s32 	%p277, %r1496, 1;
	neg.f64 	%fd315, %fd8090;
	mov.f64 	%fd8115, 0d0000000000000000;
	@%p277 bra 	$L__BB1_128;
	mul.f64 	%fd3097, %fd8208, %fd8208;
	fma.rn.f64 	%fd3098, %fd8207, %fd8207, %fd3097;
	fma.rn.f64 	%fd3099, %fd8206, %fd8206, %fd3098;
	sqrt.rn.f64 	%fd316, %fd3099;
	mul.f64 	%fd3100, %fd8091, %fd8091;
	fma.rn.f64 	%fd3101, %fd8090, %fd8090, %fd3100;
	fma.rn.f64 	%fd3102, %fd8089, %fd8089, %fd3101;
	sqrt.rn.f64 	%fd317, %fd3102;
	mov.f64 	%fd8115, 0d0000000000000000;
	mov.b32 	%r1572, 0;
$L__BB1_100:
	ld.param.u64 	%rd493, [_Z13render_kernelP4RectiP5Lighti7double3S3_iidP6uchar4iS5__param_2];
	cvta.to.global.u64 	%rd70, %rd493;
	mul.wide.u32 	%rd71, %r1572, 64;
	add.s64 	%rd8, %rd70, %rd71;
	ld.global.u32 	%r282, [%rd8];
	ld.global.f64 	%fd319, [%rd8+8];
	ld.global.f64 	%fd8106, [%rd8+40];
	ld.global.f64 	%fd8105, [%rd8+48];
	ld.global.f64 	%fd8104, [%rd8+56];
	mov.f64 	%fd8107, 0d4376345785D8A000;
	setp.eq.s32 	%p278, %r282, 1;
	@%p278 bra 	$L__BB1_103;
	setp.ne.s32 	%p279, %r282, 0;
	@%p279 bra 	$L__BB1_104;
	add.f64 	%fd8115, %fd8115, %fd319;
	bra.uni 	$L__BB1_127;
$L__BB1_103:
	ld.global.f64 	%fd3105, [%rd8+32];
	ld.global.f64 	%fd3106, [%rd8+24];
	ld.global.f64 	%fd3107, [%rd8+16];
	sub.f64 	%fd8106, %fd3107, %fd302;
	sub.f64 	%fd8105, %fd3106, %fd303;
	sub.f64 	%fd8104, %fd3105, %fd304;
	mov.f64 	%fd8107, 0d3FF0000000000000;
$L__BB1_104:
	ld.param.u32 	%r1436, [_Z13render_kernelP4RectiP5Lighti7double3S3_iidP6uchar4iS5__param_1];
	setp.lt.s32 	%p280, %r1436, 1;
	mov.f64 	%fd8108, 0d3FF0000000000000;
	@%p280 bra 	$L__BB1_118;
	mov.f64 	%fd8108, 0d3FF0000000000000;
	mov.b32 	%r1573, 0;
$L__BB1_106:
	ld.param.u64 	%rd417, [_Z13render_kernelP4RectiP5Lighti7double3S3_iidP6uchar4iS5__param_0];
	cvta.to.global.u64 	%rd72, %rd417;
	mul.wide.u32 	%rd73, %r1573, 128;
	add.s64 	%rd74, %rd72, %rd73;
	ld.global.f64 	%fd332, [%rd74+88];
	ld.global.f64 	%fd333, [%rd74+80];
	ld.global.f64 	%fd334, [%rd74+72];
	ld.global.f64 	%fd335, [%rd74+64];
	ld.global.f64 	%fd336, [%rd74+56];
	ld.global.f64 	%fd337, [%rd74+48];
	ld.global.f64 	%fd338, [%rd74+40];
	ld.global.f64 	%fd339, [%rd74+32];
	ld.global.f64 	%fd340, [%rd74+24];
	ld.global.f64 	%fd341, [%rd74+16];
	ld.global.f64 	%fd342, [%rd74+8];
	ld.global.f64 	%fd343, [%rd74];
	sub.f64 	%fd344, %fd340, %fd343;
	sub.f64 	%fd345, %fd339, %fd342;
	sub.f64 	%fd346, %fd338, %fd341;
	sub.f64 	%fd347, %fd334, %fd343;
	sub.f64 	%fd348, %fd333, %fd342;
	sub.f64 	%fd349, %fd332, %fd341;
	mul.f64 	%fd3111, %fd8105, %fd349;
	mul.f64 	%fd3112, %fd8104, %fd348;
	sub.f64 	%fd3113, %fd3111, %fd3112;
	mul.f64 	%fd3114, %fd8104, %fd347;
	mul.f64 	%fd3115, %fd8106, %fd349;
	sub.f64 	%fd3116, %fd3114, %fd3115;
	mul.f64 	%fd3117, %fd8106, %fd348;
	mul.f64 	%fd3118, %fd8105, %fd347;
	sub.f64 	%fd3119, %fd3117, %fd3118;
	mul.f64 	%fd3120, %fd345, %fd3116;
	fma.rn.f64 	%fd3121, %fd344, %fd3113, %fd3120;
	fma.rn.f64 	%fd350, %fd346, %fd3119, %fd3121;
	abs.f64 	%fd3122, %fd350;
	setp.lt.f64 	%p282, %fd3122, 0d3D719799812DEA11;
	mov.pred 	%p1590, 0;
	mov.f64 	%fd8109, 0d0000000000000000;
	@%p282 bra 	$L__BB1_110;
	sub.f64 	%fd351, %fd302, %fd343;
	sub.f64 	%fd352, %fd303, %fd342;
	sub.f64 	%fd353, %fd304, %fd341;
	mul.f64 	%fd3124, %fd8105, %fd349;
	mul.f64 	%fd3125, %fd8104, %fd348;
	sub.f64 	%fd3126, %fd3124, %fd3125;
	mul.f64 	%fd3127, %fd8104, %fd347;
	mul.f64 	%fd3128, %fd8106, %fd349;
	sub.f64 	%fd3129, %fd3127, %fd3128;
	mul.f64 	%fd3130, %fd352, %fd3129;
	fma.rn.f64 	%fd3131, %fd351, %fd3126, %fd3130;
	mul.f64 	%fd3132, %fd8106, %fd348;
	mul.f64 	%fd3133, %fd8105, %fd347;
	sub.f64 	%fd3134, %fd3132, %fd3133;
	fma.rn.f64 	%fd3135, %fd353, %fd3134, %fd3131;
	div.rn.f64 	%fd354, %fd3135, %fd350;
	setp.lt.f64 	%p284, %fd354, 0d0000000000000000;
	setp.gt.f64 	%p285, %fd354, 0d3FF0000000000000;
	or.pred  	%p286, %p284, %p285;
	@%p286 bra 	$L__BB1_110;
	mul.f64 	%fd3137, %fd352, %fd346;
	mul.f64 	%fd3138, %fd353, %fd345;
	sub.f64 	%fd355, %fd3137, %fd3138;
	mul.f64 	%fd3139, %fd353, %fd344;
	mul.f64 	%fd3140, %fd351, %fd346;
	sub.f64 	%fd356, %fd3139, %fd3140;
	mul.f64 	%fd3141, %fd351, %fd345;
	mul.f64 	%fd3142, %fd352, %fd344;
	sub.f64 	%fd357, %fd3141, %fd3142;
	mul.f64 	%fd3143, %fd8105, %fd356;
	fma.rn.f64 	%fd3144, %fd8106, %fd355, %fd3143;
	fma.rn.f64 	%fd3145, %fd8104, %fd357, %fd3144;
	div.rn.f64 	%fd3146, %fd3145, %fd350;
	setp.lt.f64 	%p288, %fd3146, 0d0000000000000000;
	add.f64 	%fd3147, %fd354, %fd3146;
	setp.gt.f64 	%p289, %fd3147, 0d3FF0000000000000;
	or.pred  	%p290, %p288, %p289;
	@%p290 bra 	$L__BB1_110;
	mul.f64 	%fd3148, %fd348, %fd356;
	fma.rn.f64 	%fd3149, %fd347, %fd355, %fd3148;
	fma.rn.f64 	%fd3150, %fd349, %fd357, %fd3149;
	div.rn.f64 	%fd3151, %fd3150, %fd350;
	setp.geu.f64 	%p1590, %fd3151, 0d0000000000000000;
	selp.f64 	%fd8109, %fd3151, 0d0000000000000000, %p1590;
$L__BB1_110:
	sub.f64 	%fd360, %fd340, %fd334;
	sub.f64 	%fd361, %fd339, %fd333;
	sub.f64 	%fd362, %fd338, %fd332;
	sub.f64 	%fd363, %fd337, %fd334;
	sub.f64 	%fd364, %fd336, %fd333;
	sub.f64 	%fd365, %fd335, %fd332;
	mul.f64 	%fd3153, %fd8105, %fd365;
	mul.f64 	%fd3154, %fd8104, %fd364;
	sub.f64 	%fd3155, %fd3153, %fd3154;
	mul.f64 	%fd3156, %fd8104, %fd363;
	mul.f64 	%fd3157, %fd8106, %fd365;
	sub.f64 	%fd3158, %fd3156, %fd3157;
	mul.f64 	%fd3159, %fd8106, %fd364;
	mul.f64 	%fd3160, %fd8105, %fd363;
	sub.f64 	%fd3161, %fd3159, %fd3160;
	mul.f64 	%fd3162, %fd361, %fd3158;
	fma.rn.f64 	%fd3163, %fd360, %fd3155, %fd3162;
	fma.rn.f64 	%fd366, %fd362, %fd3161, %fd3163;
	abs.f64 	%fd3164, %fd366;
	setp.lt.f64 	%p292, %fd3164, 0d3D719799812DEA11;
	mov.pred 	%p1591, 0;
	mov.f64 	%fd8110, 0d0000000000000000;
	@%p292 bra 	$L__BB1_114;
	sub.f64 	%fd367, %fd302, %fd334;
	sub.f64 	%fd368, %fd303, %fd333;
	sub.f64 	%fd369, %fd304, %fd332;
	mul.f64 	%fd3166, %fd8105, %fd365;
	mul.f64 	%fd3167, %fd8104, %fd364;
	sub.f64 	%fd3168, %fd3166, %fd3167;
	mul.f64 	%fd3169, %fd8104, %fd363;
	mul.f64 	%fd3170, %fd8106, %fd365;
	sub.f64 	%fd3171, %fd3169, %fd3170;
	mul.f64 	%fd3172, %fd368, %fd3171;
	fma.rn.f64 	%fd3173, %fd367, %fd3168, %fd3172;
	mul.f64 	%fd3174, %fd8106, %fd364;
	mul.f64 	%fd3175, %fd8105, %fd363;
	sub.f64 	%fd3176, %fd3174, %fd3175;
	fma.rn.f64 	%fd3177, %fd369, %fd3176, %fd3173;
	div.rn.f64 	%fd370, %fd3177, %fd366;
	setp.lt.f64 	%p294, %fd370, 0d0000000000000000;
	setp.gt.f64 	%p295, %fd370, 0d3FF0000000000000;
	or.pred  	%p296, %p294, %p295;
	@%p296 bra 	$L__BB1_114;
	mul.f64 	%fd3179, %fd368, %fd362;
	mul.f64 	%fd3180, %fd369, %fd361;
	sub.f64 	%fd371, %fd3179, %fd3180;
	mul.f64 	%fd3181, %fd369, %fd360;
	mul.f64 	%fd3182, %fd367, %fd362;
	sub.f64 	%fd372, %fd3181, %fd3182;
	mul.f64 	%fd3183, %fd367, %fd361;
	mul.f64 	%fd3184, %fd368, %fd360;
	sub.f64 	%fd373, %fd3183, %fd3184;
	mul.f64 	%fd3185, %fd8105, %fd372;
	fma.rn.f64 	%fd3186, %fd8106, %fd371, %fd3185;
	fma.rn.f64 	%fd3187, %fd8104, %fd373, %fd3186;
	div.rn.f64 	%fd3188, %fd3187, %fd366;
	setp.lt.f64 	%p298, %fd3188, 0d0000000000000000;
	add.f64 	%fd3189, %fd370, %fd3188;
	setp.gt.f64 	%p299, %fd3189, 0d3FF0000000000000;
	or.pred  	%p300, %p298, %p299;
	@%p300 bra 	$L__BB1_114;
	mul.f64 	%fd3190, %fd364, %fd372;
	fma.rn.f64 	%fd3191, %fd363, %fd371, %fd3190;
	fma.rn.f64 	%fd3192, %fd365, %fd373, %fd3191;
	div.rn.f64 	%fd3193, %fd3192, %fd366;
	setp.geu.f64 	%p1591, %fd3193, 0d0000000000000000;
	selp.f64 	%fd8110, %fd3193, 0d0000000000000000, %p1591;
$L__BB1_114:
	setp.lt.f64 	%p301, %fd8109, 0d7FEFFFFFFFFFFFFF;
	and.pred  	%p302, %p1590, %p301;
	selp.f64 	%fd3194, %fd8109, 0d7FEFFFFFFFFFFFFF, %p302;
	setp.lt.f64 	%p303, %fd8110, %fd3194;
	and.pred  	%p304, %p1591, %p303;
	or.pred  	%p305, %p304, %p302;
	selp.f64 	%fd3196, %fd8109, 0d0000000000000000, %p302;
	selp.f64 	%fd376, %fd8110, %fd3196, %p304;
	not.pred 	%p306, %p305;
	@%p306 bra 	$L__BB1_117;
	setp.ltu.f64 	%p307, %fd376, 0d3F50624DD2F1A9FC;
	setp.gtu.f64 	%p308, %fd376, %fd8107;
	or.pred  	%p309, %p307, %p308;
	@%p309 bra 	$L__BB1_117;
	ld.param.u64 	%rd418, [_Z13render_kernelP4RectiP5Lighti7double3S3_iidP6uchar4iS5__param_0];
	cvta.to.global.u64 	%rd75, %rd418;
	mul.wide.u32 	%rd76, %r1573, 128;
	add.s64 	%rd77, %rd75, %rd76;
	ld.global.f64 	%fd3197, [%rd77+120];
	mul.f64 	%fd8108, %fd8108, %fd3197;
$L__BB1_117:
	ld.param.u32 	%r1437, [_Z13render_kernelP4RectiP5Lighti7double3S3_iidP6uchar4iS5__param_1];
	add.s32 	%r1573, %r1573, 1;
	setp.ne.s32 	%p310, %r1573, %r1437;
	@%p310 bra 	$L__BB1_106;
$L__BB1_118:
	mul.f64 	%fd3198, %fd8208, %fd8106;
	fma.rn.f64 	%fd3199, %fd8207, %fd8105, %fd3198;
	fma.rn.f64 	%fd380, %fd8206, %fd8104, %fd3199;
	setp.leu.f64 	%p311, %fd380, 0d0000000000000000;
	@%p311 bra 	$L__BB1_120;
	mul.f64 	%fd3200, %fd319, %fd8108;
	mul.f64 	%fd3201, %fd380, %fd3200;
	mul.f64 	%fd3202, %fd8106, %fd8106;
	fma.rn.f64 	%fd3203, %fd8105, %fd8105, %fd3202;
	fma.rn.f64 	%fd3204, %fd8104, %fd8104, %fd3203;
	sqrt.rn.f64 	%fd3205, %fd3204;
	mul.f64 	%fd3206, %fd316, %fd3205;
	div.rn.f64 	%fd3207, %fd3201, %fd3206;
	add.f64 	%fd8115, %fd8115, %fd3207;
$L__BB1_120:
	add.f64 	%fd3208, %fd380, %fd380;
	mul.f64 	%fd3209, %fd8208, %fd3208;
	mul.f64 	%fd3210, %fd8207, %fd3208;
	mul.f64 	%fd3211, %fd8206, %fd3208;
	sub.f64 	%fd383, %fd3209, %fd8106;
	sub.f64 	%fd384, %fd3210, %fd8105;
	sub.f64 	%fd385, %fd3211, %fd8104;
	mul.f64 	%fd3212, %fd384, %fd315;
	mul.f64 	%fd3213, %fd8091, %fd383;
	sub.f64 	%fd3214, %fd3212, %fd3213;
	mul.f64 	%fd3215, %fd8089, %fd385;
	sub.f64 	%fd386, %fd3214, %fd3215;
	setp.leu.f64 	%p312, %fd386, 0d0000000000000000;
	@%p312 bra 	$L__BB1_127;
	setp.lt.s32 	%p313, %r5, 0;
	and.b32  	%r284, %r5, 2146435072;
	setp.eq.s32 	%p314, %r284, 1077936128;
	mul.f64 	%fd387, %fd319, %fd8108;
	mul.f64 	%fd3216, %fd384, %fd384;
	fma.rn.f64 	%fd3217, %fd383, %fd383, %fd3216;
	fma.rn.f64 	%fd3218, %fd385, %fd385, %fd3217;
	sqrt.rn.f64 	%fd3219, %fd3218;
	mul.f64 	%fd3220, %fd317, %fd3219;
	div.rn.f64 	%fd388, %fd386, %fd3220;
	{
	.reg .b32 %temp; 
	mov.b64 	{%temp, %r34}, %fd388;
	}
	abs.f64 	%fd389, %fd388;
	{ // callseq 2, 0
	.param .b64 param0;
	st.param.f64 	[param0], %fd389;
	.param .b64 retval0;
	call.uni (retval0), 
	__internal_accurate_pow, 
	(
	param0
	);
	ld.param.f64 	%fd3221, [retval0];
	} // callseq 2
	setp.lt.s32 	%p315, %r34, 0;
	neg.f64 	%fd3223, %fd3221;
	selp.f64 	%fd3224, %fd3223, %fd3221, %p314;
	selp.f64 	%fd3225, %fd3224, %fd3221, %p315;
	setp.eq.f64 	%p316, %fd388, 0d0000000000000000;
	selp.b32 	%r285, %r34, 0, %p314;
	or.b32  	%r286, %r285, 2146435072;
	selp.b32 	%r287, %r286, %r285, %p313;
	mov.b32 	%r288, 0;
	mov.b64 	%fd3226, {%r288, %r287};
	selp.f64 	%fd8114, %fd3226, %fd3225, %p316;
	add.f64 	%fd3227, %fd388, 0d405B800000000000;
	{
	.reg .b32 %temp; 
	mov.b64 	{%temp, %r289}, %fd3227;
	}
	and.b32  	%r290, %r289, 2146435072;
	setp.ne.s32 	%p317, %r290, 2146435072;
	@%p317 bra 	$L__BB1_126;
	setp.num.f64 	%p318, %fd388, %fd388;
	@%p318 bra 	$L__BB1_124;
	mov.f64 	%fd3228, 0d405B800000000000;
	add.rn.f64 	%fd8114, %fd388, %fd3228;
	bra.uni 	$L__BB1_126;
$L__BB1_124:
	setp.neu.f64 	%p319, %fd389, 0d7FF0000000000000;
	@%p319 bra 	$L__BB1_126;
	setp.lt.s32 	%p320, %r34, 0;
	setp.lt.s32 	%p321, %r5, 0;
	selp.b32 	%r291, 0, 2146435072, %p321;
	or.b32  	%r292, %r291, -2147483648;
	selp.b32 	%r293, %r292, %r291, %p3;
	selp.b32 	%r294, %r293, %r291, %p320;
	mov.b32 	%r295, 0;
	mov.b64 	%fd8114, {%r295, %r294};
$L__BB1_126:
	setp.eq.f64 	%p322, %fd388, 0d3FF0000000000000;
	selp.f64 	%fd3229, 0d3FF0000000000000, %fd8114, %p322;
	fma.rn.f64 	%fd8115, %fd387, %fd3229, %fd8115;
$L__BB1_127:
	ld.param.u32 	%r1497, [_Z13render_kernelP4RectiP5Lighti7double3S3_iidP6uchar4iS5__param_3];
	add.s32 	%r1572, %r1572, 1;
	setp.ne.s32 	%p323, %r1572, %r1497;
	@%p323 bra 	$L__BB1_100;
$L__BB1_128:
	ld.param.u64 	%rd419, [_Z13render_kernelP4RectiP5Lighti7double3S3_iidP6uchar4iS5__param_0];
	and.b16  	%rs251, %rs12, 255;
	cvt.rn.f64.u16 	%fd3230, %rs251;
	mul.f64 	%fd3231, %fd8115, %fd3230;
	min.f64 	%fd3232, %fd3231, 0d406FE00000000000;
	cvt.rzi.u32.f64 	%r296, %fd3232;
	cvt.u16.u32 	%rs489, %r296;
	and.b16  	%rs252, %rs11, 255;
	cvt.rn.f64.u16 	%fd3233, %rs252;
	mul.f64 	%fd3234, %fd8115, %fd3233;
	min.f64 	%fd3235, %fd3234, 0d406FE00000000000;
	cvt.rzi.u32.f64 	%r297, %fd3235;
	cvt.u16.u32 	%rs488, %r297;
	and.b16  	%rs253, %rs10, 255;
	cvt.rn.f64.u16 	%fd3236, %rs253;
	mul.f64 	%fd3237, %fd8115, %fd3236;
	min.f64 	%fd3238, %fd3237, 0d406FE00000000000;
	cvt.rzi.u32.f64 	%r298, %fd3238;
	cvt.u16.u32 	%rs487, %r298;
	and.b16  	%rs254, %rs9, 255;
	cvt.rn.f64.u16 	%fd3239, %rs254;
	mul.f64 	%fd3240, %fd8115, %fd3239;
	min.f64 	%fd3241, %fd3240, 0d406FE00000000000;
	cvt.rzi.u32.f64 	%r299, %fd3241;
	cvt.u16.u32 	%rs486, %r299;
	cvta.to.global.u64 	%rd78, %rd419;
	mul.wide.s32 	%rd79, %r1570, 128;
	add.s64 	%rd80, %rd78, %rd79;
	ld.global.f64 	%fd397, [%rd80+112];
	setp.le.f64 	%p324, %fd397, 0d0000000000000000;
	@%p324 bra 	$L__BB1_484;
	mul.f64 	%fd3243, %fd8207, %fd315;
	mul.f64 	%fd3244, %fd8091, %fd8208;
	sub.f64 	%fd3245, %fd3243, %fd3244;
	mul.f64 	%fd3246, %fd8089, %fd8206;
	sub.f64 	%fd3247, %fd3245, %fd3246;
	add.f64 	%fd3248, %fd3247, %fd3247;
	fma.rn.f64 	%fd398, %fd8208, %fd3248, %fd8091;
	fma.rn.f64 	%fd399, %fd8207, %fd3248, %fd8090;
	fma.rn.f64 	%fd400, %fd8206, %fd3248, %fd8089;
	mul.f64 	%fd3249, %fd399, %fd399;
	fma.rn.f64 	%fd3250, %fd398, %fd398, %fd3249;
	fma.rn.f64 	%fd3251, %fd400, %fd400, %fd3250;
	sqrt.rn.f64 	%fd401, %fd3251;
	setp.lt.f64 	%p325, %fd401, 0d3D719799812DEA11;
	mov.f64 	%fd8117, 0d0000000000000000;
	mov.f64 	%fd8118, %fd8117;
	mov.f64 	%fd8119, %fd8117;
	@%p325 bra 	$L__BB1_131;
	div.rn.f64 	%fd8119, %fd398, %fd401;
	div.rn.f64 	%fd8118, %fd399, %fd401;
	div.rn.f64 	%fd8117, %fd400, %fd401;
$L__BB1_131:
	ld.param.u32 	%r1498, [_Z13render_kernelP4RectiP5Lighti7double3S3_iidP6uchar4iS5__param_3];
	setp.lt.s32 	%p326, %r1498, 1;
	@%p326 bra 	$L__BB1_138;
	mov.b32 	%r1574, 0;
$L__BB1_133:
	ld.param.u64 	%rd494, [_Z13render_kernelP4RectiP5Lighti7double3S3_iidP6uchar4iS5__param_2];
	cvta.to.global.u64 	%rd81, %rd494;
	mul.wide.u32 	%rd82, %r1574, 64;
	add.s64 	%rd9, %rd81, %rd82;
	ld.global.u32 	%r301, [%rd9];
	setp.ne.s32 	%p327, %r301, 1;
	@%p327 bra 	$L__BB1_137;
	ld.global.f64 	%fd3253, [%rd9+16];
	ld.global.f64 	%fd3254, [%rd9+24];
	ld.global.f64 	%fd3255, [%rd9+32];
	sub.f64 	%fd408, %fd3253, %fd302;
	sub.f64 	%fd409, %fd3254, %fd303;
	sub.f64 	%fd410, %fd3255, %fd304;
	mul.f64 	%fd3256, %fd409, %fd409;
	fma.rn.f64 	%fd3257, %fd408, %fd408, %fd3256;
	fma.rn.f64 	%fd3258, %fd410, %fd410, %fd3257;
	sqrt.rn.f64 	%fd411, %fd3258;
	setp.lt.f64 	%p328, %fd411, 0d3D719799812DEA11;
	mov.f64 	%fd8120, 0d0000000000000000;
	mov.f64 	%fd8121, %fd8120;
	mov.f64 	%fd8122, %fd8120;
	@%p328 bra 	$L__BB1_136;
	div.rn.f64 	%fd8122, %fd408, %fd411;
	div.rn.f64 	%fd8121, %fd409, %fd411;
	div.rn.f64 	%fd8120, %fd410, %fd411;
$L__BB1_136:
	mul.f64 	%fd3259, %fd8119, %fd8122;
	fma.rn.f64 	%fd3260, %fd8118, %fd8121, %fd3259;
	fma.rn.f64 	%fd3261, %fd8117, %fd8120, %fd3260;
	add.f64 	%fd3262, %fd3261, 0dBFF0000000000000;
	abs.f64 	%fd3263, %fd3262;
	setp.lt.f64 	%p329, %fd3263, 0d3FC0000000000000;
	setp.lt.f64 	%p330, %fd411, 0d3FC0000000000000;
	and.pred  	%p331, %p330, %p329;
	mov.b16 	%rs470, 255;
	mov.u16 	%rs471, %rs470;
	mov.u16 	%rs472, %rs470;
	mov.u16 	%rs473, %rs470;
	@%p331 bra 	$L__BB1_304;
$L__BB1_137:
	ld.param.u32 	%r1499, [_Z13render_kernelP4RectiP5Lighti7double3S3_iidP6uchar4iS5__param_3];
	add.s32 	%r1574, %r1574, 1;
	setp.eq.s32 	%p332, %r1574, %r1499;
	@%p332 bra 	$L__BB1_138;
	bra.uni 	$L__BB1_133;
$L__BB1_138:
	ld.param.u32 	%r1438, [_Z13render_kernelP4RectiP5Lighti7double3S3_iidP6uchar4iS5__param_1];
	setp.lt.s32 	%p333, %r1438, 1;
	mov.f64 	%fd8126, 0d7FEFFFFFFFFFFFFF;
	mov.b32 	%r1577, -1;
	@%p333 bra 	$L__BB1_151;
	mov.b32 	%r1577, -1;
	mov.f64 	%fd8126, 0d7FEFFFFFFFFFFFFF;
	mov.b32 	%r1575, 0;
$L__BB1_140:
	ld.param.u64 	%rd420, [_Z13render_kernelP4RectiP5Lighti7double3S3_iidP6uchar4iS5__param_0];
	cvta.to.global.u64 	%rd83, %rd420;
	mul.wide.u32 	%rd84, %r1575, 128;
	add.s64 	%rd85, %rd83, %rd84;
	ld.global.f64 	%fd419, [%rd85+88];
	ld.global.f64 	%fd420, [%rd85+80];
	ld.global.f64 	%fd421, [%rd85+72];
	ld.global.f64 	%fd422, [%rd85+64];
	ld.global.f64 	%fd423, [%rd85+56];
	ld.global.f64 	%fd424, [%rd85+48];
	ld.global.f64 	%fd425, [%rd85+40];
	ld.global.f64 	%fd426, [%rd85+32];
	ld.global.f64 	%fd427, [%rd85+24];
	ld.global.f64 	%fd428, [%rd85+16];
	ld.global.f64 	%fd429, [%rd85+8];
	ld.global.f64 	%fd430, [%rd85];
	sub.f64 	%fd431, %fd427, %fd430;
	sub.f64 	%fd432, %fd426, %fd429;
	sub.f64 	%fd433, %fd425, %fd428;
	sub.f64 	%fd434, %fd421, %fd430;
	sub.f64 	%fd435, %fd420, %fd429;
	sub.f64 	%fd436, %fd419, %fd428;
	mul.f64 	%fd3267, %fd8118, %fd436;
	mul.f64 	%fd3268, %fd8117, %fd435;
	sub.f64 	%fd3269, %fd3267, %fd3268;
	mul.f64 	%fd3270, %fd8117, %fd434;
	mul.f64 	%fd3271, %fd8119, %fd436;
	sub.f64 	%fd3272, %fd3270, %fd3271;
	mul.f64 	%fd3273, %fd8119, %fd435;
	mul.f64 	%fd3274, %fd8118, %fd434;
	sub.f64 	%fd3275, %fd3273, %fd3274;
	mul.f64 	%fd3276, %fd432, %fd3272;
	fma.rn.f64 	%fd3277, %fd431, %fd3269, %fd3276;
	fma.rn.f64 	%fd437, %fd433, %fd3275, %fd3277;
	abs.f64 	%fd3278, %fd437;
	setp.lt.f64 	%p335, %fd3278, 0d3D719799812DEA11;
	mov.pred 	%p1592, 0;
	mov.f64 	%fd8124, 0d0000000000000000;
	@%p335 bra 	$L__BB1_144;
	sub.f64 	%fd438, %fd302, %fd430;
	sub.f64 	%fd439, %fd303, %fd429;
	sub.f64 	%fd440, %fd304, %fd428;
	mul.f64 	%fd3280, %fd8118, %fd436;
	mul.f64 	%fd3281, %fd8117, %fd435;
	sub.f64 	%fd3282, %fd3280, %fd3281;
	mul.f64 	%fd3283, %fd8117, %fd434;
	mul.f64 	%fd3284, %fd8119, %fd436;
	sub.f64 	%fd3285, %fd3283, %fd3284;
	mul.f64 	%fd3286, %fd439, %fd3285;
	fma.rn.f64 	%fd3287, %fd438, %fd3282, %fd3286;
	mul.f64 	%fd3288, %fd8119, %fd435;
	mul.f64 	%fd3289, %fd8118, %fd434;
	sub.f64 	%fd3290, %fd3288, %fd3289;
	fma.rn.f64 	%fd3291, %fd440, %fd3290, %fd3287;
	div.rn.f64 	%fd441, %fd3291, %fd437;
	setp.lt.f64 	%p337, %fd441, 0d0000000000000000;
	setp.gt.f64 	%p338, %fd441, 0d3FF0000000000000;
	or.pred  	%p339, %p337, %p338;
	@%p339 bra 	$L__BB1_144;
	mul.f64 	%fd3293, %fd439, %fd433;
	mul.f64 	%fd3294, %fd440, %fd432;
	sub.f64 	%fd442, %fd3293, %fd3294;
	mul.f64 	%fd3295, %fd440, %fd431;
	mul.f64 	%fd3296, %fd438, %fd433;
	sub.f64 	%fd443, %fd3295, %fd3296;
	mul.f64 	%fd3297, %fd438, %fd432;
	mul.f64 	%fd3298, %fd439, %fd431;
	sub.f64 	%fd444, %fd3297, %fd3298;
	mul.f64 	%fd3299, %fd8118, %fd443;
	fma.rn.f64 	%fd3300, %fd8119, %fd442, %fd3299;
	fma.rn.f64 	%fd3301, %fd8117, %fd444, %fd3300;
	div.rn.f64 	%fd3302, %fd3301, %fd437;
	setp.lt.f64 	%p341, %fd3302, 0d0000000000000000;
	add.f64 	%fd3303, %fd441, %fd3302;
	setp.gt.f64 	%p342, %fd3303, 0d3FF0000000000000;
	or.pred  	%p343, %p341, %p342;
	@%p343 bra 	$L__BB1_144;
	mul.f64 	%fd3304, %fd435, %fd443;
	fma.rn.f64 	%fd3305, %fd434, %fd442, %fd3304;
	fma.rn.f64 	%fd3306, %fd436, %fd444, %fd3305;
	div.rn.f64 	%fd3307, %fd3306, %fd437;
	setp.geu.f64 	%p1592, %fd3307, 0d0000000000000000;
	selp.f64 	%fd8124, %fd3307, 0d0000000000000000, %p1592;
$L__BB1_144:
	sub.f64 	%fd447, %fd427, %fd421;
	sub.f64 	%fd448, %fd426, %fd420;
	sub.f64 	%fd449, %fd425, %fd419;
	sub.f64 	%fd450, %fd424, %fd421;
	sub.f64 	%fd451, %fd423, %fd420;
	sub.f64 	%fd452, %fd422, %fd419;
	mul.f64 	%fd3309, %fd8118, %fd452;
	mul.f64 	%fd3310, %fd8117, %fd451;
	sub.f64 	%fd453, %fd3309, %fd3310;
	mul.f64 	%fd3311, %fd8117, %fd450;
	mul.f64 	%fd3312, %fd8119, %fd452;
	sub.f64 	%fd454, %fd3311, %fd3312;
	mul.f64 	%fd3313, %fd8119, %fd451;
	mul.f64 	%fd3314, %fd8118, %fd450;
	sub.f64 	%fd3315, %fd3313, %fd3314;
	mul.f64 	%fd3316, %fd448, %fd454;
	fma.rn.f64 	%fd3317, %fd447, %fd453, %fd3316;
	fma.rn.f64 	%fd455, %fd449, %fd3315, %fd3317;
	abs.f64 	%fd3318, %fd455;
	setp.lt.f64 	%p345, %fd3318, 0d3D719799812DEA11;
	mov.pred 	%p1593, 0;
	mov.f64 	%fd8125, 0d0000000000000000;
	@%p345 bra 	$L__BB1_148;
	sub.f64 	%fd456, %fd302, %fd421;
	sub.f64 	%fd457, %fd303, %fd420;
	sub.f64 	%fd458, %fd304, %fd419;
	mul.f64 	%fd3320, %fd457, %fd454;
	fma.rn.f64 	%fd3321, %fd456, %fd453, %fd3320;
	fma.rn.f64 	%fd3325, %fd458, %fd3315, %fd3321;
	div.rn.f64 	%fd459, %fd3325, %fd455;
	setp.lt.f64 	%p347, %fd459, 0d0000000000000000;
	setp.gt.f64 	%p348, %fd459, 0d3FF0000000000000;
	or.pred  	%p349, %p347, %p348;
	@%p349 bra 	$L__BB1_148;
	mul.f64 	%fd3327, %fd457, %fd449;
	mul.f64 	%fd3328, %fd458, %fd448;
	sub.f64 	%fd460, %fd3327, %fd3328;
	mul.f64 	%fd3329, %fd458, %fd447;
	mul.f64 	%fd3330, %fd456, %fd449;
	sub.f64 	%fd461, %fd3329, %fd3330;
	mul.f64 	%fd3331, %fd456, %fd448;
	mul.f64 	%fd3332, %fd457, %fd447;
	sub.f64 	%fd462, %fd3331, %fd3332;
	mul.f64 	%fd3333, %fd8118, %fd461;
	fma.rn.f64 	%fd3334, %fd8119, %fd460, %fd3333;
	fma.rn.f64 	%fd3335, %fd8117, %fd462, %fd3334;
	div.rn.f64 	%fd3336, %fd3335, %fd455;
	setp.lt.f64 	%p351, %fd3336, 0d0000000000000000;
	add.f64 	%fd3337, %fd459, %fd3336;
	setp.gt.f64 	%p352, %fd3337, 0d3FF0000000000000;
	or.pred  	%p353, %p351, %p352;
	@%p353 bra 	$L__BB1_148;
	mul.f64 	%fd3338, %fd451, %fd461;
	fma.rn.f64 	%fd3339, %fd450, %fd460, %fd3338;
	fma.rn.f64 	%fd3340, %fd452, %fd462, %fd3339;
	div.rn.f64 	%fd3341, %fd3340, %fd455;
	setp.geu.f64 	%p1593, %fd3341, 0d0000000000000000;
	selp.f64 	%fd8125, %fd3341, 0d0000000000000000, %p1593;
$L__BB1_148:
	setp.lt.f64 	%p354, %fd8124, 0d7FEFFFFFFFFFFFFF;
	and.pred  	%p355, %p1592, %p354;
	selp.f64 	%fd3342, %fd8124, 0d7FEFFFFFFFFFFFFF, %p355;
	setp.lt.f64 	%p356, %fd8125, %fd3342;
	and.pred  	%p357, %p1593, %p356;
	or.pred  	%p358, %p357, %p355;
	selp.f64 	%fd3344, %fd8124, 0d0000000000000000, %p355;
	selp.f64 	%fd465, %fd8125, %fd3344, %p357;
	not.pred 	%p359, %p358;
	@%p359 bra 	$L__BB1_150;
	setp.lt.f64 	%p360, %fd465, %fd8126;
	setp.gt.f64 	%p361, %fd465, 0d3EB0C6F7A0B5ED8D;
	and.pred  	%p362, %p360, %p361;
	selp.b32 	%r1577, %r1575, %r1577, %p362;
	selp.f64 	%fd8126, %fd465, %fd8126, %p362;
$L__BB1_150:
	ld.param.u32 	%r1439, [_Z13render_kernelP4RectiP5Lighti7double3S3_iidP6uchar4iS5__param_1];
	add.s32 	%r1575, %r1575, 1;
	setp.ne.s32 	%p363, %r1575, %r1439;
	@%p363 bra 	$L__BB1_140;
$L__BB1_151:
	setp.eq.s32 	%p364, %r1577, -1;
	mov.b16 	%rs471, 0;
	mov.b16 	%rs470, 255;
	mov.u16 	%rs472, %rs471;
	mov.u16 	%rs473, %rs471;
	@%p364 bra 	$L__BB1_304;
	ld.param.u64 	%rd529, [_Z13render_kernelP4RectiP5Lighti7double3S3_iidP6uchar4iS5__param_11];
	ld.param.u64 	%rd421, [_Z13render_kernelP4RectiP5Lighti7double3S3_iidP6uchar4iS5__param_0];
	fma.rn.f64 	%fd469, %fd8119, %fd8126, %fd302;
	fma.rn.f64 	%fd470, %fd8118, %fd8126, %fd303;
	fma.rn.f64 	%fd471, %fd8117, %fd8126, %fd304;
	cvta.to.global.u64 	%rd86, %rd421;
	mul.wide.s32 	%rd87, %r1577, 128;
	add.s64 	%rd88, %rd86, %rd87;
	ld.global.f64 	%fd3346, [%rd88+16];
	ld.global.f64 	%fd3347, [%rd88+24];
	ld.global.f64 	%fd3348, [%rd88+32];
	ld.global.f64 	%fd3349, [%rd88+40];
	ld.global.f64 	%fd3350, [%rd88+64];
	ld.global.v2.u32 	{%r305, %r306}, [%rd88+96];
	ld.global.f64 	%fd3351, [%rd88+56];
	ld.global.f64 	%fd3352, [%rd88+48];
	ld.global.f64 	%fd3353, [%rd88+8];
	ld.global.f64 	%fd3354, [%rd88];
	sub.f64 	%fd3355, %fd469, %fd3354;
	sub.f64 	%fd3356, %fd470, %fd3353;
	sub.f64 	%fd3357, %fd3352, %fd3354;
	sub.f64 	%fd3358, %fd3351, %fd3353;
	abs.f64 	%fd3359, %fd3357;
	setp.lt.f64 	%p365, %fd3359, 0d3D719799812DEA11;
	setp.lt.f64 	%p366, %fd3357, 0d0000000000000000;
	selp.f64 	%fd3360, 0dBD719799812DEA11, 0d3D719799812DEA11, %p366;
	selp.f64 	%fd3361, %fd3360, %fd3357, %p365;
	abs.f64 	%fd3362, %fd3358;
	setp.lt.f64 	%p367, %fd3362, 0d3D719799812DEA11;
	setp.lt.f64 	%p368, %fd3358, 0d0000000000000000;
	selp.f64 	%fd3363, 0dBD719799812DEA11, 0d3D719799812DEA11, %p368;
	selp.f64 	%fd3364, %fd3363, %fd3358, %p367;
	div.rn.f64 	%fd3365, %fd3355, %fd3361;
	cvt.rn.f64.s32 	%fd3366, %r305;
	mul.f64 	%fd3367, %fd3365, %fd3366;
	mov.f64 	%fd3368, 0d3FE0000000000000;
	copysign.f64 	%fd3369, %fd3367, %fd3368;
	add.rz.f64 	%fd3370, %fd3367, %fd3369;
	cvt.rzi.f64.f64 	%fd3371, %fd3370;
	cvt.rzi.s32.f64 	%r307, %fd3371;
	div.rn.f64 	%fd3372, %fd3356, %fd3364;
	cvt.rn.f64.s32 	%fd3373, %r306;
	mul.f64 	%fd3374, %fd3372, %fd3373;
	copysign.f64 	%fd3375, %fd3374, %fd3368;
	add.rz.f64 	%fd3376, %fd3374, %fd3375;
	cvt.rzi.f64.f64 	%fd3377, %fd3376;
	cvt.rzi.s32.f64 	%r308, %fd3377;
	max.s32 	%r309, %r307, 0;
	setp.lt.s32 	%p369, %r309, %r305;
	add.s32 	%r310, %r305, -1;
	selp.b32 	%r311, %r309, %r310, %p369;
	max.s32 	%r312, %r308, 0;
	setp.lt.s32 	%p370, %r312, %r306;
	add.s32 	%r313, %r306, -1;
	selp.b32 	%r314, %r312, %r313, %p370;
	mad.lo.s32 	%r315, %r314, %r305, %r311;
	cvta.to.global.u64 	%rd89, %rd529;
	mul.wide.s32 	%rd90, %r315, 4;
	add.s64 	%rd91, %rd89, %rd90;
	ld.global.u32 	%r316, [%rd91];
	bfe.u32 	%r317, %r316, 24, 8;
	cvt.u16.u32 	%rs17, %r317;
	bfe.u32 	%r318, %r316, 16, 8;
	cvt.u16.u32 	%rs18, %r318;
	bfe.u32 	%r319, %r316, 8, 8;
	cvt.u16.u32 	%rs19, %r319;
	bfe.u32 	%r320, %r316, 0, 8;
	cvt.u16.u32 	%rs20, %r320;
	sub.f64 	%fd3378, %fd3347, %fd3354;
	sub.f64 	%fd3379, %fd3348, %fd3353;
	sub.f64 	%fd3380, %fd3349, %fd3346;
	sub.f64 	%fd3381, %fd3350, %fd3346;
	mul.f64 	%fd3382, %fd3379, %fd3381;
	mul.f64 	%fd3383, %fd3380, %fd3358;
	sub.f64 	%fd472, %fd3382, %fd3383;
	mul.f64 	%fd3384, %fd3380, %fd3357;
	mul.f64 	%fd3385, %fd3378, %fd3381;
	sub.f64 	%fd473, %fd3384, %fd3385;
	mul.f64 	%fd3386, %fd3378, %fd3358;
	mul.f64 	%fd3387, %fd3379, %fd3357;
	sub.f64 	%fd474, %fd3386, %fd3387;
	mul.f64 	%fd3388, %fd473, %fd473;
	fma.rn.f64 	%fd3389, %fd472, %fd472, %fd3388;
	fma.rn.f64 	%fd3390, %fd474, %fd474, %fd3389;
	sqrt.rn.f64 	%fd475, %fd3390;
	setp.lt.f64 	%p371, %fd475, 0d3D719799812DEA11;
	mov.f64 	%fd8173, 0d0000000000000000;
	mov.f64 	%fd8174, %fd8173;
	mov.f64 	%fd8175, %fd8173;
	@%p371 bra 	$L__BB1_154;
	div.rn.f64 	%fd8175, %fd472, %fd475;
	div.rn.f64 	%fd8174, %fd473, %fd475;
	div.rn.f64 	%fd8173, %fd474, %fd475;
$L__BB1_154:
	ld.param.u32 	%r1500, [_Z13render_kernelP4RectiP5Lighti7double3S3_iidP6uchar4iS5__param_3];
	setp.lt.s32 	%p372, %r1500, 1;
	neg.f64 	%fd482, %fd8118;
	mov.f64 	%fd8143, 0d0000000000000000;
	@%p372 bra 	$L__BB1_184;
	mul.f64 	%fd3393, %fd8175, %fd8175;
	fma.rn.f64 	%fd3394, %fd8174, %fd8174, %fd3393;
	fma.rn.f64 	%fd3395, %fd8173, %fd8173, %fd3394;
	sqrt.rn.f64 	%fd483, %fd3395;
	mul.f64 	%fd3396, %fd8119, %fd8119;
	fma.rn.f64 	%fd3397, %fd8118, %fd8118, %fd3396;
	fma.rn.f64 	%fd3398, %fd8117, %fd8117, %fd3397;
	sqrt.rn.f64 	%fd484, %fd3398;
	mov.f64 	%fd8143, 0d0000000000000000;
	mov.b32 	%r1579, 0;
$L__BB1_156:
	ld.param.u64 	%rd495, [_Z13render_kernelP4RectiP5Lighti7double3S3_iidP6uchar4iS5__param_2];
	cvta.to.global.u64 	%rd92, %rd495;
	mul.wide.u32 	%rd93, %r1579, 64;
	add.s64 	%rd94, %rd92, %rd93;
	ld.global.u32 	%r322, [%rd94];
	ld.global.f64 	%fd486, [%rd94+8];
	ld.global.f64 	%fd8134, [%rd94+40];
	ld.global.f64 	%fd8133, [%rd94+48];
	ld.global.f64 	%fd8132, [%rd94+56];
	mov.f64 	%fd8135, 0d4376345785D8A000;
	setp.eq.s32 	%p373, %r322, 1;
	@%p373 bra 	$L__BB1_159;
	setp.ne.s32 	%p374, %r322, 0;
	@%p374 bra 	$L__BB1_160;
	add.f64 	%fd8143, %fd8143, %fd486;
	bra.uni 	$L__BB1_183;
$L__BB1_159:
	ld.param.u64 	%rd496, [_Z13render_kernelP4RectiP5Lighti7double3S3_iidP6uchar4iS5__param_2];
	cvta.to.global.u64 	%rd95, %rd496;
	add.s64 	%rd97, %rd95, %rd93;
	ld.global.f64 	%fd3401, [%rd97+32];
	ld.global.f64 	%fd3402, [%rd97+24];
	ld.global.f64 	%fd3403, [%rd97+16];
	sub.f64 	%fd8134, %fd3403, %fd469;
	sub.f64 	%fd8133, %fd3402, %fd470;
	sub.f64 	%fd8132, %fd3401, %fd471;
	mov.f64 	%fd8135, 0d3FF0000000000000;
$L__BB1_160:
	ld.param.u32 	%r1440, [_Z13render_kernelP4RectiP5Lighti7double3S3_iidP6uchar4iS5__param_1];
	setp.lt.s32 	%p375, %r1440, 1;
	mov.f64 	%fd8136, 0d3FF0000000000000;
	@%p375 bra 	$L__BB1_174;
	mov.f64 	%fd8136, 0d3FF0000000000000;
	mov.b32 	%r1580, 0;
$L__BB1_162:
	ld.param.u64 	%rd422, [_Z13render_kernelP4RectiP5Lighti7double3S3_iidP6uchar4iS5__param_0];
	cvta.to.global.u64 	%rd98, %rd422;
	mul.wide.u32 	%rd99, %r1580, 128;
	add.s64 	%rd100, %rd98, %rd99;
	ld.global.f64 	%fd499, [%rd100+88];
	ld.global.f64 	%fd500, [%rd100+80];
	ld.global.f64 	%fd501, [%rd100+72];
	ld.global.f64 	%fd502, [%rd100+64];
	ld.global.f64 	%fd503, [%rd100+56];
	ld.global.f64 	%fd504, [%rd100+48];
	ld.global.f64 	%fd505, [%rd100+40];
	ld.global.f64 	%fd506, [%rd100+32];
	ld.global.f64 	%fd507, [%rd100+24];
	ld.global.f64 	%fd508, [%rd100+16];
	ld.global.f64 	%fd509, [%rd100+8];
	ld.global.f64 	%fd510, [%rd100];
	sub.f64 	%fd511, %fd507, %fd510;
	sub.f64 	%fd512, %fd506, %fd509;
	sub.f64 	%fd513, %fd505, %fd508;
	sub.f64 	%fd514, %fd501, %fd510;
	sub.f64 	%fd515, %fd500, %fd509;
	sub.f64 	%fd516, %fd499, %fd508;
	mul.f64 	%fd3407, %fd8133, %fd516;
	mul.f64 	%fd3408, %fd8132, %fd515;
	sub.f64 	%fd3409, %fd3407, %fd3408;
	mul.f64 	%fd3410, %fd8132, %fd514;
	mul.f64 	%fd3411, %fd8134, %fd516;
	sub.f64 	%fd3412, %fd3410, %fd3411;
	mul.f64 	%fd3413, %fd8134, %fd515;
	mul.f64 	%fd3414, %fd8133, %fd514;
	sub.f64 	%fd3415, %fd3413, %fd3414;
	mul.f64 	%fd3416, %fd512, %fd3412;
	fma.rn.f64 	%fd3417, %fd511, %fd3409, %fd3416;
	fma.rn.f64 	%fd517, %fd513, %fd3415, %fd3417;
	abs.f64 	%fd3418, %fd517;
	setp.lt.f64 	%p377, %fd3418, 0d3D719799812DEA11;
	mov.pred 	%p1594, 0;
	mov.f64 	%fd8137, 0d0000000000000000;
	@%p377 bra 	$L__BB1_166;
	sub.f64 	%fd518, %fd469, %fd510;
	sub.f64 	%fd519, %fd470, %fd509;
	sub.f64 	%fd520, %fd471, %fd508;
	mul.f64 	%fd3420, %fd8133, %fd516;
	mul.f64 	%fd3421, %fd8132, %fd515;
	sub.f64 	%fd3422, %fd3420, %fd3421;
	mul.f64 	%fd3423, %fd8132, %fd514;
	mul.f64 	%fd3424, %fd8134, %fd516;
	sub.f64 	%fd3425, %fd3423, %fd3424;
	mul.f64 	%fd3426, %fd519, %fd3425;
	fma.rn.f64 	%fd3427, %fd518, %fd3422, %fd3426;
	mul.f64 	%fd3428, %fd8134, %fd515;
	mul.f64 	%fd3429, %fd8133, %fd514;
	sub.f64 	%fd3430, %fd3428, %fd3429;
	fma.rn.f64 	%fd3431, %fd520, %fd3430, %fd3427;
	div.rn.f64 	%fd521, %fd3431, %fd517;
	setp.lt.f64 	%p379, %fd521, 0d0000000000000000;
	setp.gt.f64 	%p380, %fd521, 0d3FF0000000000000;
	or.pred  	%p381, %p379, %p380;
	@%p381 bra 	$L__BB1_166;
	mul.f64 	%fd3433, %fd519, %fd513;
	mul.f64 	%fd3434, %fd520, %fd512;
	sub.f64 	%fd522, %fd3433, %fd3434;
	mul.f64 	%fd3435, %fd520, %fd511;
	mul.f64 	%fd3436, %fd518, %fd513;
	sub.f64 	%fd523, %fd3435, %fd3436;
	mul.f64 	%fd3437, %fd518, %fd512;
	mul.f64 	%fd3438, %fd519, %fd511;
	sub.f64 	%fd524, %fd3437, %fd3438;
	mul.f64 	%fd3439, %fd8133, %fd523;
	fma.rn.f64 	%fd3440, %fd8134, %fd522, %fd3439;
	fma.rn.f64 	%fd3441, %fd8132, %fd524, %fd3440;
	div.rn.f64 	%fd3442, %fd3441, %fd517;
	setp.lt.f64 	%p383, %fd3442, 0d0000000000000000;
	add.f64 	%fd3443, %fd521, %fd3442;
	setp.gt.f64 	%p384, %fd3443, 0d3FF0000000000000;
	or.pred  	%p385, %p383, %p384;
	@%p385 bra 	$L__BB1_166;
	mul.f64 	%fd3444, %fd515, %fd523;
	fma.rn.f64 	%fd3445, %fd514, %fd522, %fd3444;
	fma.rn.f64 	%fd3446, %fd516, %fd524, %fd3445;
	div.rn.f64 	%fd3447, %fd3446, %fd517;
	setp.geu.f64 	%p1594, %fd3447, 0d0000000000000000;
	selp.f64 	%fd8137, %fd3447, 0d0000000000000000, %p1594;
$L__BB1_166:
	sub.f64 	%fd527, %fd507, %fd501;
	sub.f64 	%fd528, %fd506, %fd500;
	sub.f64 	%fd529, %fd505, %fd499;
	sub.f64 	%fd530, %fd504, %fd501;
	sub.f64 	%fd531, %fd503, %fd500;
	sub.f64 	%fd532, %fd502, %fd499;
	mul.f64 	%fd3449, %fd8133, %fd532;
	mul.f64 	%fd3450, %fd8132, %fd531;
	sub.f64 	%fd3451, %fd3449, %fd3450;
	mul.f64 	%fd3452, %fd8132, %fd530;
	mul.f64 	%fd3453, %fd8134, %fd532;
	sub.f64 	%fd3454, %fd3452, %fd3453;
	mul.f64 	%fd3455, %fd8134, %fd531;
	mul.f64 	%fd3456, %fd8133, %fd530;
	sub.f64 	%fd3457, %fd3455, %fd3456;
	mul.f64 	%fd3458, %fd528, %fd3454;
	fma.rn.f64 	%fd3459, %fd527, %fd3451, %fd3458;
	fma.rn.f64 	%fd533, %fd529, %fd3457, %fd3459;
	abs.f64 	%fd3460, %fd533;
	setp.lt.f64 	%p387, %fd3460, 0d3D719799812DEA11;
	mov.pred 	%p1595, 0;
	mov.f64 	%fd8138, 0d0000000000000000;
	@%p387 bra 	$L__BB1_170;
	sub.f64 	%fd534, %fd469, %fd501;
	sub.f64 	%fd535, %fd470, %fd500;
	sub.f64 	%fd536, %fd471, %fd499;
	mul.f64 	%fd3462, %fd8133, %fd532;
	mul.f64 	%fd3463, %fd8132, %fd531;
	sub.f64 	%fd3464, %fd3462, %fd3463;
	mul.f64 	%fd3465, %fd8132, %fd530;
	mul.f64 	%fd3466, %fd8134, %fd532;
	sub.f64 	%fd3467, %fd3465, %fd3466;
	mul.f64 	%fd3468, %fd535, %fd3467;
	fma.rn.f64 	%fd3469, %fd534, %fd3464, %fd3468;
	mul.f64 	%fd3470, %fd8134, %fd531;
	mul.f64 	%fd3471, %fd8133, %fd530;
	sub.f64 	%fd3472, %fd3470, %fd3471;
	fma.rn.f64 	%fd3473, %fd536, %fd3472, %fd3469;
	div.rn.f64 	%fd537, %fd3473, %fd533;
	setp.lt.f64 	%p389, %fd537, 0d0000000000000000;
	setp.gt.f64 	%p390, %fd537, 0d3FF0000000000000;
	or.pred  	%p391, %p389, %p390;
	@%p391 bra 	$L__BB1_170;
	mul.f64 	%fd3475, %fd535, %fd529;
	mul.f64 	%fd3476, %fd536, %fd528;
	sub.f64 	%fd538, %fd3475, %fd3476;
	mul.f64 	%fd3477, %fd536, %fd527;
	mul.f64 	%fd3478, %fd534, %fd529;
	sub.f64 	%fd539, %fd3477, %fd3478;
	mul.f64 	%fd3479, %fd534, %fd528;
	mul.f64 	%fd3480, %fd535, %fd527;
	sub.f64 	%fd540, %fd3479, %fd3480;
	mul.f64 	%fd3481, %fd8133, %fd539;
	fma.rn.f64 	%fd3482, %fd8134, %fd538, %fd3481;
	fma.rn.f64 	%fd3483, %fd8132, %fd540, %fd3482;
	div.rn.f64 	%fd3484, %fd3483, %fd533;
	setp.lt.f64 	%p393, %fd3484, 0d0000000000000000;
	add.f64 	%fd3485, %fd537, %fd3484;
	setp.gt.f64 	%p394, %fd3485, 0d3FF0000000000000;
	or.pred  	%p395, %p393, %p394;
	@%p395 bra 	$L__BB1_170;
	mul.f64 	%fd3486, %fd531, %fd539;
	fma.rn.f64 	%fd3487, %fd530, %fd538, %fd3486;
	fma.rn.f64 	%fd3488, %fd532, %fd540, %fd3487;
	div.rn.f64 	%fd3489, %fd3488, %fd533;
	setp.geu.f64 	%p1595, %fd3489, 0d0000000000000000;
	selp.f64 	%fd8138, %fd3489, 0d0000000000000000, %p1595;
$L__BB1_170:
	setp.lt.f64 	%p396, %fd8137, 0d7FEFFFFFFFFFFFFF;
	and.pred  	%p397, %p1594, %p396;
	selp.f64 	%fd3490, %fd8137, 0d7FEFFFFFFFFFFFFF, %p397;
	setp.lt.f64 	%p398, %fd8138, %fd3490;
	and.pred  	%p399, %p1595, %p398;
	or.pred  	%p400, %p399, %p397;
	selp.f64 	%fd3492, %fd8137, 0d0000000000000000, %p397;
	selp.f64 	%fd543, %fd8138, %fd3492, %p399;
	not.pred 	%p401, %p400;
	@%p401 bra 	$L__BB1_173;
	setp.ltu.f64 	%p402, %fd543, 0d3F50624DD2F1A9FC;
	setp.gtu.f64 	%p403, %fd543, %fd8135;
	or.pred  	%p404, %p402, %p403;
	@%p404 bra 	$L__BB1_173;
	ld.param.u64 	%rd423, [_Z13render_kernelP4RectiP5Lighti7double3S3_iidP6uchar4iS5__param_0];
	cvta.to.global.u64 	%rd101, %rd423;
	mul.wide.u32 	%rd102, %r1580, 128;
	add.s64 	%rd103, %rd101, %rd102;
	ld.global.f64 	%fd3493, [%rd103+120];
	mul.f64 	%fd8136, %fd8136, %fd3493;
$L__BB1_173:
	ld.param.u32 	%r1441, [_Z13render_kernelP4RectiP5Lighti7double3S3_iidP6uchar4iS5__param_1];
	add.s32 	%r1580, %r1580, 1;
	setp.ne.s32 	%p405, %r1580, %r1441;
	@%p405 bra 	$L__BB1_162;
$L__BB1_174:
	mul.f64 	%fd3494, %fd8175, %fd8134;
	fma.rn.f64 	%fd3495, %fd8174, %fd8133, %fd3494;
	fma.rn.f64 	%fd3496, %fd8173, %fd8132, %fd3495;
	setp.leu.f64 	%p406, %fd3496, 0d0000000000000000;
	@%p406 bra 	$L__BB1_176;
	mul.f64 	%fd3497, %fd486, %fd8136;
	mul.f64 	%fd3498, %fd8175, %fd8134;
	fma.rn.f64 	%fd3499, %fd8174, %fd8133, %fd3498;
	fma.rn.f64 	%fd3500, %fd8173, %fd8132, %fd3499;
	mul.f64 	%fd3501, %fd3500, %fd3497;
	mul.f64 	%fd3502, %fd8134, %fd8134;
	fma.rn.f64 	%fd3503, %fd8133, %fd8133, %fd3502;
	fma.rn.f64 	%fd3504, %fd8132, %fd8132, %fd3503;
	sqrt.rn.f64 	%fd3505, %fd3504;
	mul.f64 	%fd3506, %fd483, %fd3505;
	div.rn.f64 	%fd3507, %fd3501, %fd3506;
	add.f64 	%fd8143, %fd8143, %fd3507;
$L__BB1_176:
	mul.f64 	%fd3508, %fd8175, %fd8134;
	fma.rn.f64 	%fd3509, %fd8174, %fd8133, %fd3508;
	fma.rn.f64 	%fd3510, %fd8173, %fd8132, %fd3509;
	add.f64 	%fd3511, %fd3510, %fd3510;
	mul.f64 	%fd3512, %fd8175, %fd3511;
	mul.f64 	%fd3513, %fd8174, %fd3511;
	mul.f64 	%fd3514, %fd8173, %fd3511;
	sub.f64 	%fd549, %fd3512, %fd8134;
	sub.f64 	%fd550, %fd3513, %fd8133;
	sub.f64 	%fd551, %fd3514, %fd8132;
	mul.f64 	%fd3515, %fd550, %fd482;
	mul.f64 	%fd3516, %fd8119, %fd549;
	sub.f64 	%fd3517, %fd3515, %fd3516;
	mul.f64 	%fd3518, %fd8117, %fd551;
	sub.f64 	%fd3519, %fd3517, %fd3518;
	setp.leu.f64 	%p407, %fd3519, 0d0000000000000000;
	@%p407 bra 	$L__BB1_183;
	setp.lt.s32 	%p408, %r5, 0;
	and.b32  	%r324, %r5, 2146435072;
	setp.eq.s32 	%p409, %r324, 1077936128;
	mul.f64 	%fd552, %fd486, %fd8136;
	mul.f64 	%fd3520, %fd550, %fd550;
	fma.rn.f64 	%fd3521, %fd549, %fd549, %fd3520;
	fma.rn.f64 	%fd3522, %fd551, %fd551, %fd3521;
	sqrt.rn.f64 	%fd3523, %fd3522;
	mul.f64 	%fd3524, %fd484, %fd3523;
	mul.f64 	%fd3526, %fd8119, %fd549;
	sub.f64 	%fd3527, %fd3515, %fd3526;
	mul.f64 	%fd3528, %fd8117, %fd551;
	sub.f64 	%fd3529, %fd3527, %fd3528;
	div.rn.f64 	%fd553, %fd3529, %fd3524;
	{
	.reg .b32 %temp; 
	mov.b64 	{%temp, %r47}, %fd553;
	}
	abs.f64 	%fd554, %fd553;
	{ // callseq 3, 0
	.param .b64 param0;
	st.param.f64 	[param0], %fd554;
	.param .b64 retval0;
	call.uni (retval0), 
	__internal_accurate_pow, 
	(
	param0
	);
	ld.param.f64 	%fd3530, [retval0];
	} // callseq 3
	setp.lt.s32 	%p410, %r47, 0;
	neg.f64 	%fd3532, %fd3530;
	selp.f64 	%fd3533, %fd3532, %fd3530, %p409;
	selp.f64 	%fd3534, %fd3533, %fd3530, %p410;
	setp.eq.f64 	%p411, %fd553, 0d0000000000000000;
	selp.b32 	%r325, %r47, 0, %p409;
	or.b32  	%r326, %r325, 2146435072;
	selp.b32 	%r327, %r326, %r325, %p408;
	mov.b32 	%r328, 0;
	mov.b64 	%fd3535, {%r328, %r327};
	selp.f64 	%fd8142, %fd3535, %fd3534, %p411;
	add.f64 	%fd3536, %fd553, 0d405B800000000000;
	{
	.reg .b32 %temp; 
	mov.b64 	{%temp, %r329}, %fd3536;
	}
	and.b32  	%r330, %r329, 2146435072;
	setp.ne.s32 	%p412, %r330, 2146435072;
	@%p412 bra 	$L__BB1_182;
	setp.num.f64 	%p413, %fd553, %fd553;
	@%p413 bra 	$L__BB1_180;
	mov.f64 	%fd3537, 0d405B800000000000;
	add.rn.f64 	%fd8142, %fd553, %fd3537;
	bra.uni 	$L__BB1_182;
$L__BB1_180:
	setp.neu.f64 	%p414, %fd554, 0d7FF0000000000000;
	@%p414 bra 	$L__BB1_182;
	selp.b32 	%r331, 0, 2146435072, %p408;
	or.b32  	%r332, %r331, -2147483648;
	selp.b32 	%r333, %r332, %r331, %p3;
	selp.b32 	%r334, %r333, %r331, %p410;
	mov.b32 	%r335, 0;
	mov.b64 	%fd8142, {%r335, %r334};
$L__BB1_182:
	setp.eq.f64 	%p417, %fd553, 0d3FF0000000000000;
	selp.f64 	%fd3538, 0d3FF0000000000000, %fd8142, %p417;
	fma.rn.f64 	%fd8143, %fd552, %fd3538, %fd8143;
$L__BB1_183:
	ld.param.u32 	%r1501, [_Z13render_kernelP4RectiP5Lighti7double3S3_iidP6uchar4iS5__param_3];
	add.s32 	%r1579, %r1579, 1;
	setp.ne.s32 	%p418, %r1579, %r1501;
	@%p418 bra 	$L__BB1_156;
$L__BB1_184:
	ld.param.u64 	%rd424, [_Z13render_kernelP4RectiP5Lighti7double3S3_iidP6uchar4iS5__param_0];
	and.b16  	%rs258, %rs20, 255;
	cvt.rn.f64.u16 	%fd3539, %rs258;
	mul.f64 	%fd3540, %fd8143, %fd3539;
	min.f64 	%fd3541, %fd3540, 0d406FE00000000000;
	cvt.rzi.u32.f64 	%r336, %fd3541;
	cvt.u16.u32 	%rs473, %r336;
	and.b16  	%rs259, %rs19, 255;
	cvt.rn.f64.u16 	%fd3542, %rs259;
	mul.f64 	%fd3543, %fd8143, %fd3542;
	min.f64 	%fd3544, %fd3543, 0d406FE00000000000;
	cvt.rzi.u32.f64 	%r337, %fd3544;
	cvt.u16.u32 	%rs472, %r337;
	and.b16  	%rs260, %rs18, 255;
	cvt.rn.f64.u16 	%fd3545, %rs260;
	mul.f64 	%fd3546, %fd8143, %fd3545;
	min.f64 	%fd3547, %fd3546, 0d406FE00000000000;
	cvt.rzi.u32.f64 	%r338, %fd3547;
	cvt.u16.u32 	%rs471, %r338;
	and.b16  	%rs261, %rs17, 255;
	cvt.rn.f64.u16 	%fd3548, %rs261;
	mul.f64 	%fd3549, %fd8143, %fd3548;
	min.f64 	%fd3550, %fd3549, 0d406FE00000000000;
	cvt.rzi.u32.f64 	%r339, %fd3550;
	cvt.u16.u32 	%rs470, %r339;
	cvta.to.global.u64 	%rd104, %rd424;
	mul.wide.s32 	%rd105, %r1577, 128;
	add.s64 	%rd106, %rd104, %rd105;
	ld.global.f64 	%fd562, [%rd106+112];
	setp.le.f64 	%p419, %fd562, 0d0000000000000000;
	@%p419 bra 	$L__BB1_304;
	mul.f64 	%fd3552, %fd8174, %fd482;
	mul.f64 	%fd3553, %fd8119, %fd8175;
	sub.f64 	%fd3554, %fd3552, %fd3553;
	mul.f64 	%fd3555, %fd8117, %fd8173;
	sub.f64 	%fd3556, %fd3554, %fd3555;
	add.f64 	%fd3557, %fd3556, %fd3556;
	fma.rn.f64 	%fd563, %fd8175, %fd3557, %fd8119;
	fma.rn.f64 	%fd564, %fd8174, %fd3557, %fd8118;
	fma.rn.f64 	%fd565, %fd8173, %fd3557, %fd8117;
	mul.f64 	%fd3558, %fd564, %fd564;
	fma.rn.f64 	%fd3559, %fd563, %fd563, %fd3558;
	fma.rn.f64 	%fd3560, %fd565, %fd565, %fd3559;
	sqrt.rn.f64 	%fd566, %fd3560;
	setp.lt.f64 	%p420, %fd566, 0d3D719799812DEA11;
	mov.f64 	%fd8145, 0d0000000000000000;
	mov.f64 	%fd8146, %fd8145;
	mov.f64 	%fd8147, %fd8145;
	@%p420 bra 	$L__BB1_187;
	div.rn.f64 	%fd8147, %fd563, %fd566;
	div.rn.f64 	%fd8146, %fd564, %fd566;
	div.rn.f64 	%fd8145, %fd565, %fd566;
$L__BB1_187:
	ld.param.u32 	%r1502, [_Z13render_kernelP4RectiP5Lighti7double3S3_iidP6uchar4iS5__param_3];
	setp.lt.s32 	%p421, %r1502, 1;
	@%p421 bra 	$L__BB1_194;
	mov.b32 	%r1581, 0;
$L__BB1_189:
	ld.param.u64 	%rd497, [_Z13render_kernelP4RectiP5Lighti7double3S3_iidP6uchar4iS5__param_2];
	cvta.to.global.u64 	%rd107, %rd497;
	mul.wide.u32 	%rd108, %r1581, 64;
	add.s64 	%rd109, %rd107, %rd108;
	ld.global.u32 	%r341, [%rd109];
	setp.ne.s32 	%p422, %r341, 1;
	@%p422 bra 	$L__BB1_193;
	ld.param.u64 	%rd498, [_Z13render_kernelP4RectiP5Lighti7double3S3_iidP6uchar4iS5__param_2];
	cvta.to.global.u64 	%rd110, %rd498;
	add.s64 	%rd112, %rd110, %rd108;
	ld.global.f64 	%fd3562, [%rd112+16];
	ld.global.f64 	%fd3563, [%rd112+24];
	ld.global.f64 	%fd3564, [%rd112+32];
	sub.f64 	%fd573, %fd3562, %fd469;
	sub.f64 	%fd574, %fd3563, %fd470;
	sub.f64 	%fd575, %fd3564, %fd471;
	mul.f64 	%fd3565, %fd574, %fd574;
	fma.rn.f64 	%fd3566, %fd573, %fd573, %fd3565;
	fma.rn.f64 	%fd3567, %fd575, %fd575, %fd3566;
	sqrt.rn.f64 	%fd576, %fd3567;
	setp.lt.f64 	%p423, %fd576, 0d3D719799812DEA11;
	mov.f64 	%fd8148, 0d0000000000000000;
	mov.f64 	%fd8149, %fd8148;
	mov.f64 	%fd8150, %fd8148;
	@%p423 bra 	$L__BB1_192;
	div.rn.f64 	%fd8150, %fd573, %fd576;
	div.rn.f64 	%fd8149, %fd574, %fd576;
	div.rn.f64 	%fd8148, %fd575, %fd576;
$L__BB1_192:
	mul.f64 	%fd3568, %fd8147, %fd8150;
	fma.rn.f64 	%fd3569, %fd8146, %fd8149, %fd3568;
	fma.rn.f64 	%fd3570, %fd8145, %fd8148, %fd3569;
	add.f64 	%fd3571, %fd3570, 0dBFF0000000000000;
	abs.f64 	%fd3572, %fd3571;
	setp.lt.f64 	%p424, %fd3572, 0d3FC0000000000000;
	setp.lt.f64 	%p425, %fd576, 0d3FC0000000000000;
	and.pred  	%p426, %p425, %p424;
	mov.b16 	%rs462, 255;
	mov.u16 	%rs463, %rs462;
	mov.u16 	%rs464, %rs462;
	mov.u16 	%rs465, %rs462;
	@%p426 bra 	$L__BB1_242;
$L__BB1_193:
	ld.param.u32 	%r1503, [_Z13render_kernelP4RectiP5Lighti7double3S3_iidP6uchar4iS5__param_3];
	add.s32 	%r1581, %r1581, 1;
	setp.eq.s32 	%p427, %r1581, %r1503;
	@%p427 bra 	$L__BB1_194;
	bra.uni 	$L__BB1_189;
$L__BB1_194:
	ld.param.u32 	%r1442, [_Z13render_kernelP4RectiP5Lighti7double3S3_iidP6uchar4iS5__param_1];
	setp.lt.s32 	%p428, %r1442, 1;
	mov.f64 	%fd8154, 0d7FEFFFFFFFFFFFFF;
	mov.b32 	%r1584, -1;
	@%p428 bra 	$L__BB1_207;
	mov.b32 	%r1584, -1;
	mov.f64 	%fd8154, 0d7FEFFFFFFFFFFFFF;
	mov.b32 	%r1582, 0;
$L__BB1_196:
	ld.param.u64 	%rd425, [_Z13render_kernelP4RectiP5Lighti7double3S3_iidP6uchar4iS5__param_0];
	cvta.to.global.u64 	%rd113, %rd425;
	mul.wide.u32 	%rd114, %r1582, 128;
	add.s64 	%rd115, %rd113, %rd114;
	ld.global.f64 	%fd584, [%rd115+88];
	ld.global.f64 	%fd585, [%rd115+80];
	ld.global.f64 	%fd586, [%rd115+72];
	ld.global.f64 	%fd587, [%rd115+64];
	ld.global.f64 	%fd588, [%rd115+56];
	ld.global.f64 	%fd589, [%rd115+48];
	ld.global.f64 	%fd590, [%rd115+40];
	ld.global.f64 	%fd591, [%rd115+32];
	ld.global.f64 	%fd592, [%rd115+24];
	ld.global.f64 	%fd593, [%rd115+16];
	ld.global.f64 	%fd594, [%rd115+8];
	ld.global.f64 	%fd595, [%rd115];
	sub.f64 	%fd596, %fd592, %fd595;
	sub.f64 	%fd597, %fd591, %fd594;
	sub.f64 	%fd598, %fd590, %fd593;
	sub.f64 	%fd599, %fd586, %fd595;
	sub.f64 	%fd600, %fd585, %fd594;
	sub.f64 	%fd601, %fd584, %fd593;
	mul.f64 	%fd3576, %fd8146, %fd601;
	mul.f64 	%fd3577, %fd8145, %fd600;
	sub.f64 	%fd3578, %fd3576, %fd3577;
	mul.f64 	%fd3579, %fd8145, %fd599;
	mul.f64 	%fd3580, %fd8147, %fd601;
	sub.f64 	%fd3581, %fd3579, %fd3580;
	mul.f64 	%fd3582, %fd8147, %fd600;
	mul.f64 	%fd3583, %fd8146, %fd599;
	sub.f64 	%fd3584, %fd3582, %fd3583;
	mul.f64 	%fd3585, %fd597, %fd3581;
	fma.rn.f64 	%fd3586, %fd596, %fd3578, %fd3585;
	fma.rn.f64 	%fd602, %fd598, %fd3584, %fd3586;
	abs.f64 	%fd3587, %fd602;
	setp.lt.f64 	%p430, %fd3587, 0d3D719799812DEA11;
	mov.pred 	%p1596, 0;
	mov.f64 	%fd8152, 0d0000000000000000;
	@%p430 bra 	$L__BB1_200;
	sub.f64 	%fd603, %fd469, %fd595;
	sub.f64 	%fd604, %fd470, %fd594;
	sub.f64 	%fd605, %fd471, %fd593;
	mul.f64 	%fd3589, %fd8146, %fd601;
	mul.f64 	%fd3590, %fd8145, %fd600;
	sub.f64 	%fd3591, %fd3589, %fd3590;
	mul.f64 	%fd3592, %fd8145, %fd599;
	mul.f64 	%fd3593, %fd8147, %fd601;
	sub.f64 	%fd3594, %fd3592, %fd3593;
	mul.f64 	%fd3595, %fd604, %fd3594;
	fma.rn.f64 	%fd3596, %fd603, %fd3591, %fd3595;
	mul.f64 	%fd3597, %fd8147, %fd600;
	mul.f64 	%fd3598, %fd8146, %fd599;
	sub.f64 	%fd3599, %fd3597, %fd3598;
	fma.rn.f64 	%fd3600, %fd605, %fd3599, %fd3596;
	div.rn.f64 	%fd606, %fd3600, %fd602;
	setp.lt.f64 	%p432, %fd606, 0d0000000000000000;
	setp.gt.f64 	%p433, %fd606, 0d3FF0000000000000;
	or.pred  	%p434, %p432, %p433;
	@%p434 bra 	$L__BB1_200;
	mul.f64 	%fd3602, %fd604, %fd598;
	mul.f64 	%fd3603, %fd605, %fd597;
	sub.f64 	%fd607, %fd3602, %fd3603;
	mul.f64 	%fd3604, %fd605, %fd596;
	mul.f64 	%fd3605, %fd603, %fd598;
	sub.f64 	%fd608, %fd3604, %fd3605;
	mul.f64 	%fd3606, %fd603, %fd597;
	mul.f64 	%fd3607, %fd604, %fd596;
	sub.f64 	%fd609, %fd3606, %fd3607;
	mul.f64 	%fd3608, %fd8146, %fd608;
	fma.rn.f64 	%fd3609, %fd8147, %fd607, %fd3608;
	fma.rn.f64 	%fd3610, %fd8145, %fd609, %fd3609;
	div.rn.f64 	%fd3611, %fd3610, %fd602;
	setp.lt.f64 	%p436, %fd3611, 0d0000000000000000;
	add.f64 	%fd3612, %fd606, %fd3611;
	setp.gt.f64 	%p437, %fd3612, 0d3FF0000000000000;
	or.pred  	%p438, %p436, %p437;
	@%p438 bra 	$L__BB1_200;
	mul.f64 	%fd3613, %fd600, %fd608;
	fma.rn.f64 	%fd3614, %fd599, %fd607, %fd3613;
	fma.rn.f64 	%fd3615, %fd601, %fd609, %fd3614;
	div.rn.f64 	%fd3616, %fd3615, %fd602;
	setp.geu.f64 	%p1596, %fd3616, 0d0000000000000000;
	selp.f64 	%fd8152, %fd3616, 0d0000000000000000, %p1596;
$L__BB1_200:
	sub.f64 	%fd612, %fd592, %fd586;
	sub.f64 	%fd613, %fd591, %fd585;
	sub.f64 	%fd614, %fd590, %fd584;
	sub.f64 	%fd615, %fd589, %fd586;
	sub.f64 	%fd616, %fd588, %fd585;
	sub.f64 	%fd617, %fd587, %fd584;
	mul.f64 	%fd3618, %fd8146, %fd617;
	mul.f64 	%fd3619, %fd8145, %fd616;
	sub.f64 	%fd3620, %fd3618, %fd3619;
	mul.f64 	%fd3621, %fd8145, %fd615;
	mul.f64 	%fd3622, %fd8147, %fd617;
	sub.f64 	%fd3623, %fd3621, %fd3622;
	mul.f64 	%fd3624, %fd8147, %fd616;
	mul.f64 	%fd3625, %fd8146, %fd615;
	sub.f64 	%fd3626, %fd3624, %fd3625;
	mul.f64 	%fd3627, %fd613, %fd3623;
	fma.rn.f64 	%fd3628, %fd612, %fd3620, %fd3627;
	fma.rn.f64 	%fd618, %fd614, %fd3626, %fd3628;
	abs.f64 	%fd3629, %fd618;
	setp.lt.f64 	%p440, %fd3629, 0d3D719799812DEA11;
	mov.pred 	%p1597, 0;
	mov.f64 	%fd8153, 0d0000000000000000;
	@%p440 bra 	$L__BB1_204;
	sub.f64 	%fd619, %fd469, %fd586;
	sub.f64 	%fd620, %fd470, %fd585;
	sub.f64 	%fd621, %fd471, %fd584;
	mul.f64 	%fd3631, %fd8146, %fd617;
	mul.f64 	%fd3632, %fd8145, %fd616;
	sub.f64 	%fd3633, %fd3631, %fd3632;
	mul.f64 	%fd3634, %fd8145, %fd615;
	mul.f64 	%fd3635, %fd8147, %fd617;
	sub.f64 	%fd3636, %fd3634, %fd3635;
	mul.f64 	%fd3637, %fd620, %fd3636;
	fma.rn.f64 	%fd3638, %fd619, %fd3633, %fd3637;
	mul.f64 	%fd3639, %fd8147, %fd616;
	mul.f64 	%fd3640, %fd8146, %fd615;
	sub.f64 	%fd3641, %fd3639, %fd3640;
	fma.rn.f64 	%fd3642, %fd621, %fd3641, %fd3638;
	div.rn.f64 	%fd622, %fd3642, %fd618;
	setp.lt.f64 	%p442, %fd622, 0d0000000000000000;
	setp.gt.f64 	%p443, %fd622, 0d3FF0000000000000;
	or.pred  	%p444, %p442, %p443;
	@%p444 bra 	$L__BB1_204;
	mul.f64 	%fd3644, %fd620, %fd614;
	mul.f64 	%fd3645, %fd621, %fd613;
	sub.f64 	%fd623, %fd3644, %fd3645;
	mul.f64 	%fd3646, %fd621, %fd612;
	mul.f64 	%fd3647, %fd619, %fd614;
	sub.f64 	%fd624, %fd3646, %fd3647;
	mul.f64 	%fd3648, %fd619, %fd613;
	mul.f64 	%fd3649, %fd620, %fd612;
	sub.f64 	%fd625, %fd3648, %fd3649;
	mul.f64 	%fd3650, %fd8146, %fd624;
	fma.rn.f64 	%fd3651, %fd8147, %fd623, %fd3650;
	fma.rn.f64 	%fd3652, %fd8145, %fd625, %fd3651;
	div.rn.f64 	%fd3653, %fd3652, %fd618;
	setp.lt.f64 	%p446, %fd3653, 0d0000000000000000;
	add.f64 	%fd3654, %fd622, %fd3653;
	setp.gt.f64 	%p447, %fd3654, 0d3FF0000000000000;
	or.pred  	%p448, %p446, %p447;
	@%p448 bra 	$L__BB1_204;
	mul.f64 	%fd3655, %fd616, %fd624;
	fma.rn.f64 	%fd3656, %fd615, %fd623, %fd3655;
	fma.rn.f64 	%fd3657, %fd617, %fd625, %fd3656;
	div.rn.f64 	%fd3658, %fd3657, %fd618;
	setp.geu.f64 	%p1597, %fd3658, 0d0000000000000000;
	selp.f64 	%fd8153, %fd3658, 0d0000000000000000, %p1597;
$L__BB1_204:
	setp.lt.f64 	%p449, %fd8152, 0d7FEFFFFFFFFFFFFF;
	and.pred  	%p450, %p1596, %p449;
	selp.f64 	%fd3659, %fd8152, 0d7FEFFFFFFFFFFFFF, %p450;
	setp.lt.f64 	%p451, %fd8153, %fd3659;
	and.pred  	%p452, %p1597, %p451;
	or.pred  	%p453, %p452, %p450;
	selp.f64 	%fd3661, %fd8152, 0d0000000000000000, %p450;
	selp.f64 	%fd628, %fd8153, %fd3661, %p452;
	not.pred 	%p454, %p453;
	@%p454 bra 	$L__BB1_206;
	setp.lt.f64 	%p455, %fd628, %fd8154;
	setp.gt.f64 	%p456, %fd628, 0d3EB0C6F7A0B5ED8D;
	and.pred  	%p457, %p455, %p456;
	selp.b32 	%r1584, %r1582, %r1584, %p457;
	selp.f64 	%fd8154, %fd628, %fd8154, %p457;
$L__BB1_206:
	ld.param.u32 	%r1443, [_Z13render_kernelP4RectiP5Lighti7double3S3_iidP6uchar4iS5__param_1];
	add.s32 	%r1582, %r1582, 1;
	setp.ne.s32 	%p458, %r1582, %r1443;
	@%p458 bra 	$L__BB1_196;
$L__BB1_207:
	setp.eq.s32 	%p459, %r1584, -1;
	mov.b16 	%rs463, 0;
	mov.b16 	%rs462, 255;
	mov.u16 	%rs464, %rs463;
	mov.u16 	%rs465, %rs463;
	@%p459 bra 	$L__BB1_242;
	ld.param.u64 	%rd530, [_Z13render_kernelP4RectiP5Lighti7double3S3_iidP6uchar4iS5__param_11];
	ld.param.u64 	%rd426, [_Z13render_kernelP4RectiP5Lighti7double3S3_iidP6uchar4iS5__param_0];
	fma.rn.f64 	%fd632, %fd8147, %fd8154, %fd469;
	fma.rn.f64 	%fd633, %fd8146, %fd8154, %fd470;
	fma.rn.f64 	%fd634, %fd8145, %fd8154, %fd471;
	cvta.to.global.u64 	%rd116, %rd426;
	mul.wide.s32 	%rd117, %r1584, 128;
	add.s64 	%rd118, %rd116, %rd117;
	ld.global.f64 	%fd3663, [%rd118+16];
	ld.global.f64 	%fd3664, [%rd118+24];
	ld.global.f64 	%fd3665, [%rd118+32];
	ld.global.f64 	%fd3666, [%rd118+40];
	ld.global.f64 	%fd3667, [%rd118+64];
	ld.global.v2.u32 	{%r345, %r346}, [%rd118+96];
	ld.global.f64 	%fd3668, [%rd118+56];
	ld.global.f64 	%fd3669, [%rd118+48];
	ld.global.f64 	%fd3670, [%rd118+8];
	ld.global.f64 	%fd3671, [%rd118];
	sub.f64 	%fd3672, %fd632, %fd3671;
	sub.f64 	%fd3673, %fd633, %fd3670;
	sub.f64 	%fd3674, %fd3669, %fd3671;
	sub.f64 	%fd3675, %fd3668, %fd3670;
	abs.f64 	%fd3676, %fd3674;
	setp.lt.f64 	%p460, %fd3676, 0d3D719799812DEA11;
	setp.lt.f64 	%p461, %fd3674, 0d0000000000000000;
	selp.f64 	%fd3677, 0dBD719799812DEA11, 0d3D719799812DEA11, %p461;
	selp.f64 	%fd3678, %fd3677, %fd3674, %p460;
	abs.f64 	%fd3679, %fd3675;
	setp.lt.f64 	%p462, %fd3679, 0d3D719799812DEA11;
	setp.lt.f64 	%p463, %fd3675, 0d0000000000000000;
	selp.f64 	%fd3680, 0dBD719799812DEA11, 0d3D719799812DEA11, %p463;
	selp.f64 	%fd3681, %fd3680, %fd3675, %p462;
	div.rn.f64 	%fd3682, %fd3672, %fd3678;
	cvt.rn.f64.s32 	%fd3683, %r345;
	mul.f64 	%fd3684, %fd3682, %fd3683;
	mov.f64 	%fd3685, 0d3FE0000000000000;
	copysign.f64 	%fd3686, %fd3684, %fd3685;
	add.rz.f64 	%fd3687, %fd3684, %fd3686;
	cvt.rzi.f64.f64 	%fd3688, %fd3687;
	cvt.rzi.s32.f64 	%r347, %fd3688;
	div.rn.f64 	%fd3689, %fd3673, %fd3681;
	cvt.rn.f64.s32 	%fd3690, %r346;
	mul.f64 	%fd3691, %fd3689, %fd3690;
	copysign.f64 	%fd3692, %fd3691, %fd3685;
	add.rz.f64 	%fd3693, %fd3691, %fd3692;
	cvt.rzi.f64.f64 	%fd3694, %fd3693;
	cvt.rzi.s32.f64 	%r348, %fd3694;
	max.s32 	%r349, %r347, 0;
	setp.lt.s32 	%p464, %r349, %r345;
	add.s32 	%r350, %r345, -1;
	selp.b32 	%r351, %r349, %r350, %p464;
	max.s32 	%r352, %r348, 0;
	setp.lt.s32 	%p465, %r352, %r346;
	add.s32 	%r353, %r346, -1;
	selp.b32 	%r354, %r352, %r353, %p465;
	mad.lo.s32 	%r355, %r354, %r345, %r351;
	cvta.to.global.u64 	%rd119, %rd530;
	mul.wide.s32 	%rd120, %r355, 4;
	add.s64 	%rd121, %rd119, %rd120;
	ld.global.u32 	%r356, [%rd121];
	bfe.u32 	%r357, %r356, 24, 8;
	cvt.u16.u32 	%rs25, %r357;
	bfe.u32 	%r358, %r356, 16, 8;
	cvt.u16.u32 	%rs26, %r358;
	bfe.u32 	%r359, %r356, 8, 8;
	cvt.u16.u32 	%rs27, %r359;
	bfe.u32 	%r360, %r356, 0, 8;
	cvt.u16.u32 	%rs28, %r360;
	sub.f64 	%fd3695, %fd3664, %fd3671;
	sub.f64 	%fd3696, %fd3665, %fd3670;
	sub.f64 	%fd3697, %fd3666, %fd3663;
	sub.f64 	%fd3698, %fd3667, %fd3663;
	mul.f64 	%fd3699, %fd3696, %fd3698;
	mul.f64 	%fd3700, %fd3697, %fd3675;
	sub.f64 	%fd635, %fd3699, %fd3700;
	mul.f64 	%fd3701, %fd3697, %fd3674;
	mul.f64 	%fd3702, %fd3695, %fd3698;
	sub.f64 	%fd636, %fd3701, %fd3702;
	mul.f64 	%fd3703, %fd3695, %fd3675;
	mul.f64 	%fd3704, %fd3696, %fd3674;
	sub.f64 	%fd637, %fd3703, %fd3704;
	mul.f64 	%fd3705, %fd636, %fd636;
	fma.rn.f64 	%fd3706, %fd635, %fd635, %fd3705;
	fma.rn.f64 	%fd3707, %fd637, %fd637, %fd3706;
	sqrt.rn.f64 	%fd638, %fd3707;
	setp.lt.f64 	%p466, %fd638, 0d3D719799812DEA11;
	mov.f64 	%fd8156, 0d0000000000000000;
	mov.f64 	%fd8157, %fd8156;
	mov.f64 	%fd8158, %fd8156;
	@%p466 bra 	$L__BB1_210;
	div.rn.f64 	%fd8158, %fd635, %fd638;
	div.rn.f64 	%fd8157, %fd636, %fd638;
	div.rn.f64 	%fd8156, %fd637, %fd638;
$L__BB1_210:
	ld.param.u32 	%r1504, [_Z13render_kernelP4RectiP5Lighti7double3S3_iidP6uchar4iS5__param_3];
	setp.lt.s32 	%p467, %r1504, 1;
	mov.f64 	%fd8171, 0d0000000000000000;
	@%p467 bra 	$L__BB1_240;
	mul.f64 	%fd3710, %fd8158, %fd8158;
	fma.rn.f64 	%fd3711, %fd8157, %fd8157, %fd3710;
	fma.rn.f64 	%fd3712, %fd8156, %fd8156, %fd3711;
	sqrt.rn.f64 	%fd645, %fd3712;
	mul.f64 	%fd3713, %fd8147, %fd8147;
	fma.rn.f64 	%fd3714, %fd8146, %fd8146, %fd3713;
	fma.rn.f64 	%fd3715, %fd8145, %fd8145, %fd3714;
	sqrt.rn.f64 	%fd646, %fd3715;
	neg.f64 	%fd647, %fd8146;
	mov.f64 	%fd8171, 0d0000000000000000;
	mov.b32 	%r1586, 0;
$L__BB1_212:
	ld.param.u64 	%rd499, [_Z13render_kernelP4RectiP5Lighti7double3S3_iidP6uchar4iS5__param_2];
	cvta.to.global.u64 	%rd122, %rd499;
	mul.wide.u32 	%rd123, %r1586, 64;
	add.s64 	%rd124, %rd122, %rd123;
	ld.global.u32 	%r362, [%rd124];
	ld.global.f64 	%fd649, [%rd124+8];
	ld.global.f64 	%fd8162, [%rd124+40];
	ld.global.f64 	%fd8161, [%rd124+48];
	ld.global.f64 	%fd8160, [%rd124+56];
	mov.f64 	%fd8163, 0d4376345785D8A000;
	setp.eq.s32 	%p468, %r362, 1;
	@%p468 bra 	$L__BB1_215;
	setp.ne.s32 	%p469, %r362, 0;
	@%p469 bra 	$L__BB1_216;
	add.f64 	%fd8171, %fd8171, %fd649;
	bra.uni 	$L__BB1_239;
$L__BB1_215:
	ld.param.u64 	%rd500, [_Z13render_kernelP4RectiP5Lighti7double3S3_iidP6uchar4iS5__param_2];
	cvta.to.global.u64 	%rd125, %rd500;
	mul.wide.u32 	%rd126, %r1586, 64;
	add.s64 	%rd127, %rd125, %rd126;
	ld.global.f64 	%fd3718, [%rd127+32];
	ld.global.f64 	%fd3719, [%rd127+24];
	ld.global.f64 	%fd3720, [%rd127+16];
	sub.f64 	%fd8162, %fd3720, %fd632;
	sub.f64 	%fd8161, %fd3719, %fd633;
	sub.f64 	%fd8160, %fd3718, %fd634;
	mov.f64 	%fd8163, 0d3FF0000000000000;
$L__BB1_216:
	ld.param.u32 	%r1444, [_Z13render_kernelP4RectiP5Lighti7double3S3_iidP6uchar4iS5__param_1];
	setp.lt.s32 	%p470, %r1444, 1;
	mov.f64 	%fd8164, 0d3FF0000000000000;
	@%p470 bra 	$L__BB1_230;
	mov.f64 	%fd8164, 0d3FF0000000000000;
	mov.b32 	%r1587, 0;
$L__BB1_218:
	ld.param.u64 	%rd427, [_Z13render_kernelP4RectiP5Lighti7double3S3_iidP6uchar4iS5__param_0];
	cvta.to.global.u64 	%rd128, %rd427;
	mul.wide.u32 	%rd129, %r1587, 128;
	add.s64 	%rd130, %rd128, %rd129;
	ld.global.f64 	%fd662, [%rd130+88];
	ld.global.f64 	%fd663, [%rd130+80];
	ld.global.f64 	%fd664, [%rd130+72];
	ld.global.f64 	%fd665, [%rd130+64];
	ld.global.f64 	%fd666, [%rd130+56];
	ld.global.f64 	%fd667, [%rd130+48];
	ld.global.f64 	%fd668, [%rd130+40];
	ld.global.f64 	%fd669, [%rd130+32];
	ld.global.f64 	%fd670, [%rd130+24];
	ld.global.f64 	%fd671, [%rd130+16];
	ld.global.f64 	%fd672, [%rd130+8];
	ld.global.f64 	%fd673, [%rd130];
	sub.f64 	%fd674, %fd670, %fd673;
	sub.f64 	%fd675, %fd669, %fd672;
	sub.f64 	%fd676, %fd668, %fd671;
	sub.f64 	%fd677, %fd664, %fd673;
	sub.f64 	%fd678, %fd663, %fd672;
	sub.f64 	%fd679, %fd662, %fd671;
	mul.f64 	%fd3724, %fd8161, %fd679;
	mul.f64 	%fd3725, %fd8160, %fd678;
	sub.f64 	%fd3726, %fd3724, %fd3725;
	mul.f64 	%fd3727, %fd8160, %fd677;
	mul.f64 	%fd3728, %fd8162, %fd679;
	sub.f64 	%fd3729, %fd3727, %fd3728;
	mul.f64 	%fd3730, %fd8162, %fd678;
	mul.f64 	%fd3731, %fd8161, %fd677;
	sub.f64 	%fd3732, %fd3730, %fd3731;
	mul.f64 	%fd3733, %fd675, %fd3729;
	fma.rn.f64 	%fd3734, %fd674, %fd3726, %fd3733;
	fma.rn.f64 	%fd680, %fd676, %fd3732, %fd3734;
	abs.f64 	%fd3735, %fd680;
	setp.lt.f64 	%p472, %fd3735, 0d3D719799812DEA11;
	mov.pred 	%p1598, 0;
	mov.f64 	%fd8165, 0d0000000000000000;
	@%p472 bra 	$L__BB1_222;
	sub.f64 	%fd681, %fd632, %fd673;
	sub.f64 	%fd682, %fd633, %fd672;
	sub.f64 	%fd683, %fd634, %fd671;
	mul.f64 	%fd3737, %fd8161, %fd679;
	mul.f64 	%fd3738, %fd8160, %fd678;
	sub.f64 	%fd3739, %fd3737, %fd3738;
	mul.f64 	%fd3740, %fd8160, %fd677;
	mul.f64 	%fd3741, %fd8162, %fd679;
	sub.f64 	%fd3742, %fd3740, %fd3741;
	mul.f64 	%fd3743, %fd682, %fd3742;
	fma.rn.f64 	%fd3744, %fd681, %fd3739, %fd3743;
	mul.f64 	%fd3745, %fd8162, %fd678;
	mul.f64 	%fd3746, %fd8161, %fd677;
	sub.f64 	%fd3747, %fd3745, %fd3746;
	fma.rn.f64 	%fd3748, %fd683, %fd3747, %fd3744;
	div.rn.f64 	%fd684, %fd3748, %fd680;
	setp.lt.f64 	%p474, %fd684, 0d0000000000000000;
	setp.gt.f64 	%p475, %fd684, 0d3FF0000000000000;
	or.pred  	%p476, %p474, %p475;
	@%p476 bra 	$L__BB1_222;
	mul.f64 	%fd3750, %fd682, %fd676;
	mul.f64 	%fd3751, %fd683, %fd675;
	sub.f64 	%fd685, %fd3750, %fd3751;
	mul.f64 	%fd3752, %fd683, %fd674;
	mul.f64 	%fd3753, %fd681, %fd676;
	sub.f64 	%fd686, %fd3752, %fd3753;
	mul.f64 	%fd3754, %fd681, %fd675;
	mul.f64 	%fd3755, %fd682, %fd674;
	sub.f64 	%fd687, %fd3754, %fd3755;
	mul.f64 	%fd3756, %fd8161, %fd686;
	fma.rn.f64 	%fd3757, %fd8162, %fd685, %fd3756;
	fma.rn.f64 	%fd3758, %fd8160, %fd687, %fd3757;
	div.rn.f64 	%fd3759, %fd3758, %fd680;
	setp.lt.f64 	%p478, %fd3759, 0d0000000000000000;
	add.f64 	%fd3760, %fd684, %fd3759;
	setp.gt.f64 	%p479, %fd3760, 0d3FF0000000000000;
	or.pred  	%p480, %p478, %p479;
	@%p480 bra 	$L__BB1_222;
	mul.f64 	%fd3761, %fd678, %fd686;
	fma.rn.f64 	%fd3762, %fd677, %fd685, %fd3761;
	fma.rn.f64 	%fd3763, %fd679, %fd687, %fd3762;
	div.rn.f64 	%fd3764, %fd3763, %fd680;
	setp.geu.f64 	%p1598, %fd3764, 0d0000000000000000;
	selp.f64 	%fd8165, %fd3764, 0d0000000000000000, %p1598;
$L__BB1_222:
	sub.f64 	%fd690, %fd670, %fd664;
	sub.f64 	%fd691, %fd669, %fd663;
	sub.f64 	%fd692, %fd668, %fd662;
	sub.f64 	%fd693, %fd667, %fd664;
	sub.f64 	%fd694, %fd666, %fd663;
	sub.f64 	%fd695, %fd665, %fd662;
	mul.f64 	%fd3766, %fd8161, %fd695;
	mul.f64 	%fd3767, %fd8160, %fd694;
	sub.f64 	%fd3768, %fd3766, %fd3767;
	mul.f64 	%fd3769, %fd8160, %fd693;
	mul.f64 	%fd3770, %fd8162, %fd695;
	sub.f64 	%fd3771, %fd3769, %fd3770;
	mul.f64 	%fd3772, %fd8162, %fd694;
	mul.f64 	%fd3773, %fd8161, %fd693;
	sub.f64 	%fd3774, %fd3772, %fd3773;
	mul.f64 	%fd3775, %fd691, %fd3771;
	fma.rn.f64 	%fd3776, %fd690, %fd3768, %fd3775;
	fma.rn.f64 	%fd696, %fd692, %fd3774, %fd3776;
	abs.f64 	%fd3777, %fd696;
	setp.lt.f64 	%p482, %fd3777, 0d3D719799812DEA11;
	mov.pred 	%p1599, 0;
	mov.f64 	%fd8166, 0d0000000000000000;
	@%p482 bra 	$L__BB1_226;
	sub.f64 	%fd697, %fd632, %fd664;
	sub.f64 	%fd698, %fd633, %fd663;
	sub.f64 	%fd699, %fd634, %fd662;
	mul.f64 	%fd3779, %fd8161, %fd695;
	mul.f64 	%fd3780, %fd8160, %fd694;
	sub.f64 	%fd3781, %fd3779, %fd3780;
	mul.f64 	%fd3782, %fd8160, %fd693;
	mul.f64 	%fd3783, %fd8162, %fd695;
	sub.f64 	%fd3784, %fd3782, %fd3783;
	mul.f64 	%fd3785, %fd698, %fd3784;
	fma.rn.f64 	%fd3786, %fd697, %fd3781, %fd3785;
	mul.f64 	%fd3787, %fd8162, %fd694;
	mul.f64 	%fd3788, %fd8161, %fd693;
	sub.f64 	%fd3789, %fd3787, %fd3788;
	fma.rn.f64 	%fd3790, %fd699, %fd3789, %fd3786;
	div.rn.f64 	%fd700, %fd3790, %fd696;
	setp.lt.f64 	%p484, %fd700, 0d0000000000000000;
	setp.gt.f64 	%p485, %fd700, 0d3FF0000000000000;
	or.pred  	%p486, %p484, %p485;
	@%p486 bra 	$L__BB1_226;
	mul.f64 	%fd3792, %fd698, %fd692;
	mul.f64 	%fd3793, %fd699, %fd691;
	sub.f64 	%fd701, %fd3792, %fd3793;
	mul.f64 	%fd3794, %fd699, %fd690;
	mul.f64 	%fd3795, %fd697, %fd692;
	sub.f64 	%fd702, %fd3794, %fd3795;
	mul.f64 	%fd3796, %fd697, %fd691;
	mul.f64 	%fd3797, %fd698, %fd690;
	sub.f64 	%fd703, %fd3796, %fd3797;
	mul.f64 	%fd3798, %fd8161, %fd702;
	fma.rn.f64 	%fd3799, %fd8162, %fd701, %fd3798;
	fma.rn.f64 	%fd3800, %fd8160, %fd703, %fd3799;
	div.rn.f64 	%fd3801, %fd3800, %fd696;
	setp.lt.f64 	%p488, %fd3801, 0d0000000000000000;
	add.f64 	%fd3802, %fd700, %fd3801;
	setp.gt.f64 	%p489, %fd3802, 0d3FF0000000000000;
	or.pred  	%p490, %p488, %p489;
	@%p490 bra 	$L__BB1_226;
	mul.f64 	%fd3803, %fd694, %fd702;
	fma.rn.f64 	%fd3804, %fd693, %fd701, %fd3803;
	fma.rn.f64 	%fd3805, %fd695, %fd703, %fd3804;
	div.rn.f64 	%fd3806, %fd3805, %fd696;
	setp.geu.f64 	%p1599, %fd3806, 0d0000000000000000;
	selp.f64 	%fd8166, %fd3806, 0d0000000000000000, %p1599;
$L__BB1_226:
	setp.lt.f64 	%p491, %fd8165, 0d7FEFFFFFFFFFFFFF;
	and.pred  	%p492, %p1598, %p491;
	selp.f64 	%fd3807, %fd8165, 0d7FEFFFFFFFFFFFFF, %p492;
	setp.lt.f64 	%p493, %fd8166, %fd3807;
	and.pred  	%p494, %p1599, %p493;
	or.pred  	%p495, %p494, %p492;
	selp.f64 	%fd3809, %fd8165, 0d0000000000000000, %p492;
	selp.f64 	%fd706, %fd8166, %fd3809, %p494;
	not.pred 	%p496, %p495;
	@%p496 bra 	$L__BB1_229;
	setp.ltu.f64 	%p497, %fd706, 0d3F50624DD2F1A9FC;
	setp.gtu.f64 	%p498, %fd706, %fd8163;
	or.pred  	%p499, %p497, %p498;
	@%p499 bra 	$L__BB1_229;
	ld.param.u64 	%rd428, [_Z13render_kernelP4RectiP5Lighti7double3S3_iidP6uchar4iS5__param_0];
	cvta.to.global.u64 	%rd131, %rd428;
	mul.wide.u32 	%rd132, %r1587, 128;
	add.s64 	%rd133, %rd131, %rd132;
	ld.global.f64 	%fd3810, [%rd133+120];
	mul.f64 	%fd8164, %fd8164, %fd3810;
$L__BB1_229:
	ld.param.u32 	%r1445, [_Z13render_kernelP4RectiP5Lighti7double3S3_iidP6uchar4iS5__param_1];
	add.s32 	%r1587, %r1587, 1;
	setp.ne.s32 	%p500, %r1587, %r1445;
	@%p500 bra 	$L__BB1_218;
$L__BB1_230:
	mul.f64 	%fd3811, %fd8158, %fd8162;
	fma.rn.f64 	%fd3812, %fd8157, %fd8161, %fd3811;
	fma.rn.f64 	%fd3813, %fd8156, %fd8160, %fd3812;
	setp.leu.f64 	%p501, %fd3813, 0d0000000000000000;
	@%p501 bra 	$L__BB1_232;
	mul.f64 	%fd3814, %fd649, %fd8164;
	mul.f64 	%fd3815, %fd8158, %fd8162;
	fma.rn.f64 	%fd3816, %fd8157, %fd8161, %fd3815;
	fma.rn.f64 	%fd3817, %fd8156, %fd8160, %fd3816;
	mul.f64 	%fd3818, %fd3817, %fd3814;
	mul.f64 	%fd3819, %fd8162, %fd8162;
	fma.rn.f64 	%fd3820, %fd8161, %fd8161, %fd3819;
	fma.rn.f64 	%fd3821, %fd8160, %fd8160, %fd3820;
	sqrt.rn.f64 	%fd3822, %fd3821;
	mul.f64 	%fd3823, %fd645, %fd3822;
	div.rn.f64 	%fd3824, %fd3818, %fd3823;
	add.f64 	%fd8171, %fd8171, %fd3824;
$L__BB1_232:
	mul.f64 	%fd3825, %fd8158, %fd8162;
	fma.rn.f64 	%fd3826, %fd8157, %fd8161, %fd3825;
	fma.rn.f64 	%fd3827, %fd8156, %fd8160, %fd3826;
	add.f64 	%fd3828, %fd3827, %fd3827;
	mul.f64 	%fd3829, %fd8158, %fd3828;
	mul.f64 	%fd3830, %fd8157, %fd3828;
	mul.f64 	%fd3831, %fd8156, %fd3828;
	sub.f64 	%fd712, %fd3829, %fd8162;
	sub.f64 	%fd713, %fd3830, %fd8161;
	sub.f64 	%fd714, %fd3831, %fd8160;
	mul.f64 	%fd3832, %fd713, %fd647;
	mul.f64 	%fd3833, %fd8147, %fd712;
	sub.f64 	%fd3834, %fd3832, %fd3833;
	mul.f64 	%fd3835, %fd8145, %fd714;
	sub.f64 	%fd3836, %fd3834, %fd3835;
	setp.leu.f64 	%p502, %fd3836, 0d0000000000000000;
	@%p502 bra 	$L__BB1_239;
	setp.lt.s32 	%p503, %r5, 0;
	and.b32  	%r364, %r5, 2146435072;
	setp.eq.s32 	%p504, %r364, 1077936128;
	mul.f64 	%fd715, %fd649, %fd8164;
	mul.f64 	%fd3837, %fd713, %fd713;
	fma.rn.f64 	%fd3838, %fd712, %fd712, %fd3837;
	fma.rn.f64 	%fd3839, %fd714, %fd714, %fd3838;
	sqrt.rn.f64 	%fd3840, %fd3839;
	mul.f64 	%fd3841, %fd646, %fd3840;
	mul.f64 	%fd3843, %fd8147, %fd712;
	sub.f64 	%fd3844, %fd3832, %fd3843;
	mul.f64 	%fd3845, %fd8145, %fd714;
	sub.f64 	%fd3846, %fd3844, %fd3845;
	div.rn.f64 	%fd716, %fd3846, %fd3841;
	{
	.reg .b32 %temp; 
	mov.b64 	{%temp, %r60}, %fd716;
	}
	abs.f64 	%fd717, %fd716;
	{ // callseq 4, 0
	.param .b64 param0;
	st.param.f64 	[param0], %fd717;
	.param .b64 retval0;
	call.uni (retval0), 
	__internal_accurate_pow, 
	(
	param0
	);
	ld.param.f64 	%fd3847, [retval0];
	} // callseq 4
	setp.lt.s32 	%p505, %r60, 0;
	neg.f64 	%fd3849, %fd3847;
	selp.f64 	%fd3850, %fd3849, %fd3847, %p504;
	selp.f64 	%fd3851, %fd3850, %fd3847, %p505;
	setp.eq.f64 	%p506, %fd716, 0d0000000000000000;
	selp.b32 	%r365, %r60, 0, %p504;
	or.b32  	%r366, %r365, 2146435072;
	selp.b32 	%r367, %r366, %r365, %p503;
	mov.b32 	%r368, 0;
	mov.b64 	%fd3852, {%r368, %r367};
	selp.f64 	%fd8170, %fd3852, %fd3851, %p506;
	add.f64 	%fd3853, %fd716, 0d405B800000000000;
	{
	.reg .b32 %temp; 
	mov.b64 	{%temp, %r369}, %fd3853;
	}
	and.b32  	%r370, %r369, 2146435072;
	setp.ne.s32 	%p507, %r370, 2146435072;
	@%p507 bra 	$L__BB1_238;
	setp.num.f64 	%p508, %fd716, %fd716;
	@%p508 bra 	$L__BB1_236;
	mov.f64 	%fd3854, 0d405B800000000000;
	add.rn.f64 	%fd8170, %fd716, %fd3854;
	bra.uni 	$L__BB1_238;
$L__BB1_236:
	setp.neu.f64 	%p509, %fd717, 0d7FF0000000000000;
	@%p509 bra 	$L__BB1_238;
	selp.b32 	%r371, 0, 2146435072, %p503;
	or.b32  	%r372, %r371, -2147483648;
	selp.b32 	%r373, %r372, %r371, %p3;
	selp.b32 	%r374, %r373, %r371, %p505;
	mov.b32 	%r375, 0;
	mov.b64 	%fd8170, {%r375, %r374};
$L__BB1_238:
	setp.eq.f64 	%p512, %fd716, 0d3FF0000000000000;
	selp.f64 	%fd3855, 0d3FF0000000000000, %fd8170, %p512;
	fma.rn.f64 	%fd8171, %fd715, %fd3855, %fd8171;
$L__BB1_239:
	ld.param.u32 	%r1505, [_Z13render_kernelP4RectiP5Lighti7double3S3_iidP6uchar4iS5__param_3];
	add.s32 	%r1586, %r1586, 1;
	setp.ne.s32 	%p513, %r1586, %r1505;
	@%p513 bra 	$L__BB1_212;
$L__BB1_240:
	ld.param.u64 	%rd429, [_Z13render_kernelP4RectiP5Lighti7double3S3_iidP6uchar4iS5__param_0];
	and.b16  	%rs265, %rs28, 255;
	cvt.rn.f64.u16 	%fd3856, %rs265;
	mul.f64 	%fd3857, %fd8171, %fd3856;
	min.f64 	%fd3858, %fd3857, 0d406FE00000000000;
	cvt.rzi.u32.f64 	%r376, %fd3858;
	cvt.u16.u32 	%rs465, %r376;
	and.b16  	%rs266, %rs27, 255;
	cvt.rn.f64.u16 	%fd3859, %rs266;
	mul.f64 	%fd3860, %fd8171, %fd3859;
	min.f64 	%fd3861, %fd3860, 0d406FE00000000000;
	cvt.rzi.u32.f64 	%r377, %fd3861;
	cvt.u16.u32 	%rs464, %r377;
	and.b16  	%rs267, %rs26, 255;
	cvt.rn.f64.u16 	%fd3862, %rs267;
	mul.f64 	%fd3863, %fd8171, %fd3862;
	min.f64 	%fd3864, %fd3863, 0d406FE00000000000;
	cvt.rzi.u32.f64 	%r378, %fd3864;
	cvt.u16.u32 	%rs463, %r378;
	and.b16  	%rs268, %rs25, 255;
	cvt.rn.f64.u16 	%fd3865, %rs268;
	mul.f64 	%fd3866, %fd8171, %fd3865;
	min.f64 	%fd3867, %fd3866, 0d406FE00000000000;
	cvt.rzi.u32.f64 	%r379, %fd3867;
	cvt.u16.u32 	%rs462, %r379;
	cvta.to.global.u64 	%rd10, %rd429;
	mul.wide.s32 	%rd134, %r1584, 128;
	add.s64 	%rd135, %rd10, %rd134;
	ld.global.f64 	%fd725, [%rd135+112];
	setp.le.f64 	%p514, %fd725, 0d0000000000000000;
	@%p514 bra 	$L__BB1_242;
	mul.f64 	%fd3868, %fd725, 0d0000000000000000;
	min.f64 	%fd3869, %fd3868, 0d406FE00000000000;
	cvt.rzi.u32.f64 	%r380, %fd3869;
	mul.f64 	%fd3870, %fd725, 0d406FE00000000000;
	min.f64 	%fd3871, %fd3870, 0d406FE00000000000;
	cvt.rzi.u32.f64 	%r381, %fd3871;
	mov.f64 	%fd3872, 0d3FF0000000000000;
	sub.f64 	%fd3873, %fd3872, %fd725;
	ld.global.f64 	%fd3874, [%rd135+120];
	sub.f64 	%fd3875, %fd3873, %fd3874;
	and.b16  	%rs269, %rs465, 255;
	cvt.rn.f64.u16 	%fd3876, %rs269;
	mul.f64 	%fd3877, %fd3875, %fd3876;
	min.f64 	%fd3878, %fd3877, 0d406FE00000000000;
	cvt.rzi.u32.f64 	%r382, %fd3878;
	and.b16  	%rs270, %rs464, 255;
	cvt.rn.f64.u16 	%fd3879, %rs270;
	mul.f64 	%fd3880, %fd3875, %fd3879;
	min.f64 	%fd3881, %fd3880, 0d406FE00000000000;
	cvt.rzi.u32.f64 	%r383, %fd3881;
	and.b16  	%rs271, %rs463, 255;
	cvt.rn.f64.u16 	%fd3882, %rs271;
	mul.f64 	%fd3883, %fd3875, %fd3882;
	min.f64 	%fd3884, %fd3883, 0d406FE00000000000;
	cvt.rzi.u32.f64 	%r384, %fd3884;
	and.b16  	%rs272, %rs462, 255;
	cvt.rn.f64.u16 	%fd3885, %rs272;
	mul.f64 	%fd3886, %fd3875, %fd3885;
	min.f64 	%fd3887, %fd3886, 0d406FE00000000000;
	cvt.rzi.u32.f64 	%r385, %fd3887;
	and.b32  	%r386, %r382, 255;
	and.b32  	%r387, %r380, 255;
	add.s32 	%r388, %r386, %r387;
	cvt.rn.f64.u32 	%fd3888, %r388;
	min.f64 	%fd3889, %fd3888, 0d406FE00000000000;
	cvt.rzi.u32.f64 	%r389, %fd3889;
	and.b32  	%r390, %r383, 255;
	add.s32 	%r391, %r390, %r387;
	cvt.rn.f64.u32 	%fd3890, %r391;
	min.f64 	%fd3891, %fd3890, 0d406FE00000000000;
	cvt.rzi.u32.f64 	%r392, %fd3891;
	and.b32  	%r393, %r384, 255;
	add.s32 	%r394, %r393, %r387;
	cvt.rn.f64.u32 	%fd3892, %r394;
	min.f64 	%fd3893, %fd3892, 0d406FE00000000000;
	cvt.rzi.u32.f64 	%r395, %fd3893;
	and.b32  	%r396, %r385, 255;
	and.b32  	%r397, %r381, 255;
	add.s32 	%r398, %r396, %r397;
	cvt.rn.f64.u32 	%fd3894, %r398;
	min.f64 	%fd3895, %fd3894, 0d406FE00000000000;
	cvt.rzi.u32.f64 	%r399, %fd3895;
	mul.f64 	%fd3896, %fd3874, 0d0000000000000000;
	min.f64 	%fd3897, %fd3896, 0d406FE00000000000;
	cvt.rzi.u32.f64 	%r400, %fd3897;
	mul.f64 	%fd3898, %fd3874, 0d406FE00000000000;
	min.f64 	%fd3899, %fd3898, 0d406FE00000000000;
	cvt.rzi.u32.f64 	%r401, %fd3899;
	and.b32  	%r402, %r400, 255;
	and.b32  	%r403, %r389, 255;
	add.s32 	%r404, %r403, %r402;
	cvt.rn.f64.u32 	%fd3900, %r404;
	min.f64 	%fd3901, %fd3900, 0d406FE00000000000;
	cvt.rzi.u32.f64 	%r405, %fd3901;
	cvt.u16.u32 	%rs465, %r405;
	and.b32  	%r406, %r392, 255;
	add.s32 	%r407, %r406, %r402;
	cvt.rn.f64.u32 	%fd3902, %r407;
	min.f64 	%fd3903, %fd3902, 0d406FE00000000000;
	cvt.rzi.u32.f64 	%r408, %fd3903;
	cvt.u16.u32 	%rs464, %r408;
	and.b32  	%r409, %r395, 255;
	add.s32 	%r410, %r409, %r402;
	cvt.rn.f64.u32 	%fd3904, %r410;
	min.f64 	%fd3905, %fd3904, 0d406FE00000000000;
	cvt.rzi.u32.f64 	%r411, %fd3905;
	cvt.u16.u32 	%rs463, %r411;
	and.b32  	%r412, %r401, 255;
	and.b32  	%r413, %r399, 255;
	add.s32 	%r414, %r413, %r412;
	cvt.rn.f64.u32 	%fd3906, %r414;
	min.f64 	%fd3907, %fd3906, 0d406FE00000000000;
	cvt.rzi.u32.f64 	%r415, %fd3907;
	cvt.u16.u32 	%rs462, %r415;
$L__BB1_242:
	mul.f64 	%fd3909, %fd8119, %fd8175;
	fma.rn.f64 	%fd3910, %fd8118, %fd8174, %fd3909;
	fma.rn.f64 	%fd726, %fd8117, %fd8173, %fd3910;
	neg.f64 	%fd8177, %fd726;
	setp.leu.f64 	%p515, %fd726, 0d0000000000000000;
	mov.f64 	%fd8176, 0d3FF8000000000000;
	@%p515 bra 	$L__BB1_244;
	neg.f64 	%fd8175, %fd8175;
	neg.f64 	%fd8174, %fd8174;
	neg.f64 	%fd8173, %fd8173;
	mov.f64 	%fd8176, 0d3FE5555555555555;
	mov.f64 	%fd8177, %fd726;
$L__BB1_244:
	mul.f64 	%fd3913, %fd8176, %fd8176;
	mul.f64 	%fd3914, %fd8177, %fd8177;
	mov.f64 	%fd3915, 0d3FF0000000000000;
	sub.f64 	%fd3916, %fd3915, %fd3914;
	mul.f64 	%fd3917, %fd3913, %fd3916;
	sub.f64 	%fd3918, %fd3915, %fd3917;
	cvt.rn.f32.f64 	%f1, %fd3918;
	setp.ltu.f32 	%p516, %f1, 0f00000000;
	mov.f64 	%fd8178, 0d0000000000000000;
	mov.f64 	%fd8179, 0d0000000000000000;
	mov.f64 	%fd8180, 0d0000000000000000;
	@%p516 bra 	$L__BB1_247;
	mul.f64 	%fd3920, %fd8176, %fd8177;
	sqrt.rn.f32 	%f8, %f1;
	cvt.f64.f32 	%fd3921, %f8;
	sub.f64 	%fd3922, %fd3920, %fd3921;
	mul.f64 	%fd3923, %fd8175, %fd3922;
	mul.f64 	%fd3924, %fd8174, %fd3922;
	mul.f64 	%fd3925, %fd8173, %fd3922;
	fma.rn.f64 	%fd736, %fd8119, %fd8176, %fd3923;
	fma.rn.f64 	%fd737, %fd8118, %fd8176, %fd3924;
	fma.rn.f64 	%fd738, %fd8117, %fd8176, %fd3925;
	mul.f64 	%fd3926, %fd737, %fd737;
	fma.rn.f64 	%fd3927, %fd736, %fd736, %fd3926;
	fma.rn.f64 	%fd3928, %fd738, %fd738, %fd3927;
	sqrt.rn.f64 	%fd739, %fd3928;
	setp.lt.f64 	%p517, %fd739, 0d3D719799812DEA11;
	@%p517 bra 	$L__BB1_247;
	div.rn.f64 	%fd8180, %fd736, %fd739;
	div.rn.f64 	%fd8179, %fd737, %fd739;
	div.rn.f64 	%fd8178, %fd738, %fd739;
$L__BB1_247:
	mul.f64 	%fd3929, %fd8180, %fd8180;
	fma.rn.f64 	%fd3930, %fd8179, %fd8179, %fd3929;
	fma.rn.f64 	%fd3931, %fd8178, %fd8178, %fd3930;
	sqrt.rn.f64 	%fd746, %fd3931;
	setp.leu.f64 	%p518, %fd746, 0d3EB0C6F7A0B5ED8D;
	mov.u16 	%rs466, %rs462;
	mov.u16 	%rs467, %rs463;
	mov.u16 	%rs468, %rs464;
	mov.u16 	%rs469, %rs465;
	@%p518 bra 	$L__BB1_303;
	ld.param.u32 	%r1506, [_Z13render_kernelP4RectiP5Lighti7double3S3_iidP6uchar4iS5__param_3];
	setp.lt.s32 	%p519, %r1506, 1;
	@%p519 bra 	$L__BB1_255;
	mov.b32 	%r1588, 0;
$L__BB1_250:
	ld.param.u64 	%rd501, [_Z13render_kernelP4RectiP5Lighti7double3S3_iidP6uchar4iS5__param_2];
	cvta.to.global.u64 	%rd11, %rd501;
	mul.wide.u32 	%rd138, %r1588, 64;
	add.s64 	%rd139, %rd11, %rd138;
	ld.global.u32 	%r417, [%rd139];
	setp.ne.s32 	%p520, %r417, 1;
	@%p520 bra 	$L__BB1_254;
	ld.global.f64 	%fd3933, [%rd139+16];
	ld.global.f64 	%fd3934, [%rd139+24];
	ld.global.f64 	%fd3935, [%rd139+32];
	sub.f64 	%fd747, %fd3933, %fd469;
	sub.f64 	%fd748, %fd3934, %fd470;
	sub.f64 	%fd749, %fd3935, %fd471;
	mul.f64 	%fd3936, %fd748, %fd748;
	fma.rn.f64 	%fd3937, %fd747, %fd747, %fd3936;
	fma.rn.f64 	%fd3938, %fd749, %fd749, %fd3937;
	sqrt.rn.f64 	%fd750, %fd3938;
	setp.lt.f64 	%p521, %fd750, 0d3D719799812DEA11;
	mov.f64 	%fd8181, 0d0000000000000000;
	mov.f64 	%fd8182, %fd8181;
	mov.f64 	%fd8183, %fd8181;
	@%p521 bra 	$L__BB1_253;
	div.rn.f64 	%fd8183, %fd747, %fd750;
	div.rn.f64 	%fd8182, %fd748, %fd750;
	div.rn.f64 	%fd8181, %fd749, %fd750;
$L__BB1_253:
	mul.f64 	%fd3939, %fd8180, %fd8183;
	fma.rn.f64 	%fd3940, %fd8179, %fd8182, %fd3939;
	fma.rn.f64 	%fd3941, %fd8178, %fd8181, %fd3940;
	add.f64 	%fd3942, %fd3941, 0dBFF0000000000000;
	abs.f64 	%fd3943, %fd3942;
	setp.lt.f64 	%p522, %fd3943, 0d3FC0000000000000;
	setp.lt.f64 	%p523, %fd750, 0d3FC0000000000000;
	and.pred  	%p524, %p523, %p522;
	mov.b16 	%rs466, 255;
	mov.u16 	%rs467, %rs466;
	mov.u16 	%rs468, %rs466;
	mov.u16 	%rs469, %rs466;
	@%p524 bra 	$L__BB1_303;
$L__BB1_254:
	ld.param.u32 	%r1507, [_Z13render_kernelP4RectiP5Lighti7double3S3_iidP6uchar4iS5__param_3];
	add.s32 	%r1588, %r1588, 1;
	setp.eq.s32 	%p525, %r1588, %r1507;
	@%p525 bra 	$L__BB1_255;
	bra.uni 	$L__BB1_250;
$L__BB1_255:
	ld.param.u32 	%r1446, [_Z13render_kernelP4RectiP5Lighti7double3S3_iidP6uchar4iS5__param_1];
	setp.lt.s32 	%p526, %r1446, 1;
	mov.f64 	%fd8187, 0d7FEFFFFFFFFFFFFF;
	mov.b32 	%r1591, -1;
	@%p526 bra 	$L__BB1_268;
	mov.b32 	%r1591, -1;
	mov.f64 	%fd8187, 0d7FEFFFFFFFFFFFFF;
	mov.b32 	%r1589, 0;
$L__BB1_257:
	ld.param.u64 	%rd430, [_Z13render_kernelP4RectiP5Lighti7double3S3_iidP6uchar4iS5__param_0];
	cvta.to.global.u64 	%rd142, %rd430;
	mul.wide.u32 	%rd143, %r1589, 128;
	add.s64 	%rd144, %rd142, %rd143;
	ld.global.f64 	%fd758, [%rd144+88];
	ld.global.f64 	%fd759, [%rd144+80];
	ld.global.f64 	%fd760, [%rd144+72];
	ld.global.f64 	%fd761, [%rd144+64];
	ld.global.f64 	%fd762, [%rd144+56];
	ld.global.f64 	%fd763, [%rd144+48];
	ld.global.f64 	%fd764, [%rd144+40];
	ld.global.f64 	%fd765, [%rd144+32];
	ld.global.f64 	%fd766, [%rd144+24];
	ld.global.f64 	%fd767, [%rd144+16];
	ld.global.f64 	%fd768, [%rd144+8];
	ld.global.f64 	%fd769, [%rd144];
	sub.f64 	%fd770, %fd766, %fd769;
	sub.f64 	%fd771, %fd765, %fd768;
	sub.f64 	%fd772, %fd764, %fd767;
	sub.f64 	%fd773, %fd760, %fd769;
	sub.f64 	%fd774, %fd759, %fd768;
	sub.f64 	%fd775, %fd758, %fd767;
	mul.f64 	%fd3947, %fd8179, %fd775;
	mul.f64 	%fd3948, %fd8178, %fd774;
	sub.f64 	%fd3949, %fd3947, %fd3948;
	mul.f64 	%fd3950, %fd8178, %fd773;
	mul.f64 	%fd3951, %fd8180, %fd775;
	sub.f64 	%fd3952, %fd3950, %fd3951;
	mul.f64 	%fd3953, %fd8180, %fd774;
	mul.f64 	%fd3954, %fd8179, %fd773;
	sub.f64 	%fd3955, %fd3953, %fd3954;
	mul.f64 	%fd3956, %fd771, %fd3952;
	fma.rn.f64 	%fd3957, %fd770, %fd3949, %fd3956;
	fma.rn.f64 	%fd776, %fd772, %fd3955, %fd3957;
	abs.f64 	%fd3958, %fd776;
	setp.lt.f64 	%p528, %fd3958, 0d3D719799812DEA11;
	mov.pred 	%p1600, 0;
	mov.f64 	%fd8185, 0d0000000000000000;
	@%p528 bra 	$L__BB1_261;
	sub.f64 	%fd777, %fd469, %fd769;
	sub.f64 	%fd778, %fd470, %fd768;
	sub.f64 	%fd779, %fd471, %fd767;
	mul.f64 	%fd3960, %fd8179, %fd775;
	mul.f64 	%fd3961, %fd8178, %fd774;
	sub.f64 	%fd3962, %fd3960, %fd3961;
	mul.f64 	%fd3963, %fd8178, %fd773;
	mul.f64 	%fd3964, %fd8180, %fd775;
	sub.f64 	%fd3965, %fd3963, %fd3964;
	mul.f64 	%fd3966, %fd778, %fd3965;
	fma.rn.f64 	%fd3967, %fd777, %fd3962, %fd3966;
	mul.f64 	%fd3968, %fd8180, %fd774;
	mul.f64 	%fd3969, %fd8179, %fd773;
	sub.f64 	%fd3970, %fd3968, %fd3969;
	fma.rn.f64 	%fd3971, %fd779, %fd3970, %fd3967;
	div.rn.f64 	%fd780, %fd3971, %fd776;
	setp.lt.f64 	%p530, %fd780, 0d0000000000000000;
	setp.gt.f64 	%p531, %fd780, 0d3FF0000000000000;
	or.pred  	%p532, %p530, %p531;
	@%p532 bra 	$L__BB1_261;
	mul.f64 	%fd3973, %fd778, %fd772;
	mul.f64 	%fd3974, %fd779, %fd771;
	sub.f64 	%fd781, %fd3973, %fd3974;
	mul.f64 	%fd3975, %fd779, %fd770;
	mul.f64 	%fd3976, %fd777, %fd772;
	sub.f64 	%fd782, %fd3975, %fd3976;
	mul.f64 	%fd3977, %fd777, %fd771;
	mul.f64 	%fd3978, %fd778, %fd770;
	sub.f64 	%fd783, %fd3977, %fd3978;
	mul.f64 	%fd3979, %fd8179, %fd782;
	fma.rn.f64 	%fd3980, %fd8180, %fd781, %fd3979;
	fma.rn.f64 	%fd3981, %fd8178, %fd783, %fd3980;
	div.rn.f64 	%fd3982, %fd3981, %fd776;
	setp.lt.f64 	%p534, %fd3982, 0d0000000000000000;
	add.f64 	%fd3983, %fd780, %fd3982;
	setp.gt.f64 	%p535, %fd3983, 0d3FF0000000000000;
	or.pred  	%p536, %p534, %p535;
	@%p536 bra 	$L__BB1_261;
	mul.f64 	%fd3984, %fd774, %fd782;
	fma.rn.f64 	%fd3985, %fd773, %fd781, %fd3984;
	fma.rn.f64 	%fd3986, %fd775, %fd783, %fd3985;
	div.rn.f64 	%fd3987, %fd3986, %fd776;
	setp.geu.f64 	%p1600, %fd3987, 0d0000000000000000;
	selp.f64 	%fd8185, %fd3987, 0d0000000000000000, %p1600;
$L__BB1_261:
	sub.f64 	%fd786, %fd766, %fd760;
	sub.f64 	%fd787, %fd765, %fd759;
	sub.f64 	%fd788, %fd764, %fd758;
	sub.f64 	%fd789, %fd763, %fd760;
	sub.f64 	%fd790, %fd762, %fd759;
	sub.f64 	%fd791, %fd761, %fd758;
	mul.f64 	%fd3989, %fd8179, %fd791;
	mul.f64 	%fd3990, %fd8178, %fd790;
	sub.f64 	%fd3991, %fd3989, %fd3990;
	mul.f64 	%fd3992, %fd8178, %fd789;
	mul.f64 	%fd3993, %fd8180, %fd791;
	sub.f64 	%fd3994, %fd3992, %fd3993;
	mul.f64 	%fd3995, %fd8180, %fd790;
	mul.f64 	%fd3996, %fd8179, %fd789;
	sub.f64 	%fd3997, %fd3995, %fd3996;
	mul.f64 	%fd3998, %fd787, %fd3994;
	fma.rn.f64 	%fd3999, %fd786, %fd3991, %fd3998;
	fma.rn.f64 	%fd792, %fd788, %fd3997, %fd3999;
	abs.f64 	%fd4000, %fd792;
	setp.lt.f64 	%p538, %fd4000, 0d3D719799812DEA11;
	mov.pred 	%p1601, 0;
	mov.f64 	%fd8186, 0d0000000000000000;
	@%p538 bra 	$L__BB1_265;
	sub.f64 	%fd793, %fd469, %fd760;
	sub.f64 	%fd794, %fd470, %fd759;
	sub.f64 	%fd795, %fd471, %fd758;
	mul.f64 	%fd4002, %fd8179, %fd791;
	mul.f64 	%fd4003, %fd8178, %fd790;
	sub.f64 	%fd4004, %fd4002, %fd4003;
	mul.f64 	%fd4005, %fd8178, %fd789;
	mul.f64 	%fd4006, %fd8180, %fd791;
	sub.f64 	%fd4007, %fd4005, %fd4006;
	mul.f64 	%fd4008, %fd794, %fd4007;
	fma.rn.f64 	%fd4009, %fd793, %fd4004, %fd4008;
	mul.f64 	%fd4010, %fd8180, %fd790;
	mul.f64 	%fd4011, %fd8179, %fd789;
	sub.f64 	%fd4012, %fd4010, %fd4011;
	fma.rn.f64 	%fd4013, %fd795, %fd4012, %fd4009;
	div.rn.f64 	%fd796, %fd4013, %fd792;
	setp.lt.f64 	%p540, %fd796, 0d0000000000000000;
	setp.gt.f64 	%p541, %fd796, 0d3FF0000000000000;
	or.pred  	%p542, %p540, %p541;
	@%p542 bra 	$L__BB1_265;
	mul.f64 	%fd4015, %fd794, %fd788;
	mul.f64 	%fd4016, %fd795, %fd787;
	sub.f64 	%fd797, %fd4015, %fd4016;
	mul.f64 	%fd4017, %fd795, %fd786;
	mul.f64 	%fd4018, %fd793, %fd788;
	sub.f64 	%fd798, %fd4017, %fd4018;
	mul.f64 	%fd4019, %fd793, %fd787;
	mul.f64 	%fd4020, %fd794, %fd786;
	sub.f64 	%fd799, %fd4019, %fd4020;
	mul.f64 	%fd4021, %fd8179, %fd798;
	fma.rn.f64 	%fd4022, %fd8180, %fd797, %fd4021;
	fma.rn.f64 	%fd4023, %fd8178, %fd799, %fd4022;
	div.rn.f64 	%fd4024, %fd4023, %fd792;
	setp.lt.f64 	%p544, %fd4024, 0d0000000000000000;
	add.f64 	%fd4025, %fd796, %fd4024;
	setp.gt.f64 	%p545, %fd4025, 0d3FF0000000000000;
	or.pred  	%p546, %p544, %p545;
	@%p546 bra 	$L__BB1_265;
	mul.f64 	%fd4026, %fd790, %fd798;
	fma.rn.f64 	%fd4027, %fd789, %fd797, %fd4026;
	fma.rn.f64 	%fd4028, %fd791, %fd799, %fd4027;
	div.rn.f64 	%fd4029, %fd4028, %fd792;
	setp.geu.f64 	%p1601, %fd4029, 0d0000000000000000;
	selp.f64 	%fd8186, %fd4029, 0d0000000000000000, %p1601;
$L__BB1_265:
	setp.lt.f64 	%p547, %fd8185, 0d7FEFFFFFFFFFFFFF;
	and.pred  	%p548, %p1600, %p547;
	selp.f64 	%fd4030, %fd8185, 0d7FEFFFFFFFFFFFFF, %p548;
	setp.lt.f64 	%p549, %fd8186, %fd4030;
	and.pred  	%p550, %p1601, %p549;
	or.pred  	%p551, %p550, %p548;
	selp.f64 	%fd4032, %fd8185, 0d0000000000000000, %p548;
	selp.f64 	%fd802, %fd8186, %fd4032, %p550;
	not.pred 	%p552, %p551;
	@%p552 bra 	$L__BB1_267;
	setp.lt.f64 	%p553, %fd802, %fd8187;
	setp.gt.f64 	%p554, %fd802, 0d3EB0C6F7A0B5ED8D;
	and.pred  	%p555, %p553, %p554;
	selp.b32 	%r1591, %r1589, %r1591, %p555;
	selp.f64 	%fd8187, %fd802, %fd8187, %p555;
$L__BB1_267:
	ld.param.u32 	%r1447, [_Z13render_kernelP4RectiP5Lighti7double3S3_iidP6uchar4iS5__param_1];
	add.s32 	%r1589, %r1589, 1;
	setp.ne.s32 	%p556, %r1589, %r1447;
	@%p556 bra 	$L__BB1_257;
$L__BB1_268:
	setp.eq.s32 	%p557, %r1591, -1;
	mov.b16 	%rs467, 0;
	mov.b16 	%rs466, 255;
	mov.u16 	%rs468, %rs467;
	mov.u16 	%rs469, %rs467;
	@%p557 bra 	$L__BB1_303;
	ld.param.u64 	%rd531, [_Z13render_kernelP4RectiP5Lighti7double3S3_iidP6uchar4iS5__param_11];
	ld.param.u64 	%rd431, [_Z13render_kernelP4RectiP5Lighti7double3S3_iidP6uchar4iS5__param_0];
	fma.rn.f64 	%fd806, %fd8180, %fd8187, %fd469;
	fma.rn.f64 	%fd807, %fd8179, %fd8187, %fd470;
	fma.rn.f64 	%fd808, %fd8178, %fd8187, %fd471;
	cvta.to.global.u64 	%rd145, %rd431;
	mul.wide.s32 	%rd146, %r1591, 128;
	add.s64 	%rd147, %rd145, %rd146;
	ld.global.f64 	%fd4034, [%rd147+16];
	ld.global.f64 	%fd4035, [%rd147+24];
	ld.global.f64 	%fd4036, [%rd147+32];
	ld.global.f64 	%fd4037, [%rd147+40];
	ld.global.f64 	%fd4038, [%rd147+64];
	ld.global.v2.u32 	{%r421, %r422}, [%rd147+96];
	ld.global.f64 	%fd4039, [%rd147+56];
	ld.global.f64 	%fd4040, [%rd147+48];
	ld.global.f64 	%fd4041, [%rd147+8];
	ld.global.f64 	%fd4042, [%rd147];
	sub.f64 	%fd4043, %fd806, %fd4042;
	sub.f64 	%fd4044, %fd807, %fd4041;
	sub.f64 	%fd4045, %fd4040, %fd4042;
	sub.f64 	%fd4046, %fd4039, %fd4041;
	abs.f64 	%fd4047, %fd4045;
	setp.lt.f64 	%p558, %fd4047, 0d3D719799812DEA11;
	setp.lt.f64 	%p559, %fd4045, 0d0000000000000000;
	selp.f64 	%fd4048, 0dBD719799812DEA11, 0d3D719799812DEA11, %p559;
	selp.f64 	%fd4049, %fd4048, %fd4045, %p558;
	abs.f64 	%fd4050, %fd4046;
	setp.lt.f64 	%p560, %fd4050, 0d3D719799812DEA11;
	setp.lt.f64 	%p561, %fd4046, 0d0000000000000000;
	selp.f64 	%fd4051, 0dBD719799812DEA11, 0d3D719799812DEA11, %p561;
	selp.f64 	%fd4052, %fd4051, %fd4046, %p560;
	div.rn.f64 	%fd4053, %fd4043, %fd4049;
	cvt.rn.f64.s32 	%fd4054, %r421;
	mul.f64 	%fd4055, %fd4053, %fd4054;
	mov.f64 	%fd4056, 0d3FE0000000000000;
	copysign.f64 	%fd4057, %fd4055, %fd4056;
	add.rz.f64 	%fd4058, %fd4055, %fd4057;
	cvt.rzi.f64.f64 	%fd4059, %fd4058;
	cvt.rzi.s32.f64 	%r423, %fd4059;
	div.rn.f64 	%fd4060, %fd4044, %fd4052;
	cvt.rn.f64.s32 	%fd4061, %r422;
	mul.f64 	%fd4062, %fd4060, %fd4061;
	copysign.f64 	%fd4063, %fd4062, %fd4056;
	add.rz.f64 	%fd4064, %fd4062, %fd4063;
	cvt.rzi.f64.f64 	%fd4065, %fd4064;
	cvt.rzi.s32.f64 	%r424, %fd4065;
	max.s32 	%r425, %r423, 0;
	setp.lt.s32 	%p562, %r425, %r421;
	add.s32 	%r426, %r421, -1;
	selp.b32 	%r427, %r425, %r426, %p562;
	max.s32 	%r428, %r424, 0;
	setp.lt.s32 	%p563, %r428, %r422;
	add.s32 	%r429, %r422, -1;
	selp.b32 	%r430, %r428, %r429, %p563;
	mad.lo.s32 	%r431, %r430, %r421, %r427;
	cvta.to.global.u64 	%rd148, %rd531;
	mul.wide.s32 	%rd149, %r431, 4;
	add.s64 	%rd150, %rd148, %rd149;
	ld.global.u32 	%r432, [%rd150];
	bfe.u32 	%r433, %r432, 24, 8;
	cvt.u16.u32 	%rs41, %r433;
	bfe.u32 	%r434, %r432, 16, 8;
	cvt.u16.u32 	%rs42, %r434;
	bfe.u32 	%r435, %r432, 8, 8;
	cvt.u16.u32 	%rs43, %r435;
	bfe.u32 	%r436, %r432, 0, 8;
	cvt.u16.u32 	%rs44, %r436;
	sub.f64 	%fd4066, %fd4035, %fd4042;
	sub.f64 	%fd4067, %fd4036, %fd4041;
	sub.f64 	%fd4068, %fd4037, %fd4034;
	sub.f64 	%fd4069, %fd4038, %fd4034;
	mul.f64 	%fd4070, %fd4067, %fd4069;
	mul.f64 	%fd4071, %fd4068, %fd4046;
	sub.f64 	%fd809, %fd4070, %fd4071;
	mul.f64 	%fd4072, %fd4068, %fd4045;
	mul.f64 	%fd4073, %fd4066, %fd4069;
	sub.f64 	%fd810, %fd4072, %fd4073;
	mul.f64 	%fd4074, %fd4066, %fd4046;
	mul.f64 	%fd4075, %fd4067, %fd4045;
	sub.f64 	%fd811, %fd4074, %fd4075;
	mul.f64 	%fd4076, %fd810, %fd810;
	fma.rn.f64 	%fd4077, %fd809, %fd809, %fd4076;
	fma.rn.f64 	%fd4078, %fd811, %fd811, %fd4077;
	sqrt.rn.f64 	%fd812, %fd4078;
	setp.lt.f64 	%p564, %fd812, 0d3D719799812DEA11;
	mov.f64 	%fd8189, 0d0000000000000000;
	mov.f64 	%fd8190, %fd8189;
	mov.f64 	%fd8191, %fd8189;
	@%p564 bra 	$L__BB1_271;
	div.rn.f64 	%fd8189, %fd809, %fd812;
	div.rn.f64 	%fd8190, %fd810, %fd812;
	div.rn.f64 	%fd8191, %fd811, %fd812;
$L__BB1_271:
	ld.param.u32 	%r1508, [_Z13render_kernelP4RectiP5Lighti7double3S3_iidP6uchar4iS5__param_3];
	setp.lt.s32 	%p565, %r1508, 1;
	mov.f64 	%fd8204, 0d0000000000000000;
	@%p565 bra 	$L__BB1_301;
	mul.f64 	%fd4081, %fd8190, %fd8190;
	fma.rn.f64 	%fd4082, %fd8189, %fd8189, %fd4081;
	fma.rn.f64 	%fd4083, %fd8191, %fd8191, %fd4082;
	sqrt.rn.f64 	%fd819, %fd4083;
	neg.f64 	%fd820, %fd8179;
	mov.f64 	%fd8204, 0d0000000000000000;
	mov.b32 	%r1593, 0;
$L__BB1_273:
	ld.param.u64 	%rd502, [_Z13render_kernelP4RectiP5Lighti7double3S3_iidP6uchar4iS5__param_2];
	cvta.to.global.u64 	%rd151, %rd502;
	mul.wide.u32 	%rd152, %r1593, 64;
	add.s64 	%rd153, %rd151, %rd152;
	ld.global.u32 	%r438, [%rd153];
	ld.global.f64 	%fd822, [%rd153+8];
	ld.global.f64 	%fd8193, [%rd153+40];
	ld.global.f64 	%fd8194, [%rd153+48];
	ld.global.f64 	%fd8195, [%rd153+56];
	mov.f64 	%fd8196, 0d4376345785D8A000;
	setp.eq.s32 	%p566, %r438, 1;
	@%p566 bra 	$L__BB1_276;
	setp.ne.s32 	%p567, %r438, 0;
	@%p567 bra 	$L__BB1_277;
	add.f64 	%fd8204, %fd8204, %fd822;
	bra.uni 	$L__BB1_300;
$L__BB1_276:
	ld.param.u64 	%rd503, [_Z13render_kernelP4RectiP5Lighti7double3S3_iidP6uchar4iS5__param_2];
	cvta.to.global.u64 	%rd154, %rd503;
	mul.wide.u32 	%rd155, %r1593, 64;
	add.s64 	%rd156, %rd154, %rd155;
	ld.global.f64 	%fd4086, [%rd156+32];
	ld.global.f64 	%fd4087, [%rd156+24];
	ld.global.f64 	%fd4088, [%rd156+16];
	sub.f64 	%fd8193, %fd4088, %fd806;
	sub.f64 	%fd8194, %fd4087, %fd807;
	sub.f64 	%fd8195, %fd4086, %fd808;
	mov.f64 	%fd8196, 0d3FF0000000000000;
$L__BB1_277:
	ld.param.u32 	%r1448, [_Z13render_kernelP4RectiP5Lighti7double3S3_iidP6uchar4iS5__param_1];
	setp.lt.s32 	%p568, %r1448, 1;
	mov.f64 	%fd8197, 0d3FF0000000000000;
	@%p568 bra 	$L__BB1_291;
	mov.f64 	%fd8197, 0d3FF0000000000000;
	mov.b32 	%r1594, 0;
$L__BB1_279:
	ld.param.u64 	%rd432, [_Z13render_kernelP4RectiP5Lighti7double3S3_iidP6uchar4iS5__param_0];
	cvta.to.global.u64 	%rd157, %rd432;
	mul.wide.u32 	%rd158, %r1594, 128;
	add.s64 	%rd159, %rd157, %rd158;
	ld.global.f64 	%fd835, [%rd159+88];
	ld.global.f64 	%fd836, [%rd159+80];
	ld.global.f64 	%fd837, [%rd159+72];
	ld.global.f64 	%fd838, [%rd159+64];
	ld.global.f64 	%fd839, [%rd159+56];
	ld.global.f64 	%fd840, [%rd159+48];
	ld.global.f64 	%fd841, [%rd159+40];
	ld.global.f64 	%fd842, [%rd159+32];
	ld.global.f64 	%fd843, [%rd159+24];
	ld.global.f64 	%fd844, [%rd159+16];
	ld.global.f64 	%fd845, [%rd159+8];
	ld.global.f64 	%fd846, [%rd159];
	sub.f64 	%fd847, %fd843, %fd846;
	sub.f64 	%fd848, %fd842, %fd845;
	sub.f64 	%fd849, %fd841, %fd844;
	sub.f64 	%fd850, %fd837, %fd846;
	sub.f64 	%fd851, %fd836, %fd845;
	sub.f64 	%fd852, %fd835, %fd844;
	mul.f64 	%fd4092, %fd8194, %fd852;
	mul.f64 	%fd4093, %fd8195, %fd851;
	sub.f64 	%fd4094, %fd4092, %fd4093;
	mul.f64 	%fd4095, %fd8195, %fd850;
	mul.f64 	%fd4096, %fd8193, %fd852;
	sub.f64 	%fd4097, %fd4095, %fd4096;
	mul.f64 	%fd4098, %fd8193, %fd851;
	mul.f64 	%fd4099, %fd8194, %fd850;
	sub.f64 	%fd4100, %fd4098, %fd4099;
	mul.f64 	%fd4101, %fd848, %fd4097;
	fma.rn.f64 	%fd4102, %fd847, %fd4094, %fd4101;
	fma.rn.f64 	%fd853, %fd849, %fd4100, %fd4102;
	abs.f64 	%fd4103, %fd853;
	setp.lt.f64 	%p570, %fd4103, 0d3D719799812DEA11;
	mov.pred 	%p1602, 0;
	mov.f64 	%fd8198, 0d0000000000000000;
	@%p570 bra 	$L__BB1_283;
	sub.f64 	%fd854, %fd806, %fd846;
	sub.f64 	%fd855, %fd807, %fd845;
	sub.f64 	%fd856, %fd808, %fd844;
	mul.f64 	%fd4105, %fd8194, %fd852;
	mul.f64 	%fd4106, %fd8195, %fd851;
	sub.f64 	%fd4107, %fd4105, %fd4106;
	mul.f64 	%fd4108, %fd8195, %fd850;
	mul.f64 	%fd4109, %fd8193, %fd852;
	sub.f64 	%fd4110, %fd4108, %fd4109;
	mul.f64 	%fd4111, %fd855, %fd4110;
	fma.rn.f64 	%fd4112, %fd854, %fd4107, %fd4111;
	mul.f64 	%fd4113, %fd8193, %fd851;
	mul.f64 	%fd4114, %fd8194, %fd850;
	sub.f64 	%fd4115, %fd4113, %fd4114;
	fma.rn.f64 	%fd4116, %fd856, %fd4115, %fd4112;
	div.rn.f64 	%fd857, %fd4116, %fd853;
	setp.lt.f64 	%p572, %fd857, 0d0000000000000000;
	setp.gt.f64 	%p573, %fd857, 0d3FF0000000000000;
	or.pred  	%p574, %p572, %p573;
	@%p574 bra 	$L__BB1_283;
	mul.f64 	%fd4118, %fd855, %fd849;
	mul.f64 	%fd4119, %fd856, %fd848;
	sub.f64 	%fd858, %fd4118, %fd4119;
	mul.f64 	%fd4120, %fd856, %fd847;
	mul.f64 	%fd4121, %fd854, %fd849;
	sub.f64 	%fd859, %fd4120, %fd4121;
	mul.f64 	%fd4122, %fd854, %fd848;
	mul.f64 	%fd4123, %fd855, %fd847;
	sub.f64 	%fd860, %fd4122, %fd4123;
	mul.f64 	%fd4124, %fd8194, %fd859;
	fma.rn.f64 	%fd4125, %fd8193, %fd858, %fd4124;
	fma.rn.f64 	%fd4126, %fd8195, %fd860, %fd4125;
	div.rn.f64 	%fd4127, %fd4126, %fd853;
	setp.lt.f64 	%p576, %fd4127, 0d0000000000000000;
	add.f64 	%fd4128, %fd857, %fd4127;
	setp.gt.f64 	%p577, %fd4128, 0d3FF0000000000000;
	or.pred  	%p578, %p576, %p577;
	@%p578 bra 	$L__BB1_283;
	mul.f64 	%fd4129, %fd851, %fd859;
	fma.rn.f64 	%fd4130, %fd850, %fd858, %fd4129;
	fma.rn.f64 	%fd4131, %fd852, %fd860, %fd4130;
	div.rn.f64 	%fd4132, %fd4131, %fd853;
	setp.geu.f64 	%p1602, %fd4132, 0d0000000000000000;
	selp.f64 	%fd8198, %fd4132, 0d0000000000000000, %p1602;
$L__BB1_283:
	sub.f64 	%fd863, %fd843, %fd837;
	sub.f64 	%fd864, %fd842, %fd836;
	sub.f64 	%fd865, %fd841, %fd835;
	sub.f64 	%fd866, %fd840, %fd837;
	sub.f64 	%fd867, %fd839, %fd836;
	sub.f64 	%fd868, %fd838, %fd835;
	mul.f64 	%fd4134, %fd8194, %fd868;
	mul.f64 	%fd4135, %fd8195, %fd867;
	sub.f64 	%fd4136, %fd4134, %fd4135;
	mul.f64 	%fd4137, %fd8195, %fd866;
	mul.f64 	%fd4138, %fd8193, %fd868;
	sub.f64 	%fd4139, %fd4137, %fd4138;
	mul.f64 	%fd4140, %fd8193, %fd867;
	mul.f64 	%fd4141, %fd8194, %fd866;
	sub.f64 	%fd4142, %fd4140, %fd4141;
	mul.f64 	%fd4143, %fd864, %fd4139;
	fma.rn.f64 	%fd4144, %fd863, %fd4136, %fd4143;
	fma.rn.f64 	%fd869, %fd865, %fd4142, %fd4144;
	abs.f64 	%fd4145, %fd869;
	setp.lt.f64 	%p580, %fd4145, 0d3D719799812DEA11;
	mov.pred 	%p1603, 0;
	mov.f64 	%fd8199, 0d0000000000000000;
	@%p580 bra 	$L__BB1_287;
	sub.f64 	%fd870, %fd806, %fd837;
	sub.f64 	%fd871, %fd807, %fd836;
	sub.f64 	%fd872, %fd808, %fd835;
	mul.f64 	%fd4147, %fd8194, %fd868;
	mul.f64 	%fd4148, %fd8195, %fd867;
	sub.f64 	%fd4149, %fd4147, %fd4148;
	mul.f64 	%fd4150, %fd8195, %fd866;
	mul.f64 	%fd4151, %fd8193, %fd868;
	sub.f64 	%fd4152, %fd4150, %fd4151;
	mul.f64 	%fd4153, %fd871, %fd4152;
	fma.rn.f64 	%fd4154, %fd870, %fd4149, %fd4153;
	mul.f64 	%fd4155, %fd8193, %fd867;
	mul.f64 	%fd4156, %fd8194, %fd866;
	sub.f64 	%fd4157, %fd4155, %fd4156;
	fma.rn.f64 	%fd4158, %fd872, %fd4157, %fd4154;
	div.rn.f64 	%fd873, %fd4158, %fd869;
	setp.lt.f64 	%p582, %fd873, 0d0000000000000000;
	setp.gt.f64 	%p583, %fd873, 0d3FF0000000000000;
	or.pred  	%p584, %p582, %p583;
	@%p584 bra 	$L__BB1_287;
	mul.f64 	%fd4160, %fd871, %fd865;
	mul.f64 	%fd4161, %fd872, %fd864;
	sub.f64 	%fd874, %fd4160, %fd4161;
	mul.f64 	%fd4162, %fd872, %fd863;
	mul.f64 	%fd4163, %fd870, %fd865;
	sub.f64 	%fd875, %fd4162, %fd4163;
	mul.f64 	%fd4164, %fd870, %fd864;
	mul.f64 	%fd4165, %fd871, %fd863;
	sub.f64 	%fd876, %fd4164, %fd4165;
	mul.f64 	%fd4166, %fd8194, %fd875;
	fma.rn.f64 	%fd4167, %fd8193, %fd874, %fd4166;
	fma.rn.f64 	%fd4168, %fd8195, %fd876, %fd4167;
	div.rn.f64 	%fd4169, %fd4168, %fd869;
	setp.lt.f64 	%p586, %fd4169, 0d0000000000000000;
	add.f64 	%fd4170, %fd873, %fd4169;
	setp.gt.f64 	%p587, %fd4170, 0d3FF0000000000000;
	or.pred  	%p588, %p586, %p587;
	@%p588 bra 	$L__BB1_287;
	mul.f64 	%fd4171, %fd867, %fd875;
	fma.rn.f64 	%fd4172, %fd866, %fd874, %fd4171;
	fma.rn.f64 	%fd4173, %fd868, %fd876, %fd4172;
	div.rn.f64 	%fd4174, %fd4173, %fd869;
	setp.geu.f64 	%p1603, %fd4174, 0d0000000000000000;
	selp.f64 	%fd8199, %fd4174, 0d0000000000000000, %p1603;
$L__BB1_287:
	setp.lt.f64 	%p589, %fd8198, 0d7FEFFFFFFFFFFFFF;
	and.pred  	%p590, %p1602, %p589;
	selp.f64 	%fd4175, %fd8198, 0d7FEFFFFFFFFFFFFF, %p590;
	setp.lt.f64 	%p591, %fd8199, %fd4175;
	and.pred  	%p592, %p1603, %p591;
	or.pred  	%p593, %p592, %p590;
	selp.f64 	%fd4177, %fd8198, 0d0000000000000000, %p590;
	selp.f64 	%fd879, %fd8199, %fd4177, %p592;
	not.pred 	%p594, %p593;
	@%p594 bra 	$L__BB1_290;
	setp.ltu.f64 	%p595, %fd879, 0d3F50624DD2F1A9FC;
	setp.gtu.f64 	%p596, %fd879, %fd8196;
	or.pred  	%p597, %p595, %p596;
	@%p597 bra 	$L__BB1_290;
	ld.param.u64 	%rd433, [_Z13render_kernelP4RectiP5Lighti7double3S3_iidP6uchar4iS5__param_0];
	cvta.to.global.u64 	%rd160, %rd433;
	mul.wide.u32 	%rd161, %r1594, 128;
	add.s64 	%rd162, %rd160, %rd161;
	ld.global.f64 	%fd4178, [%rd162+120];
	mul.f64 	%fd8197, %fd8197, %fd4178;
$L__BB1_290:
	ld.param.u32 	%r1449, [_Z13render_kernelP4RectiP5Lighti7double3S3_iidP6uchar4iS5__param_1];
	add.s32 	%r1594, %r1594, 1;
	setp.ne.s32 	%p598, %r1594, %r1449;
	@%p598 bra 	$L__BB1_279;
$L__BB1_291:
	mul.f64 	%fd4179, %fd8190, %fd8194;
	fma.rn.f64 	%fd4180, %fd8189, %fd8193, %fd4179;
	fma.rn.f64 	%fd4181, %fd8191, %fd8195, %fd4180;
	setp.leu.f64 	%p599, %fd4181, 0d0000000000000000;
	@%p599 bra 	$L__BB1_293;
	mul.f64 	%fd4182, %fd822, %fd8197;
	mul.f64 	%fd4183, %fd8190, %fd8194;
	fma.rn.f64 	%fd4184, %fd8189, %fd8193, %fd4183;
	fma.rn.f64 	%fd4185, %fd8191, %fd8195, %fd4184;
	mul.f64 	%fd4186, %fd4185, %fd4182;
	mul.f64 	%fd4187, %fd8194, %fd8194;
	fma.rn.f64 	%fd4188, %fd8193, %fd8193, %fd4187;
	fma.rn.f64 	%fd4189, %fd8195, %fd8195, %fd4188;
	sqrt.rn.f64 	%fd4190, %fd4189;
	mul.f64 	%fd4191, %fd819, %fd4190;
	div.rn.f64 	%fd4192, %fd4186, %fd4191;
	add.f64 	%fd8204, %fd8204, %fd4192;
$L__BB1_293:
	mul.f64 	%fd4193, %fd8190, %fd8194;
	fma.rn.f64 	%fd4194, %fd8189, %fd8193, %fd4193;
	fma.rn.f64 	%fd4195, %fd8191, %fd8195, %fd4194;
	add.f64 	%fd4196, %fd4195, %fd4195;
	mul.f64 	%fd4197, %fd8189, %fd4196;
	mul.f64 	%fd4198, %fd8190, %fd4196;
	mul.f64 	%fd4199, %fd8191, %fd4196;
	sub.f64 	%fd885, %fd4197, %fd8193;
	sub.f64 	%fd886, %fd4198, %fd8194;
	sub.f64 	%fd887, %fd4199, %fd8195;
	mul.f64 	%fd4200, %fd886, %fd820;
	mul.f64 	%fd4201, %fd8180, %fd885;
	sub.f64 	%fd4202, %fd4200, %fd4201;
	mul.f64 	%fd4203, %fd8178, %fd887;
	sub.f64 	%fd4204, %fd4202, %fd4203;
	setp.leu.f64 	%p600, %fd4204, 0d0000000000000000;
	@%p600 bra 	$L__BB1_300;
	setp.lt.s32 	%p601, %r5, 0;
	and.b32  	%r440, %r5, 2146435072;
	setp.eq.s32 	%p602, %r440, 1077936128;
	mul.f64 	%fd888, %fd822, %fd8197;
	mul.f64 	%fd4205, %fd886, %fd886;
	fma.rn.f64 	%fd4206, %fd885, %fd885, %fd4205;
	fma.rn.f64 	%fd4207, %fd887, %fd887, %fd4206;
	sqrt.rn.f64 	%fd4208, %fd4207;
	mul.f64 	%fd4209, %fd746, %fd4208;
	mul.f64 	%fd4211, %fd8180, %fd885;
	sub.f64 	%fd4212, %fd4200, %fd4211;
	mul.f64 	%fd4213, %fd8178, %fd887;
	sub.f64 	%fd4214, %fd4212, %fd4213;
	div.rn.f64 	%fd889, %fd4214, %fd4209;
	{
	.reg .b32 %temp; 
	mov.b64 	{%temp, %r73}, %fd889;
	}
	abs.f64 	%fd890, %fd889;
	{ // callseq 5, 0
	.param .b64 param0;
	st.param.f64 	[param0], %fd890;
	.param .b64 retval0;
	call.uni (retval0), 
	__internal_accurate_pow, 
	(
	param0
	);
	ld.param.f64 	%fd4215, [retval0];
	} // callseq 5
	setp.lt.s32 	%p603, %r73, 0;
	neg.f64 	%fd4217, %fd4215;
	selp.f64 	%fd4218, %fd4217, %fd4215, %p602;
	selp.f64 	%fd4219, %fd4218, %fd4215, %p603;
	setp.eq.f64 	%p604, %fd889, 0d0000000000000000;
	selp.b32 	%r441, %r73, 0, %p602;
	or.b32  	%r442, %r441, 2146435072;
	selp.b32 	%r443, %r442, %r441, %p601;
	mov.b32 	%r444, 0;
	mov.b64 	%fd4220, {%r444, %r443};
	selp.f64 	%fd8203, %fd4220, %fd4219, %p604;
	add.f64 	%fd4221, %fd889, 0d405B800000000000;
	{
	.reg .b32 %temp; 
	mov.b64 	{%temp, %r445}, %fd4221;
	}
	and.b32  	%r446, %r445, 2146435072;
	setp.ne.s32 	%p605, %r446, 2146435072;
	@%p605 bra 	$L__BB1_299;
	setp.num.f64 	%p606, %fd889, %fd889;
	@%p606 bra 	$L__BB1_297;
	mov.f64 	%fd4222, 0d405B800000000000;
	add.rn.f64 	%fd8203, %fd889, %fd4222;
	bra.uni 	$L__BB1_299;
$L__BB1_297:
	setp.neu.f64 	%p607, %fd890, 0d7FF0000000000000;
	@%p607 bra 	$L__BB1_299;
	selp.b32 	%r447, 0, 2146435072, %p601;
	or.b32  	%r448, %r447, -2147483648;
	selp.b32 	%r449, %r448, %r447, %p3;
	selp.b32 	%r450, %r449, %r447, %p603;
	mov.b32 	%r451, 0;
	mov.b64 	%fd8203, {%r451, %r450};
$L__BB1_299:
	setp.eq.f64 	%p610, %fd889, 0d3FF0000000000000;
	selp.f64 	%fd4223, 0d3FF0000000000000, %fd8203, %p610;
	fma.rn.f64 	%fd8204, %fd888, %fd4223, %fd8204;
$L__BB1_300:
	ld.param.u32 	%r1509, [_Z13render_kernelP4RectiP5Lighti7double3S3_iidP6uchar4iS5__param_3];
	add.s32 	%r1593, %r1593, 1;
	setp.ne.s32 	%p611, %r1593, %r1509;
	@%p611 bra 	$L__BB1_273;
$L__BB1_301:
	ld.param.u64 	%rd434, [_Z13render_kernelP4RectiP5Lighti7double3S3_iidP6uchar4iS5__param_0];
	and.b16  	%rs276, %rs44, 255;
	cvt.rn.f64.u16 	%fd4224, %rs276;
	mul.f64 	%fd4225, %fd8204, %fd4224;
	min.f64 	%fd4226, %fd4225, 0d406FE00000000000;
	cvt.rzi.u32.f64 	%r452, %fd4226;
	cvt.u16.u32 	%rs469, %r452;
	and.b16  	%rs277, %rs43, 255;
	cvt.rn.f64.u16 	%fd4227, %rs277;
	mul.f64 	%fd4228, %fd8204, %fd4227;
	min.f64 	%fd4229, %fd4228, 0d406FE00000000000;
	cvt.rzi.u32.f64 	%r453, %fd4229;
	cvt.u16.u32 	%rs468, %r453;
	and.b16  	%rs278, %rs42, 255;
	cvt.rn.f64.u16 	%fd4230, %rs278;
	mul.f64 	%fd4231, %fd8204, %fd4230;
	min.f64 	%fd4232, %fd4231, 0d406FE00000000000;
	cvt.rzi.u32.f64 	%r454, %fd4232;
	cvt.u16.u32 	%rs467, %r454;
	and.b16  	%rs279, %rs41, 255;
	cvt.rn.f64.u16 	%fd4233, %rs279;
	mul.f64 	%fd4234, %fd8204, %fd4233;
	min.f64 	%fd4235, %fd4234, 0d406FE00000000000;
	cvt.rzi.u32.f64 	%r455, %fd4235;
	cvt.u16.u32 	%rs466, %r455;
	cvta.to.global.u64 	%rd163, %rd434;
	mul.wide.s32 	%rd164, %r1591, 128;
	add.s64 	%rd12, %rd163, %rd164;
	ld.global.f64 	%fd898, [%rd12+112];
	setp.le.f64 	%p612, %fd898, 0d0000000000000000;
	@%p612 bra 	$L__BB1_303;
	mul.f64 	%fd4236, %fd898, 0d0000000000000000;
	min.f64 	%fd4237, %fd4236, 0d406FE00000000000;
	cvt.rzi.u32.f64 	%r456, %fd4237;
	mul.f64 	%fd4238, %fd898, 0d406FE00000000000;
	min.f64 	%fd4239, %fd4238, 0d406FE00000000000;
	cvt.rzi.u32.f64 	%r457, %fd4239;
	mov.f64 	%fd4240, 0d3FF0000000000000;
	sub.f64 	%fd4241, %fd4240, %fd898;
	ld.global.f64 	%fd4242, [%rd12+120];
	sub.f64 	%fd4243, %fd4241, %fd4242;
	and.b16  	%rs280, %rs469, 255;
	cvt.rn.f64.u16 	%fd4244, %rs280;
	mul.f64 	%fd4245, %fd4243, %fd4244;
	min.f64 	%fd4246, %fd4245, 0d406FE00000000000;
	cvt.rzi.u32.f64 	%r458, %fd4246;
	and.b16  	%rs281, %rs468, 255;
	cvt.rn.f64.u16 	%fd4247, %rs281;
	mul.f64 	%fd4248, %fd4243, %fd4247;
	min.f64 	%fd4249, %fd4248, 0d406FE00000000000;
	cvt.rzi.u32.f64 	%r459, %fd4249;
	and.b16  	%rs282, %rs467, 255;
	cvt.rn.f64.u16 	%fd4250, %rs282;
	mul.f64 	%fd4251, %fd4243, %fd4250;
	min.f64 	%fd4252, %fd4251, 0d406FE00000000000;
	cvt.rzi.u32.f64 	%r460, %fd4252;
	and.b16  	%rs283, %rs466, 255;
	cvt.rn.f64.u16 	%fd4253, %rs283;
	mul.f64 	%fd4254, %fd4243, %fd4253;
	min.f64 	%fd4255, %fd4254, 0d406FE00000000000;
	cvt.rzi.u32.f64 	%r461, %fd4255;
	and.b32  	%r462, %r458, 255;
	and.b32  	%r463, %r456, 255;
	add.s32 	%r464, %r462, %r463;
	cvt.rn.f64.u32 	%fd4256, %r464;
	min.f64 	%fd4257, %fd4256, 0d406FE00000000000;
	cvt.rzi.u32.f64 	%r465, %fd4257;
	and.b32  	%r466, %r459, 255;
	add.s32 	%r467, %r466, %r463;
	cvt.rn.f64.u32 	%fd4258, %r467;
	min.f64 	%fd4259, %fd4258, 0d406FE00000000000;
	cvt.rzi.u32.f64 	%r468, %fd4259;
	and.b32  	%r469, %r460, 255;
	add.s32 	%r470, %r469, %r463;
	cvt.rn.f64.u32 	%fd4260, %r470;
	min.f64 	%fd4261, %fd4260, 0d406FE00000000000;
	cvt.rzi.u32.f64 	%r471, %fd4261;
	and.b32  	%r472, %r461, 255;
	and.b32  	%r473, %r457, 255;
	add.s32 	%r474, %r472, %r473;
	cvt.rn.f64.u32 	%fd4262, %r474;
	min.f64 	%fd4263, %fd4262, 0d406FE00000000000;
	cvt.rzi.u32.f64 	%r475, %fd4263;
	mul.f64 	%fd4264, %fd4242, 0d0000000000000000;
	min.f64 	%fd4265, %fd4264, 0d406FE00000000000;
	cvt.rzi.u32.f64 	%r476, %fd4265;
	mul.f64 	%fd4266, %fd4242, 0d406FE00000000000;
	min.f64 	%fd4267, %fd4266, 0d406FE00000000000;
	cvt.rzi.u32.f64 	%r477, %fd4267;
	and.b32  	%r478, %r476, 255;
	and.b32  	%r479, %r465, 255;
	add.s32 	%r480, %r479, %r478;
	cvt.rn.f64.u32 	%fd4268, %r480;
	min.f64 	%fd4269, %fd4268, 0d406FE00000000000;
	cvt.rzi.u32.f64 	%r481, %fd4269;
	cvt.u16.u32 	%rs469, %r481;
	and.b32  	%r482, %r468, 255;
	add.s32 	%r483, %r482, %r478;
	cvt.rn.f64.u32 	%fd4270, %r483;
	min.f64 	%fd4271, %fd4270, 0d406FE00000000000;
	cvt.rzi.u32.f64 	%r484, %fd4271;
	cvt.u16.u32 	%rs468, %r484;
	and.b32  	%r485, %r471, 255;
	add.s32 	%r486, %r485, %r478;
	cvt.rn.f64.u32 	%fd4272, %r486;
	min.f64 	%fd4273, %fd4272, 0d406FE00000000000;
	cvt.rzi.u32.f64 	%r487, %fd4273;
	cvt.u16.u32 	%rs467, %r487;
	and.b32  	%r488, %r477, 255;
	and.b32  	%r489, %r475, 255;
	add.s32 	%r490, %r489, %r488;
	cvt.rn.f64.u32 	%fd4274, %r490;
	min.f64 	%fd4275, %fd4274, 0d406FE00000000000;
	cvt.rzi.u32.f64 	%r491, %fd4275;
	cvt.u16.u32 	%rs466, %r491;
$L__BB1_303:
	ld.param.u64 	%rd435, [_Z13render_kernelP4RectiP5Lighti7double3S3_iidP6uchar4iS5__param_0];
	and.b16  	%rs284, %rs465, 255;
	cvt.rn.f64.u16 	%fd4276, %rs284;
	mul.f64 	%fd4277, %fd562, %fd4276;
	min.f64 	%fd4278, %fd4277, 0d406FE00000000000;
	cvt.rzi.u32.f64 	%r492, %fd4278;
	and.b16  	%rs285, %rs464, 255;
	cvt.rn.f64.u16 	%fd4279, %rs285;
	mul.f64 	%fd4280, %fd562, %fd4279;
	min.f64 	%fd4281, %fd4280, 0d406FE00000000000;
	cvt.rzi.u32.f64 	%r493, %fd4281;
	and.b16  	%rs286, %rs463, 255;
	cvt.rn.f64.u16 	%fd4282, %rs286;
	mul.f64 	%fd4283, %fd562, %fd4282;
	min.f64 	%fd4284, %fd4283, 0d406FE00000000000;
	cvt.rzi.u32.f64 	%r494, %fd4284;
	and.b16  	%rs287, %rs462, 255;
	cvt.rn.f64.u16 	%fd4285, %rs287;
	mul.f64 	%fd4286, %fd562, %fd4285;
	min.f64 	%fd4287, %fd4286, 0d406FE00000000000;
	cvt.rzi.u32.f64 	%r495, %fd4287;
	mov.f64 	%fd4288, 0d3FF0000000000000;
	sub.f64 	%fd4289, %fd4288, %fd562;
	cvta.to.global.u64 	%rd165, %rd435;
	mul.wide.s32 	%rd166, %r1577, 128;
	add.s64 	%rd167, %rd165, %rd166;
	ld.global.f64 	%fd4290, [%rd167+120];
	sub.f64 	%fd4291, %fd4289, %fd4290;
	and.b16  	%rs288, %rs473, 255;
	cvt.rn.f64.u16 	%fd4292, %rs288;
	mul.f64 	%fd4293, %fd4291, %fd4292;
	min.f64 	%fd4294, %fd4293, 0d406FE00000000000;
	cvt.rzi.u32.f64 	%r496, %fd4294;
	and.b16  	%rs289, %rs472, 255;
	cvt.rn.f64.u16 	%fd4295, %rs289;
	mul.f64 	%fd4296, %fd4291, %fd4295;
	min.f64 	%fd4297, %fd4296, 0d406FE00000000000;
	cvt.rzi.u32.f64 	%r497, %fd4297;
	and.b16  	%rs290, %rs471, 255;
	cvt.rn.f64.u16 	%fd4298, %rs290;
	mul.f64 	%fd4299, %fd4291, %fd4298;
	min.f64 	%fd4300, %fd4299, 0d406FE00000000000;
	cvt.rzi.u32.f64 	%r498, %fd4300;
	and.b16  	%rs291, %rs470, 255;
	cvt.rn.f64.u16 	%fd4301, %rs291;
	mul.f64 	%fd4302, %fd4291, %fd4301;
	min.f64 	%fd4303, %fd4302, 0d406FE00000000000;
	cvt.rzi.u32.f64 	%r499, %fd4303;
	and.b32  	%r500, %r496, 255;
	and.b32  	%r501, %r492, 255;
	add.s32 	%r502, %r500, %r501;
	cvt.rn.f64.u32 	%fd4304, %r502;
	min.f64 	%fd4305, %fd4304, 0d406FE00000000000;
	cvt.rzi.u32.f64 	%r503, %fd4305;
	and.b32  	%r504, %r497, 255;
	and.b32  	%r505, %r493, 255;
	add.s32 	%r506, %r504, %r505;
	cvt.rn.f64.u32 	%fd4306, %r506;
	min.f64 	%fd4307, %fd4306, 0d406FE00000000000;
	cvt.rzi.u32.f64 	%r507, %fd4307;
	and.b32  	%r508, %r498, 255;
	and.b32  	%r509, %r494, 255;
	add.s32 	%r510, %r508, %r509;
	cvt.rn.f64.u32 	%fd4308, %r510;
	min.f64 	%fd4309, %fd4308, 0d406FE00000000000;
	cvt.rzi.u32.f64 	%r511, %fd4309;
	and.b32  	%r512, %r499, 255;
	and.b32  	%r513, %r495, 255;
	add.s32 	%r514, %r512, %r513;
	cvt.rn.f64.u32 	%fd4310, %r514;
	min.f64 	%fd4311, %fd4310, 0d406FE00000000000;
	cvt.rzi.u32.f64 	%r515, %fd4311;
	and.b16  	%rs292, %rs469, 255;
	cvt.rn.f64.u16 	%fd4312, %rs292;
	mul.f64 	%fd4313, %fd4290, %fd4312;
	min.f64 	%fd4314, %fd4313, 0d406FE00000000000;
	cvt.rzi.u32.f64 	%r516, %fd4314;
	and.b16  	%rs293, %rs468, 255;
	cvt.rn.f64.u16 	%fd4315, %rs293;
	mul.f64 	%fd4316, %fd4290, %fd4315;
	min.f64 	%fd4317, %fd4316, 0d406FE00000000000;
	cvt.rzi.u32.f64 	%r517, %fd4317;
	and.b16  	%rs294, %rs467, 255;
	cvt.rn.f64.u16 	%fd4318, %rs294;
	mul.f64 	%fd4319, %fd4290, %fd4318;
	min.f64 	%fd4320, %fd4319, 0d406FE00000000000;
	cvt.rzi.u32.f64 	%r518, %fd4320;
	and.b16  	%rs295, %rs466, 255;
	cvt.rn.f64.u16 	%fd4321, %rs295;
	mul.f64 	%fd4322, %fd4290, %fd4321;
	min.f64 	%fd4323, %fd4322, 0d406FE00000000000;
	cvt.rzi.u32.f64 	%r519, %fd4323;
	and.b32  	%r520, %r516, 255;
	and.b32  	%r521, %r503, 255;
	add.s32 	%r522, %r521, %r520;
	cvt.rn.f64.u32 	%fd4324, %r522;
	min.f64 	%fd4325, %fd4324, 0d406FE00000000000;
	cvt.rzi.u32.f64 	%r523, %fd4325;
	cvt.u16.u32 	%rs473, %r523;
	and.b32  	%r524, %r517, 255;
	and.b32  	%r525, %r507, 255;
	add.s32 	%r526, %r525, %r524;
	cvt.rn.f64.u32 	%fd4326, %r526;
	min.f64 	%fd4327, %fd4326, 0d406FE00000000000;
	cvt.rzi.u32.f64 	%r527, %fd4327;
	cvt.u16.u32 	%rs472, %r527;
	and.b32  	%r528, %r518, 255;
	and.b32  	%r529, %r511, 255;
	add.s32 	%r530, %r529, %r528;
	cvt.rn.f64.u32 	%fd4328, %r530;
	min.f64 	%fd4329, %fd4328, 0d406FE00000000000;
	cvt.rzi.u32.f64 	%r531, %fd4329;
	cvt.u16.u32 	%rs471, %r531;
	and.b32  	%r532, %r519, 255;
	and.b32  	%r533, %r515, 255;
	add.s32 	%r534, %r533, %r532;
	cvt.rn.f64.u32 	%fd4330, %r534;
	min.f64 	%fd4331, %fd4330, 0d406FE00000000000;
	cvt.rzi.u32.f64 	%r535, %fd4331;
	cvt.u16.u32 	%rs470, %r535;
$L__BB1_304:
	mul.f64 	%fd4333, %fd8091, %fd8208;
	fma.rn.f64 	%fd4334, %fd8090, %fd8207, %fd4333;
	fma.rn.f64 	%fd899, %fd8089, %fd8206, %fd4334;
	neg.f64 	%fd8210, %fd899;
	setp.leu.f64 	%p613, %fd899, 0d0000000000000000;
	mov.f64 	%fd8209, 0d3FF8000000000000;
	@%p613 bra 	$L__BB1_306;
	neg.f64 	%fd8208, %fd8208;
	neg.f64 	%fd8207, %fd8207;
	neg.f64 	%fd8206, %fd8206;
	mov.f64 	%fd8209, 0d3FE5555555555555;
	mov.f64 	%fd8210, %fd899;
$L__BB1_306:
	mul.f64 	%fd4337, %fd8209, %fd8209;
	mul.f64 	%fd4338, %fd8210, %fd8210;
	mov.f64 	%fd4339, 0d3FF0000000000000;
	sub.f64 	%fd4340, %fd4339, %fd4338;
	mul.f64 	%fd4341, %fd4337, %fd4340;
	sub.f64 	%fd4342, %fd4339, %fd4341;
	cvt.rn.f32.f64 	%f2, %fd4342;
	setp.ltu.f32 	%p614, %f2, 0f00000000;
	mov.f64 	%fd8211, 0d0000000000000000;
	mov.f64 	%fd8212, 0d0000000000000000;
	mov.f64 	%fd8213, 0d0000000000000000;
	@%p614 bra 	$L__BB1_309;
	mul.f64 	%fd4344, %fd8209, %fd8210;
	sqrt.rn.f32 	%f9, %f2;
	cvt.f64.f32 	%fd4345, %f9;
	sub.f64 	%fd4346, %fd4344, %fd4345;
	mul.f64 	%fd4347, %fd8208, %fd4346;
	mul.f64 	%fd4348, %fd8207, %fd4346;
	mul.f64 	%fd4349, %fd8206, %fd4346;
	fma.rn.f64 	%fd909, %fd8091, %fd8209, %fd4347;
	fma.rn.f64 	%fd910, %fd8090, %fd8209, %fd4348;
	fma.rn.f64 	%fd911, %fd8089, %fd8209, %fd4349;
	mul.f64 	%fd4350, %fd910, %fd910;
	fma.rn.f64 	%fd4351, %fd909, %fd909, %fd4350;
	fma.rn.f64 	%fd4352, %fd911, %fd911, %fd4351;
	sqrt.rn.f64 	%fd912, %fd4352;
	setp.lt.f64 	%p615, %fd912, 0d3D719799812DEA11;
	@%p615 bra 	$L__BB1_309;
	div.rn.f64 	%fd8211, %fd909, %fd912;
	div.rn.f64 	%fd8212, %fd910, %fd912;
	div.rn.f64 	%fd8213, %fd911, %fd912;
$L__BB1_309:
	mul.f64 	%fd4353, %fd8212, %fd8212;
	fma.rn.f64 	%fd4354, %fd8211, %fd8211, %fd4353;
	fma.rn.f64 	%fd4355, %fd8213, %fd8213, %fd4354;
	sqrt.rn.f64 	%fd919, %fd4355;
	setp.leu.f64 	%p616, %fd919, 0d3EB0C6F7A0B5ED8D;
	mov.u16 	%rs482, %rs470;
	mov.u16 	%rs483, %rs471;
	mov.u16 	%rs484, %rs472;
	mov.u16 	%rs485, %rs473;
	@%p616 bra 	$L__BB1_483;
	ld.param.u32 	%r1510, [_Z13render_kernelP4RectiP5Lighti7double3S3_iidP6uchar4iS5__param_3];
	setp.lt.s32 	%p617, %r1510, 1;
	@%p617 bra 	$L__BB1_317;
	mov.b32 	%r1595, 0;
$L__BB1_312:
	ld.param.u64 	%rd504, [_Z13render_kernelP4RectiP5Lighti7double3S3_iidP6uchar4iS5__param_2];
	cvta.to.global.u64 	%rd168, %rd504;
	mul.wide.u32 	%rd169, %r1595, 64;
	add.s64 	%rd13, %rd168, %rd169;
	ld.global.u32 	%r537, [%rd13];
	setp.ne.s32 	%p618, %r537, 1;
	@%p618 bra 	$L__BB1_316;
	ld.global.f64 	%fd4357, [%rd13+16];
	ld.global.f64 	%fd4358, [%rd13+24];
	ld.global.f64 	%fd4359, [%rd13+32];
	sub.f64 	%fd920, %fd4357, %fd302;
	sub.f64 	%fd921, %fd4358, %fd303;
	sub.f64 	%fd922, %fd4359, %fd304;
	mul.f64 	%fd4360, %fd921, %fd921;
	fma.rn.f64 	%fd4361, %fd920, %fd920, %fd4360;
	fma.rn.f64 	%fd4362, %fd922, %fd922, %fd4361;
	sqrt.rn.f64 	%fd923, %fd4362;
	setp.lt.f64 	%p619, %fd923, 0d3D719799812DEA11;
	mov.f64 	%fd8214, 0d0000000000000000;
	mov.f64 	%fd8215, %fd8214;
	mov.f64 	%fd8216, %fd8214;
	@%p619 bra 	$L__BB1_315;
	div.rn.f64 	%fd8214, %fd920, %fd923;
	div.rn.f64 	%fd8215, %fd921, %fd923;
	div.rn.f64 	%fd8216, %fd922, %fd923;
$L__BB1_315:
	mul.f64 	%fd4363, %fd8212, %fd8215;
	fma.rn.f64 	%fd4364, %fd8211, %fd8214, %fd4363;
	fma.rn.f64 	%fd4365, %fd8213, %fd8216, %fd4364;
	add.f64 	%fd4366, %fd4365, 0dBFF0000000000000;
	abs.f64 	%fd4367, %fd4366;
	setp.lt.f64 	%p620, %fd4367, 0d3FC0000000000000;
	setp.lt.f64 	%p621, %fd923, 0d3FC0000000000000;
	and.pred  	%p622, %p621, %p620;
	mov.b16 	%rs482, 255;
	mov.u16 	%rs483, %rs482;
	mov.u16 	%rs484, %rs482;
	mov.u16 	%rs485, %rs482;
	@%p622 bra 	$L__BB1_483;
$L__BB1_316:
	ld.param.u32 	%r1511, [_Z13render_kernelP4RectiP5Lighti7double3S3_iidP6uchar4iS5__param_3];
	add.s32 	%r1595, %r1595, 1;
	setp.eq.s32 	%p623, %r1595, %r1511;
	@%p623 bra 	$L__BB1_317;
	bra.uni 	$L__BB1_312;
$L__BB1_317:
	ld.param.u32 	%r1450, [_Z13render_kernelP4RectiP5Lighti7double3S3_iidP6uchar4iS5__param_1];
	setp.lt.s32 	%p624, %r1450, 1;
	mov.f64 	%fd8220, 0d7FEFFFFFFFFFFFFF;
	mov.b32 	%r1598, -1;
	@%p624 bra 	$L__BB1_330;
	mov.b32 	%r1598, -1;
	mov.f64 	%fd8220, 0d7FEFFFFFFFFFFFFF;
	mov.b32 	%r1596, 0;
$L__BB1_319:
	ld.param.u64 	%rd436, [_Z13render_kernelP4RectiP5Lighti7double3S3_iidP6uchar4iS5__param_0];
	cvta.to.global.u64 	%rd170, %rd436;
	mul.wide.u32 	%rd171, %r1596, 128;
	add.s64 	%rd172, %rd170, %rd171;
	ld.global.f64 	%fd931, [%rd172+88];
	ld.global.f64 	%fd932, [%rd172+80];
	ld.global.f64 	%fd933, [%rd172+72];
	ld.global.f64 	%fd934, [%rd172+64];
	ld.global.f64 	%fd935, [%rd172+56];
	ld.global.f64 	%fd936, [%rd172+48];
	ld.global.f64 	%fd937, [%rd172+40];
	ld.global.f64 	%fd938, [%rd172+32];
	ld.global.f64 	%fd939, [%rd172+24];
	ld.global.f64 	%fd940, [%rd172+16];
	ld.global.f64 	%fd941, [%rd172+8];
	ld.global.f64 	%fd942, [%rd172];
	sub.f64 	%fd943, %fd939, %fd942;
	sub.f64 	%fd944, %fd938, %fd941;
	sub.f64 	%fd945, %fd937, %fd940;
	sub.f64 	%fd946, %fd933, %fd942;
	sub.f64 	%fd947, %fd932, %fd941;
	sub.f64 	%fd948, %fd931, %fd940;
	mul.f64 	%fd4371, %fd8212, %fd948;
	mul.f64 	%fd4372, %fd8213, %fd947;
	sub.f64 	%fd4373, %fd4371, %fd4372;
	mul.f64 	%fd4374, %fd8213, %fd946;
	mul.f64 	%fd4375, %fd8211, %fd948;
	sub.f64 	%fd4376, %fd4374, %fd4375;
	mul.f64 	%fd4377, %fd8211, %fd947;
	mul.f64 	%fd4378, %fd8212, %fd946;
	sub.f64 	%fd4379, %fd4377, %fd4378;
	mul.f64 	%fd4380, %fd944, %fd4376;
	fma.rn.f64 	%fd4381, %fd943, %fd4373, %fd4380;
	fma.rn.f64 	%fd949, %fd945, %fd4379, %fd4381;
	abs.f64 	%fd4382, %fd949;
	setp.lt.f64 	%p626, %fd4382, 0d3D719799812DEA11;
	mov.pred 	%p1604, 0;
	mov.f64 	%fd8218, 0d0000000000000000;
	@%p626 bra 	$L__BB1_323;
	sub.f64 	%fd950, %fd302, %fd942;
	sub.f64 	%fd951, %fd303, %fd941;
	sub.f64 	%fd952, %fd304, %fd940;
	mul.f64 	%fd4384, %fd8212, %fd948;
	mul.f64 	%fd4385, %fd8213, %fd947;
	sub.f64 	%fd4386, %fd4384, %fd4385;
	mul.f64 	%fd4387, %fd8213, %fd946;
	mul.f64 	%fd4388, %fd8211, %fd948;
	sub.f64 	%fd4389, %fd4387, %fd4388;
	mul.f64 	%fd4390, %fd951, %fd4389;
	fma.rn.f64 	%fd4391, %fd950, %fd4386, %fd4390;
	mul.f64 	%fd4392, %fd8211, %fd947;
	mul.f64 	%fd4393, %fd8212, %fd946;
	sub.f64 	%fd4394, %fd4392, %fd4393;
	fma.rn.f64 	%fd4395, %fd952, %fd4394, %fd4391;
	div.rn.f64 	%fd953, %fd4395, %fd949;
	setp.lt.f64 	%p628, %fd953, 0d0000000000000000;
	setp.gt.f64 	%p629, %fd953, 0d3FF0000000000000;
	or.pred  	%p630, %p628, %p629;
	@%p630 bra 	$L__BB1_323;
	mul.f64 	%fd4397, %fd951, %fd945;
	mul.f64 	%fd4398, %fd952, %fd944;
	sub.f64 	%fd954, %fd4397, %fd4398;
	mul.f64 	%fd4399, %fd952, %fd943;
	mul.f64 	%fd4400, %fd950, %fd945;
	sub.f64 	%fd955, %fd4399, %fd4400;
	mul.f64 	%fd4401, %fd950, %fd944;
	mul.f64 	%fd4402, %fd951, %fd943;
	sub.f64 	%fd956, %fd4401, %fd4402;
	mul.f64 	%fd4403, %fd8212, %fd955;
	fma.rn.f64 	%fd4404, %fd8211, %fd954, %fd4403;
	fma.rn.f64 	%fd4405, %fd8213, %fd956, %fd4404;
	div.rn.f64 	%fd4406, %fd4405, %fd949;
	setp.lt.f64 	%p632, %fd4406, 0d0000000000000000;
	add.f64 	%fd4407, %fd953, %fd4406;
	setp.gt.f64 	%p633, %fd4407, 0d3FF0000000000000;
	or.pred  	%p634, %p632, %p633;
	@%p634 bra 	$L__BB1_323;
	mul.f64 	%fd4408, %fd947, %fd955;
	fma.rn.f64 	%fd4409, %fd946, %fd954, %fd4408;
	fma.rn.f64 	%fd4410, %fd948, %fd956, %fd4409;
	div.rn.f64 	%fd4411, %fd4410, %fd949;
	setp.geu.f64 	%p1604, %fd4411, 0d0000000000000000;
	selp.f64 	%fd8218, %fd4411, 0d0000000000000000, %p1604;
$L__BB1_323:
	sub.f64 	%fd959, %fd939, %fd933;
	sub.f64 	%fd960, %fd938, %fd932;
	sub.f64 	%fd961, %fd937, %fd931;
	sub.f64 	%fd962, %fd936, %fd933;
	sub.f64 	%fd963, %fd935, %fd932;
	sub.f64 	%fd964, %fd934, %fd931;
	mul.f64 	%fd4413, %fd8212, %fd964;
	mul.f64 	%fd4414, %fd8213, %fd963;
	sub.f64 	%fd965, %fd4413, %fd4414;
	mul.f64 	%fd4415, %fd8213, %fd962;
	mul.f64 	%fd4416, %fd8211, %fd964;
	sub.f64 	%fd966, %fd4415, %fd4416;
	mul.f64 	%fd4417, %fd8211, %fd963;
	mul.f64 	%fd4418, %fd8212, %fd962;
	sub.f64 	%fd967, %fd4417, %fd4418;
	mul.f64 	%fd4419, %fd960, %fd966;
	fma.rn.f64 	%fd4420, %fd959, %fd965, %fd4419;
	fma.rn.f64 	%fd968, %fd961, %fd967, %fd4420;
	abs.f64 	%fd4421, %fd968;
	setp.lt.f64 	%p636, %fd4421, 0d3D719799812DEA11;
	mov.pred 	%p1605, 0;
	mov.f64 	%fd8219, 0d0000000000000000;
	@%p636 bra 	$L__BB1_327;
	sub.f64 	%fd969, %fd302, %fd933;
	sub.f64 	%fd970, %fd303, %fd932;
	sub.f64 	%fd971, %fd304, %fd931;
	mul.f64 	%fd4423, %fd970, %fd966;
	fma.rn.f64 	%fd4424, %fd969, %fd965, %fd4423;
	fma.rn.f64 	%fd4425, %fd971, %fd967, %fd4424;
	div.rn.f64 	%fd972, %fd4425, %fd968;
	setp.lt.f64 	%p638, %fd972, 0d0000000000000000;
	setp.gt.f64 	%p639, %fd972, 0d3FF0000000000000;
	or.pred  	%p640, %p638, %p639;
	@%p640 bra 	$L__BB1_327;
	mul.f64 	%fd4427, %fd970, %fd961;
	mul.f64 	%fd4428, %fd971, %fd960;
	sub.f64 	%fd973, %fd4427, %fd4428;
	mul.f64 	%fd4429, %fd971, %fd959;
	mul.f64 	%fd4430, %fd969, %fd961;
	sub.f64 	%fd974, %fd4429, %fd4430;
	mul.f64 	%fd4431, %fd969, %fd960;
	mul.f64 	%fd4432, %fd970, %fd959;
	sub.f64 	%fd975, %fd4431, %fd4432;
	mul.f64 	%fd4433, %fd8212, %fd974;
	fma.rn.f64 	%fd4434, %fd8211, %fd973, %fd4433;
	fma.rn.f64 	%fd4435, %fd8213, %fd975, %fd4434;
	div.rn.f64 	%fd4436, %fd4435, %fd968;
	setp.lt.f64 	%p642, %fd4436, 0d0000000000000000;
	add.f64 	%fd4437, %fd972, %fd4436;
	setp.gt.f64 	%p643, %fd4437, 0d3FF0000000000000;
	or.pred  	%p644, %p642, %p643;
	@%p644 bra 	$L__BB1_327;
	mul.f64 	%fd4438, %fd963, %fd974;
	fma.rn.f64 	%fd4439, %fd962, %fd973, %fd4438;
	fma.rn.f64 	%fd4440, %fd964, %fd975, %fd4439;
	div.rn.f64 	%fd4441, %fd4440, %fd968;
	setp.geu.f64 	%p1605, %fd4441, 0d0000000000000000;
	selp.f64 	%fd8219, %fd4441, 0d0000000000000000, %p1605;
$L__BB1_327:
	setp.lt.f64 	%p645, %fd8218, 0d7FEFFFFFFFFFFFFF;
	and.pred  	%p646, %p1604, %p645;
	selp.f64 	%fd4442, %fd8218, 0d7FEFFFFFFFFFFFFF, %p646;
	setp.lt.f64 	%p647, %fd8219, %fd4442;
	and.pred  	%p648, %p1605, %p647;
	or.pred  	%p649, %p648, %p646;
	selp.f64 	%fd4444, %fd8218, 0d0000000000000000, %p646;
	selp.f64 	%fd978, %fd8219, %fd4444, %p648;
	not.pred 	%p650, %p649;
	@%p650 bra 	$L__BB1_329;
	setp.lt.f64 	%p651, %fd978, %fd8220;
	setp.gt.f64 	%p652, %fd978, 0d3EB0C6F7A0B5ED8D;
	and.pred  	%p653, %p651, %p652;
	selp.b32 	%r1598, %r1596, %r1598, %p653;
	selp.f64 	%fd8220, %fd978, %fd8220, %p653;
$L__BB1_329:
	ld.param.u32 	%r1451, [_Z13render_kernelP4RectiP5Lighti7double3S3_iidP6uchar4iS5__param_1];
	add.s32 	%r1596, %r1596, 1;
	setp.ne.s32 	%p654, %r1596, %r1451;
	@%p654 bra 	$L__BB1_319;
$L__BB1_330:
	setp.eq.s32 	%p655, %r1598, -1;
	mov.b16 	%rs483, 0;
	mov.b16 	%rs482, 255;
	mov.u16 	%rs484, %rs483;
	mov.u16 	%rs485, %rs483;
	@%p655 bra 	$L__BB1_483;
	ld.param.u64 	%rd532, [_Z13render_kernelP4RectiP5Lighti7double3S3_iidP6uchar4iS5__param_11];
	ld.param.u64 	%rd437, [_Z13render_kernelP4RectiP5Lighti7double3S3_iidP6uchar4iS5__param_0];
	fma.rn.f64 	%fd982, %fd8211, %fd8220, %fd302;
	fma.rn.f64 	%fd983, %fd8212, %fd8220, %fd303;
	fma.rn.f64 	%fd984, %fd8213, %fd8220, %fd304;
	cvta.to.global.u64 	%rd173, %rd437;
	mul.wide.s32 	%rd174, %r1598, 128;
	add.s64 	%rd175, %rd173, %rd174;
	ld.global.f64 	%fd4446, [%rd175+16];
	ld.global.f64 	%fd4447, [%rd175+24];
	ld.global.f64 	%fd4448, [%rd175+32];
	ld.global.f64 	%fd4449, [%rd175+40];
	ld.global.f64 	%fd4450, [%rd175+64];
	ld.global.v2.u32 	{%r541, %r542}, [%rd175+96];
	ld.global.f64 	%fd4451, [%rd175+56];
	ld.global.f64 	%fd4452, [%rd175+48];
	ld.global.f64 	%fd4453, [%rd175+8];
	ld.global.f64 	%fd4454, [%rd175];
	sub.f64 	%fd4455, %fd982, %fd4454;
	sub.f64 	%fd4456, %fd983, %fd4453;
	sub.f64 	%fd4457, %fd4452, %fd4454;
	sub.f64 	%fd4458, %fd4451, %fd4453;
	abs.f64 	%fd4459, %fd4457;
	setp.lt.f64 	%p656, %fd4459, 0d3D719799812DEA11;
	setp.lt.f64 	%p657, %fd4457, 0d0000000000000000;
	selp.f64 	%fd4460, 0dBD719799812DEA11, 0d3D719799812DEA11, %p657;
	selp.f64 	%fd4461, %fd4460, %fd4457, %p656;
	abs.f64 	%fd4462, %fd4458;
	setp.lt.f64 	%p658, %fd4462, 0d3D719799812DEA11;
	setp.lt.f64 	%p659, %fd4458, 0d0000000000000000;
	selp.f64 	%fd4463, 0dBD719799812DEA11, 0d3D719799812DEA11, %p659;
	selp.f64 	%fd4464, %fd4463, %fd4458, %p658;
	div.rn.f64 	%fd4465, %fd4455, %fd4461;
	cvt.rn.f64.s32 	%fd4466, %r541;
	mul.f64 	%fd4467, %fd4465, %fd4466;
	mov.f64 	%fd4468, 0d3FE0000000000000;
	copysign.f64 	%fd4469, %fd4467, %fd4468;
	add.rz.f64 	%fd4470, %fd4467, %fd4469;
	cvt.rzi.f64.f64 	%fd4471, %fd4470;
	cvt.rzi.s32.f64 	%r543, %fd4471;
	div.rn.f64 	%fd4472, %fd4456, %fd4464;
	cvt.rn.f64.s32 	%fd4473, %r542;
	mul.f64 	%fd4474, %fd4472, %fd4473;
	copysign.f64 	%fd4475, %fd4474, %fd4468;
	add.rz.f64 	%fd4476, %fd4474, %fd4475;
	cvt.rzi.f64.f64 	%fd4477, %fd4476;
	cvt.rzi.s32.f64 	%r544, %fd4477;
	max.s32 	%r545, %r543, 0;
	setp.lt.s32 	%p660, %r545, %r541;
	add.s32 	%r546, %r541, -1;
	selp.b32 	%r547, %r545, %r546, %p660;
	max.s32 	%r548, %r544, 0;
	setp.lt.s32 	%p661, %r548, %r542;
	add.s32 	%r549, %r542, -1;
	selp.b32 	%r550, %r548, %r549, %p661;
	mad.lo.s32 	%r551, %r550, %r541, %r547;
	cvta.to.global.u64 	%rd176, %rd532;
	mul.wide.s32 	%rd177, %r551, 4;
	add.s64 	%rd178, %rd176, %rd177;
	ld.global.u32 	%r552, [%rd178];
	bfe.u32 	%r553, %r552, 24, 8;
	cvt.u16.u32 	%rs65, %r553;
	bfe.u32 	%r554, %r552, 16, 8;
	cvt.u16.u32 	%rs66, %r554;
	bfe.u32 	%r555, %r552, 8, 8;
	cvt.u16.u32 	%rs67, %r555;
	bfe.u32 	%r556, %r552, 0, 8;
	cvt.u16.u32 	%rs68, %r556;
	sub.f64 	%fd4478, %fd4447, %fd4454;
	sub.f64 	%fd4479, %fd4448, %fd4453;
	sub.f64 	%fd4480, %fd4449, %fd4446;
	sub.f64 	%fd4481, %fd4450, %fd4446;
	mul.f64 	%fd4482, %fd4479, %fd4481;
	mul.f64 	%fd4483, %fd4480, %fd4458;
	sub.f64 	%fd985, %fd4482, %fd4483;
	mul.f64 	%fd4484, %fd4480, %fd4457;
	mul.f64 	%fd4485, %fd4478, %fd4481;
	sub.f64 	%fd986, %fd4484, %fd4485;
	mul.f64 	%fd4486, %fd4478, %fd4458;
	mul.f64 	%fd4487, %fd4479, %fd4457;
	sub.f64 	%fd987, %fd4486, %fd4487;
	mul.f64 	%fd4488, %fd986, %fd986;
	fma.rn.f64 	%fd4489, %fd985, %fd985, %fd4488;
	fma.rn.f64 	%fd4490, %fd987, %fd987, %fd4489;
	sqrt.rn.f64 	%fd988, %fd4490;
	setp.lt.f64 	%p662, %fd988, 0d3D719799812DEA11;
	mov.f64 	%fd8267, 0d0000000000000000;
	mov.f64 	%fd8268, %fd8267;
	mov.f64 	%fd8269, %fd8267;
	@%p662 bra 	$L__BB1_333;
	div.rn.f64 	%fd8267, %fd985, %fd988;
	div.rn.f64 	%fd8268, %fd986, %fd988;
	div.rn.f64 	%fd8269, %fd987, %fd988;
$L__BB1_333:
	ld.param.u32 	%r1512, [_Z13render_kernelP4RectiP5Lighti7double3S3_iidP6uchar4iS5__param_3];
	setp.lt.s32 	%p663, %r1512, 1;
	neg.f64 	%fd995, %fd8212;
	mov.f64 	%fd8237, 0d0000000000000000;
	@%p663 bra 	$L__BB1_363;
	mul.f64 	%fd4493, %fd8268, %fd8268;
	fma.rn.f64 	%fd4494, %fd8267, %fd8267, %fd4493;
	fma.rn.f64 	%fd4495, %fd8269, %fd8269, %fd4494;
	sqrt.rn.f64 	%fd996, %fd4495;
	mov.f64 	%fd8237, 0d0000000000000000;
	mov.b32 	%r1600, 0;
$L__BB1_335:
	ld.param.u64 	%rd505, [_Z13render_kernelP4RectiP5Lighti7double3S3_iidP6uchar4iS5__param_2];
	cvta.to.global.u64 	%rd179, %rd505;
	mul.wide.u32 	%rd180, %r1600, 64;
	add.s64 	%rd14, %rd179, %rd180;
	ld.global.u32 	%r558, [%rd14];
	ld.global.f64 	%fd998, [%rd14+8];
	ld.global.f64 	%fd8226, [%rd14+40];
	ld.global.f64 	%fd8227, [%rd14+48];
	ld.global.f64 	%fd8228, [%rd14+56];
	mov.f64 	%fd8229, 0d4376345785D8A000;
	setp.eq.s32 	%p664, %r558, 1;
	@%p664 bra 	$L__BB1_338;
	setp.ne.s32 	%p665, %r558, 0;
	@%p665 bra 	$L__BB1_339;
	add.f64 	%fd8237, %fd8237, %fd998;
	bra.uni 	$L__BB1_362;
$L__BB1_338:
	ld.global.f64 	%fd4498, [%rd14+32];
	ld.global.f64 	%fd4499, [%rd14+24];
	ld.global.f64 	%fd4500, [%rd14+16];
	sub.f64 	%fd8226, %fd4500, %fd982;
	sub.f64 	%fd8227, %fd4499, %fd983;
	sub.f64 	%fd8228, %fd4498, %fd984;
	mov.f64 	%fd8229, 0d3FF0000000000000;
$L__BB1_339:
	ld.param.u32 	%r1452, [_Z13render_kernelP4RectiP5Lighti7double3S3_iidP6uchar4iS5__param_1];
	setp.lt.s32 	%p666, %r1452, 1;
	mov.f64 	%fd8230, 0d3FF0000000000000;
	@%p666 bra 	$L__BB1_353;
	mov.f64 	%fd8230, 0d3FF0000000000000;
	mov.b32 	%r1601, 0;
$L__BB1_341:
	ld.param.u64 	%rd438, [_Z13render_kernelP4RectiP5Lighti7double3S3_iidP6uchar4iS5__param_0];
	cvta.to.global.u64 	%rd181, %rd438;
	mul.wide.u32 	%rd182, %r1601, 128;
	add.s64 	%rd183, %rd181, %rd182;
	ld.global.f64 	%fd1011, [%rd183+88];
	ld.global.f64 	%fd1012, [%rd183+80];
	ld.global.f64 	%fd1013, [%rd183+72];
	ld.global.f64 	%fd1014, [%rd183+64];
	ld.global.f64 	%fd1015, [%rd183+56];
	ld.global.f64 	%fd1016, [%rd183+48];
	ld.global.f64 	%fd1017, [%rd183+40];
	ld.global.f64 	%fd1018, [%rd183+32];
	ld.global.f64 	%fd1019, [%rd183+24];
	ld.global.f64 	%fd1020, [%rd183+16];
	ld.global.f64 	%fd1021, [%rd183+8];
	ld.global.f64 	%fd1022, [%rd183];
	sub.f64 	%fd1023, %fd1019, %fd1022;
	sub.f64 	%fd1024, %fd1018, %fd1021;
	sub.f64 	%fd1025, %fd1017, %fd1020;
	sub.f64 	%fd1026, %fd1013, %fd1022;
	sub.f64 	%fd1027, %fd1012, %fd1021;
	sub.f64 	%fd1028, %fd1011, %fd1020;
	mul.f64 	%fd4504, %fd8227, %fd1028;
	mul.f64 	%fd4505, %fd8228, %fd1027;
	sub.f64 	%fd4506, %fd4504, %fd4505;
	mul.f64 	%fd4507, %fd8228, %fd1026;
	mul.f64 	%fd4508, %fd8226, %fd1028;
	sub.f64 	%fd4509, %fd4507, %fd4508;
	mul.f64 	%fd4510, %fd8226, %fd1027;
	mul.f64 	%fd4511, %fd8227, %fd1026;
	sub.f64 	%fd4512, %fd4510, %fd4511;
	mul.f64 	%fd4513, %fd1024, %fd4509;
	fma.rn.f64 	%fd4514, %fd1023, %fd4506, %fd4513;
	fma.rn.f64 	%fd1029, %fd1025, %fd4512, %fd4514;
	abs.f64 	%fd4515, %fd1029;
	setp.lt.f64 	%p668, %fd4515, 0d3D719799812DEA11;
	mov.pred 	%p1606, 0;
	mov.f64 	%fd8231, 0d0000000000000000;
	@%p668 bra 	$L__BB1_345;
	sub.f64 	%fd1030, %fd982, %fd1022;
	sub.f64 	%fd1031, %fd983, %fd1021;
	sub.f64 	%fd1032, %fd984, %fd1020;
	mul.f64 	%fd4517, %fd8227, %fd1028;
	mul.f64 	%fd4518, %fd8228, %fd1027;
	sub.f64 	%fd4519, %fd4517, %fd4518;
	mul.f64 	%fd4520, %fd8228, %fd1026;
	mul.f64 	%fd4521, %fd8226, %fd1028;
	sub.f64 	%fd4522, %fd4520, %fd4521;
	mul.f64 	%fd4523, %fd1031, %fd4522;
	fma.rn.f64 	%fd4524, %fd1030, %fd4519, %fd4523;
	mul.f64 	%fd4525, %fd8226, %fd1027;
	mul.f64 	%fd4526, %fd8227, %fd1026;
	sub.f64 	%fd4527, %fd4525, %fd4526;
	fma.rn.f64 	%fd4528, %fd1032, %fd4527, %fd4524;
	div.rn.f64 	%fd1033, %fd4528, %fd1029;
	setp.lt.f64 	%p670, %fd1033, 0d0000000000000000;
	setp.gt.f64 	%p671, %fd1033, 0d3FF0000000000000;
	or.pred  	%p672, %p670, %p671;
	@%p672 bra 	$L__BB1_345;
	mul.f64 	%fd4530, %fd1031, %fd1025;
	mul.f64 	%fd4531, %fd1032, %fd1024;
	sub.f64 	%fd1034, %fd4530, %fd4531;
	mul.f64 	%fd4532, %fd1032, %fd1023;
	mul.f64 	%fd4533, %fd1030, %fd1025;
	sub.f64 	%fd1035, %fd4532, %fd4533;
	mul.f64 	%fd4534, %fd1030, %fd1024;
	mul.f64 	%fd4535, %fd1031, %fd1023;
	sub.f64 	%fd1036, %fd4534, %fd4535;
	mul.f64 	%fd4536, %fd8227, %fd1035;
	fma.rn.f64 	%fd4537, %fd8226, %fd1034, %fd4536;
	fma.rn.f64 	%fd4538, %fd8228, %fd1036, %fd4537;
	div.rn.f64 	%fd4539, %fd4538, %fd1029;
	setp.lt.f64 	%p674, %fd4539, 0d0000000000000000;
	add.f64 	%fd4540, %fd1033, %fd4539;
	setp.gt.f64 	%p675, %fd4540, 0d3FF0000000000000;
	or.pred  	%p676, %p674, %p675;
	@%p676 bra 	$L__BB1_345;
	mul.f64 	%fd4541, %fd1027, %fd1035;
	fma.rn.f64 	%fd4542, %fd1026, %fd1034, %fd4541;
	fma.rn.f64 	%fd4543, %fd1028, %fd1036, %fd4542;
	div.rn.f64 	%fd4544, %fd4543, %fd1029;
	setp.geu.f64 	%p1606, %fd4544, 0d0000000000000000;
	selp.f64 	%fd8231, %fd4544, 0d0000000000000000, %p1606;
$L__BB1_345:
	sub.f64 	%fd1039, %fd1019, %fd1013;
	sub.f64 	%fd1040, %fd1018, %fd1012;
	sub.f64 	%fd1041, %fd1017, %fd1011;
	sub.f64 	%fd1042, %fd1016, %fd1013;
	sub.f64 	%fd1043, %fd1015, %fd1012;
	sub.f64 	%fd1044, %fd1014, %fd1011;
	mul.f64 	%fd4546, %fd8227, %fd1044;
	mul.f64 	%fd4547, %fd8228, %fd1043;
	sub.f64 	%fd4548, %fd4546, %fd4547;
	mul.f64 	%fd4549, %fd8228, %fd1042;
	mul.f64 	%fd4550, %fd8226, %fd1044;
	sub.f64 	%fd4551, %fd4549, %fd4550;
	mul.f64 	%fd4552, %fd8226, %fd1043;
	mul.f64 	%fd4553, %fd8227, %fd1042;
	sub.f64 	%fd4554, %fd4552, %fd4553;
	mul.f64 	%fd4555, %fd1040, %fd4551;
	fma.rn.f64 	%fd4556, %fd1039, %fd4548, %fd4555;
	fma.rn.f64 	%fd1045, %fd1041, %fd4554, %fd4556;
	abs.f64 	%fd4557, %fd1045;
	setp.lt.f64 	%p678, %fd4557, 0d3D719799812DEA11;
	mov.pred 	%p1607, 0;
	mov.f64 	%fd8232, 0d0000000000000000;
	@%p678 bra 	$L__BB1_349;
	sub.f64 	%fd1046, %fd982, %fd1013;
	sub.f64 	%fd1047, %fd983, %fd1012;
	sub.f64 	%fd1048, %fd984, %fd1011;
	mul.f64 	%fd4559, %fd8227, %fd1044;
	mul.f64 	%fd4560, %fd8228, %fd1043;
	sub.f64 	%fd4561, %fd4559, %fd4560;
	mul.f64 	%fd4562, %fd8228, %fd1042;
	mul.f64 	%fd4563, %fd8226, %fd1044;
	sub.f64 	%fd4564, %fd4562, %fd4563;
	mul.f64 	%fd4565, %fd1047, %fd4564;
	fma.rn.f64 	%fd4566, %fd1046, %fd4561, %fd4565;
	mul.f64 	%fd4567, %fd8226, %fd1043;
	mul.f64 	%fd4568, %fd8227, %fd1042;
	sub.f64 	%fd4569, %fd4567, %fd4568;
	fma.rn.f64 	%fd4570, %fd1048, %fd4569, %fd4566;
	div.rn.f64 	%fd1049, %fd4570, %fd1045;
	setp.lt.f64 	%p680, %fd1049, 0d0000000000000000;
	setp.gt.f64 	%p681, %fd1049, 0d3FF0000000000000;
	or.pred  	%p682, %p680, %p681;
	@%p682 bra 	$L__BB1_349;
	mul.f64 	%fd4572, %fd1047, %fd1041;
	mul.f64 	%fd4573, %fd1048, %fd1040;
	sub.f64 	%fd1050, %fd4572, %fd4573;
	mul.f64 	%fd4574, %fd1048, %fd1039;
	mul.f64 	%fd4575, %fd1046, %fd1041;
	sub.f64 	%fd1051, %fd4574, %fd4575;
	mul.f64 	%fd4576, %fd1046, %fd1040;
	mul.f64 	%fd4577, %fd1047, %fd1039;
	sub.f64 	%fd1052, %fd4576, %fd4577;
	mul.f64 	%fd4578, %fd8227, %fd1051;
	fma.rn.f64 	%fd4579, %fd8226, %fd1050, %fd4578;
	fma.rn.f64 	%fd4580, %fd8228, %fd1052, %fd4579;
	div.rn.f64 	%fd4581, %fd4580, %fd1045;
	setp.lt.f64 	%p684, %fd4581, 0d0000000000000000;
	add.f64 	%fd4582, %fd1049, %fd4581;
	setp.gt.f64 	%p685, %fd4582, 0d3FF0000000000000;
	or.pred  	%p686, %p684, %p685;
	@%p686 bra 	$L__BB1_349;
	mul.f64 	%fd4583, %fd1043, %fd1051;
	fma.rn.f64 	%fd4584, %fd1042, %fd1050, %fd4583;
	fma.rn.f64 	%fd4585, %fd1044, %fd1052, %fd4584;
	div.rn.f64 	%fd4586, %fd4585, %fd1045;
	setp.geu.f64 	%p1607, %fd4586, 0d0000000000000000;
	selp.f64 	%fd8232, %fd4586, 0d0000000000000000, %p1607;
$L__BB1_349:
	setp.lt.f64 	%p687, %fd8231, 0d7FEFFFFFFFFFFFFF;
	and.pred  	%p688, %p1606, %p687;
	selp.f64 	%fd4587, %fd8231, 0d7FEFFFFFFFFFFFFF, %p688;
	setp.lt.f64 	%p689, %fd8232, %fd4587;
	and.pred  	%p690, %p1607, %p689;
	or.pred  	%p691, %p690, %p688;
	selp.f64 	%fd4589, %fd8231, 0d0000000000000000, %p688;
	selp.f64 	%fd1055, %fd8232, %fd4589, %p690;
	not.pred 	%p692, %p691;
	@%p692 bra 	$L__BB1_352;
	setp.ltu.f64 	%p693, %fd1055, 0d3F50624DD2F1A9FC;
	setp.gtu.f64 	%p694, %fd1055, %fd8229;
	or.pred  	%p695, %p693, %p694;
	@%p695 bra 	$L__BB1_352;
	ld.param.u64 	%rd439, [_Z13render_kernelP4RectiP5Lighti7double3S3_iidP6uchar4iS5__param_0];
	cvta.to.global.u64 	%rd184, %rd439;
	mul.wide.u32 	%rd185, %r1601, 128;
	add.s64 	%rd186, %rd184, %rd185;
	ld.global.f64 	%fd4590, [%rd186+120];
	mul.f64 	%fd8230, %fd8230, %fd4590;
$L__BB1_352:
	ld.param.u32 	%r1453, [_Z13render_kernelP4RectiP5Lighti7double3S3_iidP6uchar4iS5__param_1];
	add.s32 	%r1601, %r1601, 1;
	setp.ne.s32 	%p696, %r1601, %r1453;
	@%p696 bra 	$L__BB1_341;
$L__BB1_353:
	mul.f64 	%fd4591, %fd8268, %fd8227;
	fma.rn.f64 	%fd4592, %fd8267, %fd8226, %fd4591;
	fma.rn.f64 	%fd1059, %fd8269, %fd8228, %fd4592;
	setp.leu.f64 	%p697, %fd1059, 0d0000000000000000;
	@%p697 bra 	$L__BB1_355;
	mul.f64 	%fd4593, %fd998, %fd8230;
	mul.f64 	%fd4594, %fd1059, %fd4593;
	mul.f64 	%fd4595, %fd8227, %fd8227;
	fma.rn.f64 	%fd4596, %fd8226, %fd8226, %fd4595;
	fma.rn.f64 	%fd4597, %fd8228, %fd8228, %fd4596;
	sqrt.rn.f64 	%fd4598, %fd4597;
	mul.f64 	%fd4599, %fd996, %fd4598;
	div.rn.f64 	%fd4600, %fd4594, %fd4599;
	add.f64 	%fd8237, %fd8237, %fd4600;
$L__BB1_355:
	add.f64 	%fd4601, %fd1059, %fd1059;
	mul.f64 	%fd4602, %fd8267, %fd4601;
	mul.f64 	%fd4603, %fd8268, %fd4601;
	mul.f64 	%fd4604, %fd8269, %fd4601;
	sub.f64 	%fd1062, %fd4602, %fd8226;
	sub.f64 	%fd1063, %fd4603, %fd8227;
	sub.f64 	%fd1064, %fd4604, %fd8228;
	mul.f64 	%fd4605, %fd1063, %fd995;
	mul.f64 	%fd4606, %fd8211, %fd1062;
	sub.f64 	%fd4607, %fd4605, %fd4606;
	mul.f64 	%fd4608, %fd8213, %fd1064;
	sub.f64 	%fd1065, %fd4607, %fd4608;
	setp.leu.f64 	%p698, %fd1065, 0d0000000000000000;
	@%p698 bra 	$L__BB1_362;
	setp.lt.s32 	%p699, %r5, 0;
	and.b32  	%r560, %r5, 2146435072;
	setp.eq.s32 	%p700, %r560, 1077936128;
	mul.f64 	%fd1066, %fd998, %fd8230;
	mul.f64 	%fd4609, %fd1063, %fd1063;
	fma.rn.f64 	%fd4610, %fd1062, %fd1062, %fd4609;
	fma.rn.f64 	%fd4611, %fd1064, %fd1064, %fd4610;
	sqrt.rn.f64 	%fd4612, %fd4611;
	mul.f64 	%fd4613, %fd919, %fd4612;
	div.rn.f64 	%fd1067, %fd1065, %fd4613;
	{
	.reg .b32 %temp; 
	mov.b64 	{%temp, %r86}, %fd1067;
	}
	abs.f64 	%fd1068, %fd1067;
	{ // callseq 6, 0
	.param .b64 param0;
	st.param.f64 	[param0], %fd1068;
	.param .b64 retval0;
	call.uni (retval0), 
	__internal_accurate_pow, 
	(
	param0
	);
	ld.param.f64 	%fd4614, [retval0];
	} // callseq 6
	setp.lt.s32 	%p701, %r86, 0;
	neg.f64 	%fd4616, %fd4614;
	selp.f64 	%fd4617, %fd4616, %fd4614, %p700;
	selp.f64 	%fd4618, %fd4617, %fd4614, %p701;
	setp.eq.f64 	%p702, %fd1067, 0d0000000000000000;
	selp.b32 	%r561, %r86, 0, %p700;
	or.b32  	%r562, %r561, 2146435072;
	selp.b32 	%r563, %r562, %r561, %p699;
	mov.b32 	%r564, 0;
	mov.b64 	%fd4619, {%r564, %r563};
	selp.f64 	%fd8236, %fd4619, %fd4618, %p702;
	add.f64 	%fd4620, %fd1067, 0d405B800000000000;
	{
	.reg .b32 %temp; 
	mov.b64 	{%temp, %r565}, %fd4620;
	}
	and.b32  	%r566, %r565, 2146435072;
	setp.ne.s32 	%p703, %r566, 2146435072;
	@%p703 bra 	$L__BB1_361;
	setp.num.f64 	%p704, %fd1067, %fd1067;
	@%p704 bra 	$L__BB1_359;
	mov.f64 	%fd4621, 0d405B800000000000;
	add.rn.f64 	%fd8236, %fd1067, %fd4621;
	bra.uni 	$L__BB1_361;
$L__BB1_359:
	setp.neu.f64 	%p705, %fd1068, 0d7FF0000000000000;
	@%p705 bra 	$L__BB1_361;
	selp.b32 	%r567, 0, 2146435072, %p699;
	or.b32  	%r568, %r567, -2147483648;
	selp.b32 	%r569, %r568, %r567, %p3;
	selp.b32 	%r570, %r569, %r567, %p701;
	mov.b32 	%r571, 0;
	mov.b64 	%fd8236, {%r571, %r570};
$L__BB1_361:
	setp.eq.f64 	%p708, %fd1067, 0d3FF0000000000000;
	selp.f64 	%fd4622, 0d3FF0000000000000, %fd8236, %p708;
	fma.rn.f64 	%fd8237, %fd1066, %fd4622, %fd8237;
$L__BB1_362:
	ld.param.u32 	%r1513, [_Z13render_kernelP4RectiP5Lighti7double3S3_iidP6uchar4iS5__param_3];
	add.s32 	%r1600, %r1600, 1;
	setp.ne.s32 	%p709, %r1600, %r1513;
	@%p709 bra 	$L__BB1_335;
$L__BB1_363:
	ld.param.u64 	%rd440, [_Z13render_kernelP4RectiP5Lighti7double3S3_iidP6uchar4iS5__param_0];
	and.b16  	%rs299, %rs68, 255;
	cvt.rn.f64.u16 	%fd4623, %rs299;
	mul.f64 	%fd4624, %fd8237, %fd4623;
	min.f64 	%fd4625, %fd4624, 0d406FE00000000000;
	cvt.rzi.u32.f64 	%r572, %fd4625;
	cvt.u16.u32 	%rs485, %r572;
	and.b16  	%rs300, %rs67, 255;
	cvt.rn.f64.u16 	%fd4626, %rs300;
	mul.f64 	%fd4627, %fd8237, %fd4626;
	min.f64 	%fd4628, %fd4627, 0d406FE00000000000;
	cvt.rzi.u32.f64 	%r573, %fd4628;
	cvt.u16.u32 	%rs484, %r573;
	and.b16  	%rs301, %rs66, 255;
	cvt.rn.f64.u16 	%fd4629, %rs301;
	mul.f64 	%fd4630, %fd8237, %fd4629;
	min.f64 	%fd4631, %fd4630, 0d406FE00000000000;
	cvt.rzi.u32.f64 	%r574, %fd4631;
	cvt.u16.u32 	%rs483, %r574;
	and.b16  	%rs302, %rs65, 255;
	cvt.rn.f64.u16 	%fd4632, %rs302;
	mul.f64 	%fd4633, %fd8237, %fd4632;
	min.f64 	%fd4634, %fd4633, 0d406FE00000000000;
	cvt.rzi.u32.f64 	%r575, %fd4634;
	cvt.u16.u32 	%rs482, %r575;
	cvta.to.global.u64 	%rd187, %rd440;
	mul.wide.s32 	%rd188, %r1598, 128;
	add.s64 	%rd189, %rd187, %rd188;
	ld.global.f64 	%fd1076, [%rd189+112];
	setp.le.f64 	%p710, %fd1076, 0d0000000000000000;
	@%p710 bra 	$L__BB1_483;
	mul.f64 	%fd4636, %fd8268, %fd995;
	mul.f64 	%fd4637, %fd8211, %fd8267;
	sub.f64 	%fd4638, %fd4636, %fd4637;
	mul.f64 	%fd4639, %fd8213, %fd8269;
	sub.f64 	%fd4640, %fd4638, %fd4639;
	add.f64 	%fd4641, %fd4640, %fd4640;
	fma.rn.f64 	%fd1077, %fd8267, %fd4641, %fd8211;
	fma.rn.f64 	%fd1078, %fd8268, %fd4641, %fd8212;
	fma.rn.f64 	%fd1079, %fd8269, %fd4641, %fd8213;
	mul.f64 	%fd4642, %fd1078, %fd1078;
	fma.rn.f64 	%fd4643, %fd1077, %fd1077, %fd4642;
	fma.rn.f64 	%fd4644, %fd1079, %fd1079, %fd4643;
	sqrt.rn.f64 	%fd1080, %fd4644;
	setp.lt.f64 	%p711, %fd1080, 0d3D719799812DEA11;
	mov.f64 	%fd8239, 0d0000000000000000;
	mov.f64 	%fd8240, %fd8239;
	mov.f64 	%fd8241, %fd8239;
	@%p711 bra 	$L__BB1_366;
	div.rn.f64 	%fd8239, %fd1077, %fd1080;
	div.rn.f64 	%fd8240, %fd1078, %fd1080;
	div.rn.f64 	%fd8241, %fd1079, %fd1080;
$L__BB1_366:
	ld.param.u32 	%r1514, [_Z13render_kernelP4RectiP5Lighti7double3S3_iidP6uchar4iS5__param_3];
	setp.lt.s32 	%p712, %r1514, 1;
	@%p712 bra 	$L__BB1_373;
	mov.b32 	%r1602, 0;
$L__BB1_368:
	ld.param.u64 	%rd506, [_Z13render_kernelP4RectiP5Lighti7double3S3_iidP6uchar4iS5__param_2];
	cvta.to.global.u64 	%rd190, %rd506;
	mul.wide.u32 	%rd191, %r1602, 64;
	add.s64 	%rd15, %rd190, %rd191;
	ld.global.u32 	%r577, [%rd15];
	setp.ne.s32 	%p713, %r577, 1;
	@%p713 bra 	$L__BB1_372;
	ld.global.f64 	%fd4646, [%rd15+16];
	ld.global.f64 	%fd4647, [%rd15+24];
	ld.global.f64 	%fd4648, [%rd15+32];
	sub.f64 	%fd1087, %fd4646, %fd982;
	sub.f64 	%fd1088, %fd4647, %fd983;
	sub.f64 	%fd1089, %fd4648, %fd984;
	mul.f64 	%fd4649, %fd1088, %fd1088;
	fma.rn.f64 	%fd4650, %fd1087, %fd1087, %fd4649;
	fma.rn.f64 	%fd4651, %fd1089, %fd1089, %fd4650;
	sqrt.rn.f64 	%fd1090, %fd4651;
	setp.lt.f64 	%p714, %fd1090, 0d3D719799812DEA11;
	mov.f64 	%fd8242, 0d0000000000000000;
	mov.f64 	%fd8243, %fd8242;
	mov.f64 	%fd8244, %fd8242;
	@%p714 bra 	$L__BB1_371;
	div.rn.f64 	%fd8242, %fd1087, %fd1090;
	div.rn.f64 	%fd8243, %fd1088, %fd1090;
	div.rn.f64 	%fd8244, %fd1089, %fd1090;
$L__BB1_371:
	mul.f64 	%fd4652, %fd8240, %fd8243;
	fma.rn.f64 	%fd4653, %fd8239, %fd8242, %fd4652;
	fma.rn.f64 	%fd4654, %fd8241, %fd8244, %fd4653;
	add.f64 	%fd4655, %fd4654, 0dBFF0000000000000;
	abs.f64 	%fd4656, %fd4655;
	setp.lt.f64 	%p715, %fd4656, 0d3FC0000000000000;
	setp.lt.f64 	%p716, %fd1090, 0d3FC0000000000000;
	and.pred  	%p717, %p716, %p715;
	mov.b16 	%rs474, 255;
	mov.u16 	%rs475, %rs474;
	mov.u16 	%rs476, %rs474;
	mov.u16 	%rs477, %rs474;
	@%p717 bra 	$L__BB1_421;
$L__BB1_372:
	ld.param.u32 	%r1515, [_Z13render_kernelP4RectiP5Lighti7double3S3_iidP6uchar4iS5__param_3];
	add.s32 	%r1602, %r1602, 1;
	setp.eq.s32 	%p718, %r1602, %r1515;
	@%p718 bra 	$L__BB1_373;
	bra.uni 	$L__BB1_368;
$L__BB1_373:
	ld.param.u32 	%r1454, [_Z13render_kernelP4RectiP5Lighti7double3S3_iidP6uchar4iS5__param_1];
	setp.lt.s32 	%p719, %r1454, 1;
	mov.f64 	%fd8248, 0d7FEFFFFFFFFFFFFF;
	mov.b32 	%r1605, -1;
	@%p719 bra 	$L__BB1_386;
	mov.b32 	%r1605, -1;
	mov.f64 	%fd8248, 0d7FEFFFFFFFFFFFFF;
	mov.b32 	%r1603, 0;
$L__BB1_375:
	ld.param.u64 	%rd441, [_Z13render_kernelP4RectiP5Lighti7double3S3_iidP6uchar4iS5__param_0];
	cvta.to.global.u64 	%rd192, %rd441;
	mul.wide.u32 	%rd193, %r1603, 128;
	add.s64 	%rd194, %rd192, %rd193;
	ld.global.f64 	%fd1098, [%rd194+88];
	ld.global.f64 	%fd1099, [%rd194+80];
	ld.global.f64 	%fd1100, [%rd194+72];
	ld.global.f64 	%fd1101, [%rd194+64];
	ld.global.f64 	%fd1102, [%rd194+56];
	ld.global.f64 	%fd1103, [%rd194+48];
	ld.global.f64 	%fd1104, [%rd194+40];
	ld.global.f64 	%fd1105, [%rd194+32];
	ld.global.f64 	%fd1106, [%rd194+24];
	ld.global.f64 	%fd1107, [%rd194+16];
	ld.global.f64 	%fd1108, [%rd194+8];
	ld.global.f64 	%fd1109, [%rd194];
	sub.f64 	%fd1110, %fd1106, %fd1109;
	sub.f64 	%fd1111, %fd1105, %fd1108;
	sub.f64 	%fd1112, %fd1104, %fd1107;
	sub.f64 	%fd1113, %fd1100, %fd1109;
	sub.f64 	%fd1114, %fd1099, %fd1108;
	sub.f64 	%fd1115, %fd1098, %fd1107;
	mul.f64 	%fd4660, %fd8240, %fd1115;
	mul.f64 	%fd4661, %fd8241, %fd1114;
	sub.f64 	%fd4662, %fd4660, %fd4661;
	mul.f64 	%fd4663, %fd8241, %fd1113;
	mul.f64 	%fd4664, %fd8239, %fd1115;
	sub.f64 	%fd4665, %fd4663, %fd4664;
	mul.f64 	%fd4666, %fd8239, %fd1114;
	mul.f64 	%fd4667, %fd8240, %fd1113;
	sub.f64 	%fd4668, %fd4666, %fd4667;
	mul.f64 	%fd4669, %fd1111, %fd4665;
	fma.rn.f64 	%fd4670, %fd1110, %fd4662, %fd4669;
	fma.rn.f64 	%fd1116, %fd1112, %fd4668, %fd4670;
	abs.f64 	%fd4671, %fd1116;
	setp.lt.f64 	%p721, %fd4671, 0d3D719799812DEA11;
	mov.pred 	%p1608, 0;
	mov.f64 	%fd8246, 0d0000000000000000;
	@%p721 bra 	$L__BB1_379;
	sub.f64 	%fd1117, %fd982, %fd1109;
	sub.f64 	%fd1118, %fd983, %fd1108;
	sub.f64 	%fd1119, %fd984, %fd1107;
	mul.f64 	%fd4673, %fd8240, %fd1115;
	mul.f64 	%fd4674, %fd8241, %fd1114;
	sub.f64 	%fd4675, %fd4673, %fd4674;
	mul.f64 	%fd4676, %fd8241, %fd1113;
	mul.f64 	%fd4677, %fd8239, %fd1115;
	sub.f64 	%fd4678, %fd4676, %fd4677;
	mul.f64 	%fd4679, %fd1118, %fd4678;
	fma.rn.f64 	%fd4680, %fd1117, %fd4675, %fd4679;
	mul.f64 	%fd4681, %fd8239, %fd1114;
	mul.f64 	%fd4682, %fd8240, %fd1113;
	sub.f64 	%fd4683, %fd4681, %fd4682;
	fma.rn.f64 	%fd4684, %fd1119, %fd4683, %fd4680;
	div.rn.f64 	%fd1120, %fd4684, %fd1116;
	setp.lt.f64 	%p723, %fd1120, 0d0000000000000000;
	setp.gt.f64 	%p724, %fd1120, 0d3FF0000000000000;
	or.pred  	%p725, %p723, %p724;
	@%p725 bra 	$L__BB1_379;
	mul.f64 	%fd4686, %fd1118, %fd1112;
	mul.f64 	%fd4687, %fd1119, %fd1111;
	sub.f64 	%fd1121, %fd4686, %fd4687;
	mul.f64 	%fd4688, %fd1119, %fd1110;
	mul.f64 	%fd4689, %fd1117, %fd1112;
	sub.f64 	%fd1122, %fd4688, %fd4689;
	mul.f64 	%fd4690, %fd1117, %fd1111;
	mul.f64 	%fd4691, %fd1118, %fd1110;
	sub.f64 	%fd1123, %fd4690, %fd4691;
	mul.f64 	%fd4692, %fd8240, %fd1122;
	fma.rn.f64 	%fd4693, %fd8239, %fd1121, %fd4692;
	fma.rn.f64 	%fd4694, %fd8241, %fd1123, %fd4693;
	div.rn.f64 	%fd4695, %fd4694, %fd1116;
	setp.lt.f64 	%p727, %fd4695, 0d0000000000000000;
	add.f64 	%fd4696, %fd1120, %fd4695;
	setp.gt.f64 	%p728, %fd4696, 0d3FF0000000000000;
	or.pred  	%p729, %p727, %p728;
	@%p729 bra 	$L__BB1_379;
	mul.f64 	%fd4697, %fd1114, %fd1122;
	fma.rn.f64 	%fd4698, %fd1113, %fd1121, %fd4697;
	fma.rn.f64 	%fd4699, %fd1115, %fd1123, %fd4698;
	div.rn.f64 	%fd4700, %fd4699, %fd1116;
	setp.geu.f64 	%p1608, %fd4700, 0d0000000000000000;
	selp.f64 	%fd8246, %fd4700, 0d0000000000000000, %p1608;
$L__BB1_379:
	sub.f64 	%fd1126, %fd1106, %fd1100;
	sub.f64 	%fd1127, %fd1105, %fd1099;
	sub.f64 	%fd1128, %fd1104, %fd1098;
	sub.f64 	%fd1129, %fd1103, %fd1100;
	sub.f64 	%fd1130, %fd1102, %fd1099;
	sub.f64 	%fd1131, %fd1101, %fd1098;
	mul.f64 	%fd4702, %fd8240, %fd1131;
	mul.f64 	%fd4703, %fd8241, %fd1130;
	sub.f64 	%fd4704, %fd4702, %fd4703;
	mul.f64 	%fd4705, %fd8241, %fd1129;
	mul.f64 	%fd4706, %fd8239, %fd1131;
	sub.f64 	%fd4707, %fd4705, %fd4706;
	mul.f64 	%fd4708, %fd8239, %fd1130;
	mul.f64 	%fd4709, %fd8240, %fd1129;
	sub.f64 	%fd4710, %fd4708, %fd4709;
	mul.f64 	%fd4711, %fd1127, %fd4707;
	fma.rn.f64 	%fd4712, %fd1126, %fd4704, %fd4711;
	fma.rn.f64 	%fd1132, %fd1128, %fd4710, %fd4712;
	abs.f64 	%fd4713, %fd1132;
	setp.lt.f64 	%p731, %fd4713, 0d3D719799812DEA11;
	mov.pred 	%p1609, 0;
	mov.f64 	%fd8247, 0d0000000000000000;
	@%p731 bra 	$L__BB1_383;
	sub.f64 	%fd1133, %fd982, %fd1100;
	sub.f64 	%fd1134, %fd983, %fd1099;
	sub.f64 	%fd1135, %fd984, %fd1098;
	mul.f64 	%fd4715, %fd8240, %fd1131;
	mul.f64 	%fd4716, %fd8241, %fd1130;
	sub.f64 	%fd4717, %fd4715, %fd4716;
	mul.f64 	%fd4718, %fd8241, %fd1129;
	mul.f64 	%fd4719, %fd8239, %fd1131;
	sub.f64 	%fd4720, %fd4718, %fd4719;
	mul.f64 	%fd4721, %fd1134, %fd4720;
	fma.rn.f64 	%fd4722, %fd1133, %fd4717, %fd4721;
	mul.f64 	%fd4723, %fd8239, %fd1130;
	mul.f64 	%fd4724, %fd8240, %fd1129;
	sub.f64 	%fd4725, %fd4723, %fd4724;
	fma.rn.f64 	%fd4726, %fd1135, %fd4725, %fd4722;
	div.rn.f64 	%fd1136, %fd4726, %fd1132;
	setp.lt.f64 	%p733, %fd1136, 0d0000000000000000;
	setp.gt.f64 	%p734, %fd1136, 0d3FF0000000000000;
	or.pred  	%p735, %p733, %p734;
	@%p735 bra 	$L__BB1_383;
	mul.f64 	%fd4728, %fd1134, %fd1128;
	mul.f64 	%fd4729, %fd1135, %fd1127;
	sub.f64 	%fd1137, %fd4728, %fd4729;
	mul.f64 	%fd4730, %fd1135, %fd1126;
	mul.f64 	%fd4731, %fd1133, %fd1128;
	sub.f64 	%fd1138, %fd4730, %fd4731;
	mul.f64 	%fd4732, %fd1133, %fd1127;
	mul.f64 	%fd4733, %fd1134, %fd1126;
	sub.f64 	%fd1139, %fd4732, %fd4733;
	mul.f64 	%fd4734, %fd8240, %fd1138;
	fma.rn.f64 	%fd4735, %fd8239, %fd1137, %fd4734;
	fma.rn.f64 	%fd4736, %fd8241, %fd1139, %fd4735;
	div.rn.f64 	%fd4737, %fd4736, %fd1132;
	setp.lt.f64 	%p737, %fd4737, 0d0000000000000000;
	add.f64 	%fd4738, %fd1136, %fd4737;
	setp.gt.f64 	%p738, %fd4738, 0d3FF0000000000000;
	or.pred  	%p739, %p737, %p738;
	@%p739 bra 	$L__BB1_383;
	mul.f64 	%fd4739, %fd1130, %fd1138;
	fma.rn.f64 	%fd4740, %fd1129, %fd1137, %fd4739;
	fma.rn.f64 	%fd4741, %fd1131, %fd1139, %fd4740;
	div.rn.f64 	%fd4742, %fd4741, %fd1132;
	setp.geu.f64 	%p1609, %fd4742, 0d0000000000000000;
	selp.f64 	%fd8247, %fd4742, 0d0000000000000000, %p1609;
$L__BB1_383:
	setp.lt.f64 	%p740, %fd8246, 0d7FEFFFFFFFFFFFFF;
	and.pred  	%p741, %p1608, %p740;
	selp.f64 	%fd4743, %fd8246, 0d7FEFFFFFFFFFFFFF, %p741;
	setp.lt.f64 	%p742, %fd8247, %fd4743;
	and.pred  	%p743, %p1609, %p742;
	or.pred  	%p744, %p743, %p741;
	selp.f64 	%fd4745, %fd8246, 0d0000000000000000, %p741;
	selp.f64 	%fd1142, %fd8247, %fd4745, %p743;
	not.pred 	%p745, %p744;
	@%p745 bra 	$L__BB1_385;
	setp.lt.f64 	%p746, %fd1142, %fd8248;
	setp.gt.f64 	%p747, %fd1142, 0d3EB0C6F7A0B5ED8D;
	and.pred  	%p748, %p746, %p747;
	selp.b32 	%r1605, %r1603, %r1605, %p748;
	selp.f64 	%fd8248, %fd1142, %fd8248, %p748;
$L__BB1_385:
	ld.param.u32 	%r1455, [_Z13render_kernelP4RectiP5Lighti7double3S3_iidP6uchar4iS5__param_1];
	add.s32 	%r1603, %r1603, 1;
	setp.ne.s32 	%p749, %r1603, %r1455;
	@%p749 bra 	$L__BB1_375;
$L__BB1_386:
	setp.eq.s32 	%p750, %r1605, -1;
	mov.b16 	%rs477, 255;
	mov.b16 	%rs474, 0;
	mov.u16 	%rs475, %rs474;
	mov.u16 	%rs476, %rs474;
	@%p750 bra 	$L__BB1_421;
	ld.param.u64 	%rd533, [_Z13render_kernelP4RectiP5Lighti7double3S3_iidP6uchar4iS5__param_11];
	ld.param.u64 	%rd442, [_Z13render_kernelP4RectiP5Lighti7double3S3_iidP6uchar4iS5__param_0];
	fma.rn.f64 	%fd1146, %fd8239, %fd8248, %fd982;
	fma.rn.f64 	%fd1147, %fd8240, %fd8248, %fd983;
	fma.rn.f64 	%fd1148, %fd8241, %fd8248, %fd984;
	cvta.to.global.u64 	%rd195, %rd442;
	mul.wide.s32 	%rd196, %r1605, 128;
	add.s64 	%rd197, %rd195, %rd196;
	ld.global.f64 	%fd4747, [%rd197+16];
	ld.global.f64 	%fd4748, [%rd197+24];
	ld.global.f64 	%fd4749, [%rd197+32];
	ld.global.f64 	%fd4750, [%rd197+40];
	ld.global.f64 	%fd4751, [%rd197+64];
	ld.global.v2.u32 	{%r581, %r582}, [%rd197+96];
	ld.global.f64 	%fd4752, [%rd197+56];
	ld.global.f64 	%fd4753, [%rd197+48];
	ld.global.f64 	%fd4754, [%rd197+8];
	ld.global.f64 	%fd4755, [%rd197];
	sub.f64 	%fd4756, %fd1146, %fd4755;
	sub.f64 	%fd4757, %fd1147, %fd4754;
	sub.f64 	%fd4758, %fd4753, %fd4755;
	sub.f64 	%fd4759, %fd4752, %fd4754;
	abs.f64 	%fd4760, %fd4758;
	setp.lt.f64 	%p751, %fd4760, 0d3D719799812DEA11;
	setp.lt.f64 	%p752, %fd4758, 0d0000000000000000;
	selp.f64 	%fd4761, 0dBD719799812DEA11, 0d3D719799812DEA11, %p752;
	selp.f64 	%fd4762, %fd4761, %fd4758, %p751;
	abs.f64 	%fd4763, %fd4759;
	setp.lt.f64 	%p753, %fd4763, 0d3D719799812DEA11;
	setp.lt.f64 	%p754, %fd4759, 0d0000000000000000;
	selp.f64 	%fd4764, 0dBD719799812DEA11, 0d3D719799812DEA11, %p754;
	selp.f64 	%fd4765, %fd4764, %fd4759, %p753;
	div.rn.f64 	%fd4766, %fd4756, %fd4762;
	cvt.rn.f64.s32 	%fd4767, %r581;
	mul.f64 	%fd4768, %fd4766, %fd4767;
	mov.f64 	%fd4769, 0d3FE0000000000000;
	copysign.f64 	%fd4770, %fd4768, %fd4769;
	add.rz.f64 	%fd4771, %fd4768, %fd4770;
	cvt.rzi.f64.f64 	%fd4772, %fd4771;
	cvt.rzi.s32.f64 	%r583, %fd4772;
	div.rn.f64 	%fd4773, %fd4757, %fd4765;
	cvt.rn.f64.s32 	%fd4774, %r582;
	mul.f64 	%fd4775, %fd4773, %fd4774;
	copysign.f64 	%fd4776, %fd4775, %fd4769;
	add.rz.f64 	%fd4777, %fd4775, %fd4776;
	cvt.rzi.f64.f64 	%fd4778, %fd4777;
	cvt.rzi.s32.f64 	%r584, %fd4778;
	max.s32 	%r585, %r583, 0;
	setp.lt.s32 	%p755, %r585, %r581;
	add.s32 	%r586, %r581, -1;
	selp.b32 	%r587, %r585, %r586, %p755;
	max.s32 	%r588, %r584, 0;
	setp.lt.s32 	%p756, %r588, %r582;
	add.s32 	%r589, %r582, -1;
	selp.b32 	%r590, %r588, %r589, %p756;
	mad.lo.s32 	%r591, %r590, %r581, %r587;
	cvta.to.global.u64 	%rd198, %rd533;
	mul.wide.s32 	%rd199, %r591, 4;
	add.s64 	%rd200, %rd198, %rd199;
	ld.global.u32 	%r592, [%rd200];
	bfe.u32 	%r593, %r592, 24, 8;
	cvt.u16.u32 	%rs73, %r593;
	bfe.u32 	%r594, %r592, 16, 8;
	cvt.u16.u32 	%rs74, %r594;
	bfe.u32 	%r595, %r592, 8, 8;
	cvt.u16.u32 	%rs75, %r595;
	bfe.u32 	%r596, %r592, 0, 8;
	cvt.u16.u32 	%rs76, %r596;
	sub.f64 	%fd4779, %fd4748, %fd4755;
	sub.f64 	%fd4780, %fd4749, %fd4754;
	sub.f64 	%fd4781, %fd4750, %fd4747;
	sub.f64 	%fd4782, %fd4751, %fd4747;
	mul.f64 	%fd4783, %fd4780, %fd4782;
	mul.f64 	%fd4784, %fd4781, %fd4759;
	sub.f64 	%fd1149, %fd4783, %fd4784;
	mul.f64 	%fd4785, %fd4781, %fd4758;
	mul.f64 	%fd4786, %fd4779, %fd4782;
	sub.f64 	%fd1150, %fd4785, %fd4786;
	mul.f64 	%fd4787, %fd4779, %fd4759;
	mul.f64 	%fd4788, %fd4780, %fd4758;
	sub.f64 	%fd1151, %fd4787, %fd4788;
	mul.f64 	%fd4789, %fd1150, %fd1150;
	fma.rn.f64 	%fd4790, %fd1149, %fd1149, %fd4789;
	fma.rn.f64 	%fd4791, %fd1151, %fd1151, %fd4790;
	sqrt.rn.f64 	%fd1152, %fd4791;
	setp.lt.f64 	%p757, %fd1152, 0d3D719799812DEA11;
	mov.f64 	%fd8250, 0d0000000000000000;
	mov.f64 	%fd8251, %fd8250;
	mov.f64 	%fd8252, %fd8250;
	@%p757 bra 	$L__BB1_389;
	div.rn.f64 	%fd8250, %fd1149, %fd1152;
	div.rn.f64 	%fd8251, %fd1150, %fd1152;
	div.rn.f64 	%fd8252, %fd1151, %fd1152;
$L__BB1_389:
	ld.param.u32 	%r1516, [_Z13render_kernelP4RectiP5Lighti7double3S3_iidP6uchar4iS5__param_3];
	setp.lt.s32 	%p758, %r1516, 1;
	mov.f64 	%fd8265, 0d0000000000000000;
	@%p758 bra 	$L__BB1_419;
	mul.f64 	%fd4794, %fd8251, %fd8251;
	fma.rn.f64 	%fd4795, %fd8250, %fd8250, %fd4794;
	fma.rn.f64 	%fd4796, %fd8252, %fd8252, %fd4795;
	sqrt.rn.f64 	%fd1159, %fd4796;
	mul.f64 	%fd4797, %fd8240, %fd8240;
	fma.rn.f64 	%fd4798, %fd8239, %fd8239, %fd4797;
	fma.rn.f64 	%fd4799, %fd8241, %fd8241, %fd4798;
	sqrt.rn.f64 	%fd1160, %fd4799;
	neg.f64 	%fd1161, %fd8240;
	mov.f64 	%fd8265, 0d0000000000000000;
	mov.b32 	%r1607, 0;
$L__BB1_391:
	ld.param.u64 	%rd507, [_Z13render_kernelP4RectiP5Lighti7double3S3_iidP6uchar4iS5__param_2];
	cvta.to.global.u64 	%rd201, %rd507;
	mul.wide.u32 	%rd202, %r1607, 64;
	add.s64 	%rd203, %rd201, %rd202;
	ld.global.u32 	%r598, [%rd203];
	ld.global.f64 	%fd1163, [%rd203+8];
	ld.global.f64 	%fd8254, [%rd203+40];
	ld.global.f64 	%fd8255, [%rd203+48];
	ld.global.f64 	%fd8256, [%rd203+56];
	mov.f64 	%fd8257, 0d4376345785D8A000;
	setp.eq.s32 	%p759, %r598, 1;
	@%p759 bra 	$L__BB1_394;
	setp.ne.s32 	%p760, %r598, 0;
	@%p760 bra 	$L__BB1_395;
	add.f64 	%fd8265, %fd8265, %fd1163;
	bra.uni 	$L__BB1_418;
$L__BB1_394:
	ld.param.u64 	%rd508, [_Z13render_kernelP4RectiP5Lighti7double3S3_iidP6uchar4iS5__param_2];
	cvta.to.global.u64 	%rd204, %rd508;
	mul.wide.u32 	%rd205, %r1607, 64;
	add.s64 	%rd206, %rd204, %rd205;
	ld.global.f64 	%fd4802, [%rd206+32];
	ld.global.f64 	%fd4803, [%rd206+24];
	ld.global.f64 	%fd4804, [%rd206+16];
	sub.f64 	%fd8254, %fd4804, %fd1146;
	sub.f64 	%fd8255, %fd4803, %fd1147;
	sub.f64 	%fd8256, %fd4802, %fd1148;
	mov.f64 	%fd8257, 0d3FF0000000000000;
$L__BB1_395:
	ld.param.u32 	%r1456, [_Z13render_kernelP4RectiP5Lighti7double3S3_iidP6uchar4iS5__param_1];
	setp.lt.s32 	%p761, %r1456, 1;
	mov.f64 	%fd8258, 0d3FF0000000000000;
	@%p761 bra 	$L__BB1_409;
	mov.f64 	%fd8258, 0d3FF0000000000000;
	mov.b32 	%r1608, 0;
$L__BB1_397:
	ld.param.u64 	%rd443, [_Z13render_kernelP4RectiP5Lighti7double3S3_iidP6uchar4iS5__param_0];
	cvta.to.global.u64 	%rd207, %rd443;
	mul.wide.u32 	%rd208, %r1608, 128;
	add.s64 	%rd209, %rd207, %rd208;
	ld.global.f64 	%fd1176, [%rd209+88];
	ld.global.f64 	%fd1177, [%rd209+80];
	ld.global.f64 	%fd1178, [%rd209+72];
	ld.global.f64 	%fd1179, [%rd209+64];
	ld.global.f64 	%fd1180, [%rd209+56];
	ld.global.f64 	%fd1181, [%rd209+48];
	ld.global.f64 	%fd1182, [%rd209+40];
	ld.global.f64 	%fd1183, [%rd209+32];
	ld.global.f64 	%fd1184, [%rd209+24];
	ld.global.f64 	%fd1185, [%rd209+16];
	ld.global.f64 	%fd1186, [%rd209+8];
	ld.global.f64 	%fd1187, [%rd209];
	sub.f64 	%fd1188, %fd1184, %fd1187;
	sub.f64 	%fd1189, %fd1183, %fd1186;
	sub.f64 	%fd1190, %fd1182, %fd1185;
	sub.f64 	%fd1191, %fd1178, %fd1187;
	sub.f64 	%fd1192, %fd1177, %fd1186;
	sub.f64 	%fd1193, %fd1176, %fd1185;
	mul.f64 	%fd4808, %fd8255, %fd1193;
	mul.f64 	%fd4809, %fd8256, %fd1192;
	sub.f64 	%fd4810, %fd4808, %fd4809;
	mul.f64 	%fd4811, %fd8256, %fd1191;
	mul.f64 	%fd4812, %fd8254, %fd1193;
	sub.f64 	%fd4813, %fd4811, %fd4812;
	mul.f64 	%fd4814, %fd8254, %fd1192;
	mul.f64 	%fd4815, %fd8255, %fd1191;
	sub.f64 	%fd4816, %fd4814, %fd4815;
	mul.f64 	%fd4817, %fd1189, %fd4813;
	fma.rn.f64 	%fd4818, %fd1188, %fd4810, %fd4817;
	fma.rn.f64 	%fd1194, %fd1190, %fd4816, %fd4818;
	abs.f64 	%fd4819, %fd1194;
	setp.lt.f64 	%p763, %fd4819, 0d3D719799812DEA11;
	mov.pred 	%p1610, 0;
	mov.f64 	%fd8259, 0d0000000000000000;
	@%p763 bra 	$L__BB1_401;
	sub.f64 	%fd1195, %fd1146, %fd1187;
	sub.f64 	%fd1196, %fd1147, %fd1186;
	sub.f64 	%fd1197, %fd1148, %fd1185;
	mul.f64 	%fd4821, %fd8255, %fd1193;
	mul.f64 	%fd4822, %fd8256, %fd1192;
	sub.f64 	%fd4823, %fd4821, %fd4822;
	mul.f64 	%fd4824, %fd8256, %fd1191;
	mul.f64 	%fd4825, %fd8254, %fd1193;
	sub.f64 	%fd4826, %fd4824, %fd4825;
	mul.f64 	%fd4827, %fd1196, %fd4826;
	fma.rn.f64 	%fd4828, %fd1195, %fd4823, %fd4827;
	mul.f64 	%fd4829, %fd8254, %fd1192;
	mul.f64 	%fd4830, %fd8255, %fd1191;
	sub.f64 	%fd4831, %fd4829, %fd4830;
	fma.rn.f64 	%fd4832, %fd1197, %fd4831, %fd4828;
	div.rn.f64 	%fd1198, %fd4832, %fd1194;
	setp.lt.f64 	%p765, %fd1198, 0d0000000000000000;
	setp.gt.f64 	%p766, %fd1198, 0d3FF0000000000000;
	or.pred  	%p767, %p765, %p766;
	@%p767 bra 	$L__BB1_401;
	mul.f64 	%fd4834, %fd1196, %fd1190;
	mul.f64 	%fd4835, %fd1197, %fd1189;
	sub.f64 	%fd1199, %fd4834, %fd4835;
	mul.f64 	%fd4836, %fd1197, %fd1188;
	mul.f64 	%fd4837, %fd1195, %fd1190;
	sub.f64 	%fd1200, %fd4836, %fd4837;
	mul.f64 	%fd4838, %fd1195, %fd1189;
	mul.f64 	%fd4839, %fd1196, %fd1188;
	sub.f64 	%fd1201, %fd4838, %fd4839;
	mul.f64 	%fd4840, %fd8255, %fd1200;
	fma.rn.f64 	%fd4841, %fd8254, %fd1199, %fd4840;
	fma.rn.f64 	%fd4842, %fd8256, %fd1201, %fd4841;
	div.rn.f64 	%fd4843, %fd4842, %fd1194;
	setp.lt.f64 	%p769, %fd4843, 0d0000000000000000;
	add.f64 	%fd4844, %fd1198, %fd4843;
	setp.gt.f64 	%p770, %fd4844, 0d3FF0000000000000;
	or.pred  	%p771, %p769, %p770;
	@%p771 bra 	$L__BB1_401;
	mul.f64 	%fd4845, %fd1192, %fd1200;
	fma.rn.f64 	%fd4846, %fd1191, %fd1199, %fd4845;
	fma.rn.f64 	%fd4847, %fd1193, %fd1201, %fd4846;
	div.rn.f64 	%fd4848, %fd4847, %fd1194;
	setp.geu.f64 	%p1610, %fd4848, 0d0000000000000000;
	selp.f64 	%fd8259, %fd4848, 0d0000000000000000, %p1610;
$L__BB1_401:
	sub.f64 	%fd1204, %fd1184, %fd1178;
	sub.f64 	%fd1205, %fd1183, %fd1177;
	sub.f64 	%fd1206, %fd1182, %fd1176;
	sub.f64 	%fd1207, %fd1181, %fd1178;
	sub.f64 	%fd1208, %fd1180, %fd1177;
	sub.f64 	%fd1209, %fd1179, %fd1176;
	mul.f64 	%fd4850, %fd8255, %fd1209;
	mul.f64 	%fd4851, %fd8256, %fd1208;
	sub.f64 	%fd4852, %fd4850, %fd4851;
	mul.f64 	%fd4853, %fd8256, %fd1207;
	mul.f64 	%fd4854, %fd8254, %fd1209;
	sub.f64 	%fd4855, %fd4853, %fd4854;
	mul.f64 	%fd4856, %fd8254, %fd1208;
	mul.f64 	%fd4857, %fd8255, %fd1207;
	sub.f64 	%fd4858, %fd4856, %fd4857;
	mul.f64 	%fd4859, %fd1205, %fd4855;
	fma.rn.f64 	%fd4860, %fd1204, %fd4852, %fd4859;
	fma.rn.f64 	%fd1210, %fd1206, %fd4858, %fd4860;
	abs.f64 	%fd4861, %fd1210;
	setp.lt.f64 	%p773, %fd4861, 0d3D719799812DEA11;
	mov.pred 	%p1611, 0;
	mov.f64 	%fd8260, 0d0000000000000000;
	@%p773 bra 	$L__BB1_405;
	sub.f64 	%fd1211, %fd1146, %fd1178;
	sub.f64 	%fd1212, %fd1147, %fd1177;
	sub.f64 	%fd1213, %fd1148, %fd1176;
	mul.f64 	%fd4863, %fd8255, %fd1209;
	mul.f64 	%fd4864, %fd8256, %fd1208;
	sub.f64 	%fd4865, %fd4863, %fd4864;
	mul.f64 	%fd4866, %fd8256, %fd1207;
	mul.f64 	%fd4867, %fd8254, %fd1209;
	sub.f64 	%fd4868, %fd4866, %fd4867;
	mul.f64 	%fd4869, %fd1212, %fd4868;
	fma.rn.f64 	%fd4870, %fd1211, %fd4865, %fd4869;
	mul.f64 	%fd4871, %fd8254, %fd1208;
	mul.f64 	%fd4872, %fd8255, %fd1207;
	sub.f64 	%fd4873, %fd4871, %fd4872;
	fma.rn.f64 	%fd4874, %fd1213, %fd4873, %fd4870;
	div.rn.f64 	%fd1214, %fd4874, %fd1210;
	setp.lt.f64 	%p775, %fd1214, 0d0000000000000000;
	setp.gt.f64 	%p776, %fd1214, 0d3FF0000000000000;
	or.pred  	%p777, %p775, %p776;
	@%p777 bra 	$L__BB1_405;
	mul.f64 	%fd4876, %fd1212, %fd1206;
	mul.f64 	%fd4877, %fd1213, %fd1205;
	sub.f64 	%fd1215, %fd4876, %fd4877;
	mul.f64 	%fd4878, %fd1213, %fd1204;
	mul.f64 	%fd4879, %fd1211, %fd1206;
	sub.f64 	%fd1216, %fd4878, %fd4879;
	mul.f64 	%fd4880, %fd1211, %fd1205;
	mul.f64 	%fd4881, %fd1212, %fd1204;
	sub.f64 	%fd1217, %fd4880, %fd4881;
	mul.f64 	%fd4882, %fd8255, %fd1216;
	fma.rn.f64 	%fd4883, %fd8254, %fd1215, %fd4882;
	fma.rn.f64 	%fd4884, %fd8256, %fd1217, %fd4883;
	div.rn.f64 	%fd4885, %fd4884, %fd1210;
	setp.lt.f64 	%p779, %fd4885, 0d0000000000000000;
	add.f64 	%fd4886, %fd1214, %fd4885;
	setp.gt.f64 	%p780, %fd4886, 0d3FF0000000000000;
	or.pred  	%p781, %p779, %p780;
	@%p781 bra 	$L__BB1_405;
	mul.f64 	%fd4887, %fd1208, %fd1216;
	fma.rn.f64 	%fd4888, %fd1207, %fd1215, %fd4887;
	fma.rn.f64 	%fd4889, %fd1209, %fd1217, %fd4888;
	div.rn.f64 	%fd4890, %fd4889, %fd1210;
	setp.geu.f64 	%p1611, %fd4890, 0d0000000000000000;
	selp.f64 	%fd8260, %fd4890, 0d0000000000000000, %p1611;
$L__BB1_405:
	setp.lt.f64 	%p782, %fd8259, 0d7FEFFFFFFFFFFFFF;
	and.pred  	%p783, %p1610, %p782;
	selp.f64 	%fd4891, %fd8259, 0d7FEFFFFFFFFFFFFF, %p783;
	setp.lt.f64 	%p784, %fd8260, %fd4891;
	and.pred  	%p785, %p1611, %p784;
	or.pred  	%p786, %p785, %p783;
	selp.f64 	%fd4893, %fd8259, 0d0000000000000000, %p783;
	selp.f64 	%fd1220, %fd8260, %fd4893, %p785;
	not.pred 	%p787, %p786;
	@%p787 bra 	$L__BB1_408;
	setp.ltu.f64 	%p788, %fd1220, 0d3F50624DD2F1A9FC;
	setp.gtu.f64 	%p789, %fd1220, %fd8257;
	or.pred  	%p790, %p788, %p789;
	@%p790 bra 	$L__BB1_408;
	ld.param.u64 	%rd444, [_Z13render_kernelP4RectiP5Lighti7double3S3_iidP6uchar4iS5__param_0];
	cvta.to.global.u64 	%rd210, %rd444;
	mul.wide.u32 	%rd211, %r1608, 128;
	add.s64 	%rd212, %rd210, %rd211;
	ld.global.f64 	%fd4894, [%rd212+120];
	mul.f64 	%fd8258, %fd8258, %fd4894;
$L__BB1_408:
	ld.param.u32 	%r1457, [_Z13render_kernelP4RectiP5Lighti7double3S3_iidP6uchar4iS5__param_1];
	add.s32 	%r1608, %r1608, 1;
	setp.ne.s32 	%p791, %r1608, %r1457;
	@%p791 bra 	$L__BB1_397;
$L__BB1_409:
	mul.f64 	%fd4895, %fd8251, %fd8255;
	fma.rn.f64 	%fd4896, %fd8250, %fd8254, %fd4895;
	fma.rn.f64 	%fd4897, %fd8252, %fd8256, %fd4896;
	setp.leu.f64 	%p792, %fd4897, 0d0000000000000000;
	@%p792 bra 	$L__BB1_411;
	mul.f64 	%fd4898, %fd1163, %fd8258;
	mul.f64 	%fd4899, %fd8251, %fd8255;
	fma.rn.f64 	%fd4900, %fd8250, %fd8254, %fd4899;
	fma.rn.f64 	%fd4901, %fd8252, %fd8256, %fd4900;
	mul.f64 	%fd4902, %fd4901, %fd4898;
	mul.f64 	%fd4903, %fd8255, %fd8255;
	fma.rn.f64 	%fd4904, %fd8254, %fd8254, %fd4903;
	fma.rn.f64 	%fd4905, %fd8256, %fd8256, %fd4904;
	sqrt.rn.f64 	%fd4906, %fd4905;
	mul.f64 	%fd4907, %fd1159, %fd4906;
	div.rn.f64 	%fd4908, %fd4902, %fd4907;
	add.f64 	%fd8265, %fd8265, %fd4908;
$L__BB1_411:
	mul.f64 	%fd4909, %fd8251, %fd8255;
	fma.rn.f64 	%fd4910, %fd8250, %fd8254, %fd4909;
	fma.rn.f64 	%fd4911, %fd8252, %fd8256, %fd4910;
	add.f64 	%fd4912, %fd4911, %fd4911;
	mul.f64 	%fd4913, %fd8250, %fd4912;
	mul.f64 	%fd4914, %fd8251, %fd4912;
	mul.f64 	%fd4915, %fd8252, %fd4912;
	sub.f64 	%fd1226, %fd4913, %fd8254;
	sub.f64 	%fd1227, %fd4914, %fd8255;
	sub.f64 	%fd1228, %fd4915, %fd8256;
	mul.f64 	%fd4916, %fd1227, %fd1161;
	mul.f64 	%fd4917, %fd8239, %fd1226;
	sub.f64 	%fd4918, %fd4916, %fd4917;
	mul.f64 	%fd4919, %fd8241, %fd1228;
	sub.f64 	%fd4920, %fd4918, %fd4919;
	setp.leu.f64 	%p793, %fd4920, 0d0000000000000000;
	@%p793 bra 	$L__BB1_418;
	setp.lt.s32 	%p794, %r5, 0;
	and.b32  	%r600, %r5, 2146435072;
	setp.eq.s32 	%p795, %r600, 1077936128;
	mul.f64 	%fd1229, %fd1163, %fd8258;
	mul.f64 	%fd4921, %fd1227, %fd1227;
	fma.rn.f64 	%fd4922, %fd1226, %fd1226, %fd4921;
	fma.rn.f64 	%fd4923, %fd1228, %fd1228, %fd4922;
	sqrt.rn.f64 	%fd4924, %fd4923;
	mul.f64 	%fd4925, %fd1160, %fd4924;
	mul.f64 	%fd4927, %fd8239, %fd1226;
	sub.f64 	%fd4928, %fd4916, %fd4927;
	mul.f64 	%fd4929, %fd8241, %fd1228;
	sub.f64 	%fd4930, %fd4928, %fd4929;
	div.rn.f64 	%fd1230, %fd4930, %fd4925;
	{
	.reg .b32 %temp; 
	mov.b64 	{%temp, %r99}, %fd1230;
	}
	abs.f64 	%fd1231, %fd1230;
	{ // callseq 7, 0
	.param .b64 param0;
	st.param.f64 	[param0], %fd1231;
	.param .b64 retval0;
	call.uni (retval0), 
	__internal_accurate_pow, 
	(
	param0
	);
	ld.param.f64 	%fd4931, [retval0];
	} // callseq 7
	setp.lt.s32 	%p796, %r99, 0;
	neg.f64 	%fd4933, %fd4931;
	selp.f64 	%fd4934, %fd4933, %fd4931, %p795;
	selp.f64 	%fd4935, %fd4934, %fd4931, %p796;
	setp.eq.f64 	%p797, %fd1230, 0d0000000000000000;
	selp.b32 	%r601, %r99, 0, %p795;
	or.b32  	%r602, %r601, 2146435072;
	selp.b32 	%r603, %r602, %r601, %p794;
	mov.b32 	%r604, 0;
	mov.b64 	%fd4936, {%r604, %r603};
	selp.f64 	%fd8264, %fd4936, %fd4935, %p797;
	add.f64 	%fd4937, %fd1230, 0d405B800000000000;
	{
	.reg .b32 %temp; 
	mov.b64 	{%temp, %r605}, %fd4937;
	}
	and.b32  	%r606, %r605, 2146435072;
	setp.ne.s32 	%p798, %r606, 2146435072;
	@%p798 bra 	$L__BB1_417;
	setp.num.f64 	%p799, %fd1230, %fd1230;
	@%p799 bra 	$L__BB1_415;
	mov.f64 	%fd4938, 0d405B800000000000;
	add.rn.f64 	%fd8264, %fd1230, %fd4938;
	bra.uni 	$L__BB1_417;
$L__BB1_415:
	setp.neu.f64 	%p800, %fd1231, 0d7FF0000000000000;
	@%p800 bra 	$L__BB1_417;
	selp.b32 	%r607, 0, 2146435072, %p794;
	or.b32  	%r608, %r607, -2147483648;
	selp.b32 	%r609, %r608, %r607, %p3;
	selp.b32 	%r610, %r609, %r607, %p796;
	mov.b32 	%r611, 0;
	mov.b64 	%fd8264, {%r611, %r610};
$L__BB1_417:
	setp.eq.f64 	%p803, %fd1230, 0d3FF0000000000000;
	selp.f64 	%fd4939, 0d3FF0000000000000, %fd8264, %p803;
	fma.rn.f64 	%fd8265, %fd1229, %fd4939, %fd8265;
$L__BB1_418:
	ld.param.u32 	%r1517, [_Z13render_kernelP4RectiP5Lighti7double3S3_iidP6uchar4iS5__param_3];
	add.s32 	%r1607, %r1607, 1;
	setp.ne.s32 	%p804, %r1607, %r1517;
	@%p804 bra 	$L__BB1_391;
$L__BB1_419:
	ld.param.u64 	%rd445, [_Z13render_kernelP4RectiP5Lighti7double3S3_iidP6uchar4iS5__param_0];
	and.b16  	%rs306, %rs76, 255;
	cvt.rn.f64.u16 	%fd4940, %rs306;
	mul.f64 	%fd4941, %fd8265, %fd4940;
	min.f64 	%fd4942, %fd4941, 0d406FE00000000000;
	cvt.rzi.u32.f64 	%r612, %fd4942;
	cvt.u16.u32 	%rs474, %r612;
	and.b16  	%rs307, %rs75, 255;
	cvt.rn.f64.u16 	%fd4943, %rs307;
	mul.f64 	%fd4944, %fd8265, %fd4943;
	min.f64 	%fd4945, %fd4944, 0d406FE00000000000;
	cvt.rzi.u32.f64 	%r613, %fd4945;
	cvt.u16.u32 	%rs475, %r613;
	and.b16  	%rs308, %rs74, 255;
	cvt.rn.f64.u16 	%fd4946, %rs308;
	mul.f64 	%fd4947, %fd8265, %fd4946;
	min.f64 	%fd4948, %fd4947, 0d406FE00000000000;
	cvt.rzi.u32.f64 	%r614, %fd4948;
	cvt.u16.u32 	%rs476, %r614;
	and.b16  	%rs309, %rs73, 255;
	cvt.rn.f64.u16 	%fd4949, %rs309;
	mul.f64 	%fd4950, %fd8265, %fd4949;
	min.f64 	%fd4951, %fd4950, 0d406FE00000000000;
	cvt.rzi.u32.f64 	%r615, %fd4951;
	cvt.u16.u32 	%rs477, %r615;
	cvta.to.global.u64 	%rd213, %rd445;
	mul.wide.s32 	%rd214, %r1605, 128;
	add.s64 	%rd16, %rd213, %rd214;
	ld.global.f64 	%fd1239, [%rd16+112];
	setp.le.f64 	%p805, %fd1239, 0d0000000000000000;
	@%p805 bra 	$L__BB1_421;
	mul.f64 	%fd4952, %fd1239, 0d0000000000000000;
	min.f64 	%fd4953, %fd4952, 0d406FE00000000000;
	cvt.rzi.u32.f64 	%r616, %fd4953;
	mul.f64 	%fd4954, %fd1239, 0d406FE00000000000;
	min.f64 	%fd4955, %fd4954, 0d406FE00000000000;
	cvt.rzi.u32.f64 	%r617, %fd4955;
	mov.f64 	%fd4956, 0d3FF0000000000000;
	sub.f64 	%fd4957, %fd4956, %fd1239;
	ld.global.f64 	%fd4958, [%rd16+120];
	sub.f64 	%fd4959, %fd4957, %fd4958;
	and.b16  	%rs310, %rs474, 255;
	cvt.rn.f64.u16 	%fd4960, %rs310;
	mul.f64 	%fd4961, %fd4959, %fd4960;
	min.f64 	%fd4962, %fd4961, 0d406FE00000000000;
	cvt.rzi.u32.f64 	%r618, %fd4962;
	and.b16  	%rs311, %rs475, 255;
	cvt.rn.f64.u16 	%fd4963, %rs311;
	mul.f64 	%fd4964, %fd4959, %fd4963;
	min.f64 	%fd4965, %fd4964, 0d406FE00000000000;
	cvt.rzi.u32.f64 	%r619, %fd4965;
	and.b16  	%rs312, %rs476, 255;
	cvt.rn.f64.u16 	%fd4966, %rs312;
	mul.f64 	%fd4967, %fd4959, %fd4966;
	min.f64 	%fd4968, %fd4967, 0d406FE00000000000;
	cvt.rzi.u32.f64 	%r620, %fd4968;
	and.b16  	%rs313, %rs477, 255;
	cvt.rn.f64.u16 	%fd4969, %rs313;
	mul.f64 	%fd4970, %fd4959, %fd4969;
	min.f64 	%fd4971, %fd4970, 0d406FE00000000000;
	cvt.rzi.u32.f64 	%r621, %fd4971;
	and.b32  	%r622, %r618, 255;
	and.b32  	%r623, %r616, 255;
	add.s32 	%r624, %r622, %r623;
	cvt.rn.f64.u32 	%fd4972, %r624;
	min.f64 	%fd4973, %fd4972, 0d406FE00000000000;
	cvt.rzi.u32.f64 	%r625, %fd4973;
	and.b32  	%r626, %r619, 255;
	add.s32 	%r627, %r626, %r623;
	cvt.rn.f64.u32 	%fd4974, %r627;
	min.f64 	%fd4975, %fd4974, 0d406FE00000000000;
	cvt.rzi.u32.f64 	%r628, %fd4975;
	and.b32  	%r629, %r620, 255;
	add.s32 	%r630, %r629, %r623;
	cvt.rn.f64.u32 	%fd4976, %r630;
	min.f64 	%fd4977, %fd4976, 0d406FE00000000000;
	cvt.rzi.u32.f64 	%r631, %fd4977;
	and.b32  	%r632, %r621, 255;
	and.b32  	%r633, %r617, 255;
	add.s32 	%r634, %r632, %r633;
	cvt.rn.f64.u32 	%fd4978, %r634;
	min.f64 	%fd4979, %fd4978, 0d406FE00000000000;
	cvt.rzi.u32.f64 	%r635, %fd4979;
	mul.f64 	%fd4980, %fd4958, 0d0000000000000000;
	min.f64 	%fd4981, %fd4980, 0d406FE00000000000;
	cvt.rzi.u32.f64 	%r636, %fd4981;
	mul.f64 	%fd4982, %fd4958, 0d406FE00000000000;
	min.f64 	%fd4983, %fd4982, 0d406FE00000000000;
	cvt.rzi.u32.f64 	%r637, %fd4983;
	and.b32  	%r638, %r636, 255;
	and.b32  	%r639, %r625, 255;
	add.s32 	%r640, %r639, %r638;
	cvt.rn.f64.u32 	%fd4984, %r640;
	min.f64 	%fd4985, %fd4984, 0d406FE00000000000;
	cvt.rzi.u32.f64 	%r641, %fd4985;
	cvt.u16.u32 	%rs474, %r641;
	and.b32  	%r642, %r628, 255;
	add.s32 	%r643, %r642, %r638;
	cvt.rn.f64.u32 	%fd4986, %r643;
	min.f64 	%fd4987, %fd4986, 0d406FE00000000000;
	cvt.rzi.u32.f64 	%r644, %fd4987;
	cvt.u16.u32 	%rs475, %r644;
	and.b32  	%r645, %r631, 255;
	add.s32 	%r646, %r645, %r638;
	cvt.rn.f64.u32 	%fd4988, %r646;
	min.f64 	%fd4989, %fd4988, 0d406FE00000000000;
	cvt.rzi.u32.f64 	%r647, %fd4989;
	cvt.u16.u32 	%rs476, %r647;
	and.b32  	%r648, %r637, 255;
	and.b32  	%r649, %r635, 255;
	add.s32 	%r650, %r649, %r648;
	cvt.rn.f64.u32 	%fd4990, %r650;
	min.f64 	%fd4991, %fd4990, 0d406FE00000000000;
	cvt.rzi.u32.f64 	%r651, %fd4991;
	cvt.u16.u32 	%rs477, %r651;
$L__BB1_421:
	mul.f64 	%fd4993, %fd8212, %fd8268;
	fma.rn.f64 	%fd4994, %fd8211, %fd8267, %fd4993;
	fma.rn.f64 	%fd1240, %fd8213, %fd8269, %fd4994;
	neg.f64 	%fd8271, %fd1240;
	setp.leu.f64 	%p806, %fd1240, 0d0000000000000000;
	mov.f64 	%fd8270, 0d3FF8000000000000;
	@%p806 bra 	$L__BB1_423;
	neg.f64 	%fd8267, %fd8267;
	neg.f64 	%fd8268, %fd8268;
	neg.f64 	%fd8269, %fd8269;
	mov.f64 	%fd8270, 0d3FE5555555555555;
	mov.f64 	%fd8271, %fd1240;
$L__BB1_423:
	mul.f64 	%fd4997, %fd8270, %fd8270;
	mul.f64 	%fd4998, %fd8271, %fd8271;
	mov.f64 	%fd4999, 0d3FF0000000000000;
	sub.f64 	%fd5000, %fd4999, %fd4998;
	mul.f64 	%fd5001, %fd4997, %fd5000;
	sub.f64 	%fd5002, %fd4999, %fd5001;
	cvt.rn.f32.f64 	%f3, %fd5002;
	setp.ltu.f32 	%p807, %f3, 0f00000000;
	mov.f64 	%fd8272, 0d0000000000000000;
	mov.f64 	%fd8273, 0d0000000000000000;
	mov.f64 	%fd8274, 0d0000000000000000;
	@%p807 bra 	$L__BB1_426;
	mul.f64 	%fd5004, %fd8270, %fd8271;
	sqrt.rn.f32 	%f10, %f3;
	cvt.f64.f32 	%fd5005, %f10;
	sub.f64 	%fd5006, %fd5004, %fd5005;
	mul.f64 	%fd5007, %fd8267, %fd5006;
	mul.f64 	%fd5008, %fd8268, %fd5006;
	mul.f64 	%fd5009, %fd8269, %fd5006;
	fma.rn.f64 	%fd1250, %fd8211, %fd8270, %fd5007;
	fma.rn.f64 	%fd1251, %fd8212, %fd8270, %fd5008;
	fma.rn.f64 	%fd1252, %fd8213, %fd8270, %fd5009;
	mul.f64 	%fd5010, %fd1251, %fd1251;
	fma.rn.f64 	%fd5011, %fd1250, %fd1250, %fd5010;
	fma.rn.f64 	%fd5012, %fd1252, %fd1252, %fd5011;
	sqrt.rn.f64 	%fd1253, %fd5012;
	setp.lt.f64 	%p808, %fd1253, 0d3D719799812DEA11;
	@%p808 bra 	$L__BB1_426;
	div.rn.f64 	%fd8272, %fd1250, %fd1253;
	div.rn.f64 	%fd8273, %fd1251, %fd1253;
	div.rn.f64 	%fd8274, %fd1252, %fd1253;
$L__BB1_426:
	mul.f64 	%fd5013, %fd8273, %fd8273;
	fma.rn.f64 	%fd5014, %fd8272, %fd8272, %fd5013;
	fma.rn.f64 	%fd5015, %fd8274, %fd8274, %fd5014;
	sqrt.rn.f64 	%fd1260, %fd5015;
	setp.leu.f64 	%p809, %fd1260, 0d3EB0C6F7A0B5ED8D;
	mov.u16 	%rs478, %rs474;
	mov.u16 	%rs479, %rs475;
	mov.u16 	%rs480, %rs476;
	mov.u16 	%rs481, %rs477;
	@%p809 bra 	$L__BB1_482;
	ld.param.u32 	%r1518, [_Z13render_kernelP4RectiP5Lighti7double3S3_iidP6uchar4iS5__param_3];
	setp.lt.s32 	%p810, %r1518, 1;
	@%p810 bra 	$L__BB1_434;
	mov.b32 	%r1609, 0;
$L__BB1_429:
	ld.param.u64 	%rd509, [_Z13render_kernelP4RectiP5Lighti7double3S3_iidP6uchar4iS5__param_2];
	cvta.to.global.u64 	%rd215, %rd509;
	mul.wide.u32 	%rd216, %r1609, 64;
	add.s64 	%rd17, %rd215, %rd216;
	ld.global.u32 	%r653, [%rd17];
	setp.ne.s32 	%p811, %r653, 1;
	@%p811 bra 	$L__BB1_433;
	ld.global.f64 	%fd5017, [%rd17+16];
	ld.global.f64 	%fd5018, [%rd17+24];
	ld.global.f64 	%fd5019, [%rd17+32];
	sub.f64 	%fd1261, %fd5017, %fd982;
	sub.f64 	%fd1262, %fd5018, %fd983;
	sub.f64 	%fd1263, %fd5019, %fd984;
	mul.f64 	%fd5020, %fd1262, %fd1262;
	fma.rn.f64 	%fd5021, %fd1261, %fd1261, %fd5020;
	fma.rn.f64 	%fd5022, %fd1263, %fd1263, %fd5021;
	sqrt.rn.f64 	%fd1264, %fd5022;
	setp.lt.f64 	%p812, %fd1264, 0d3D719799812DEA11;
	mov.f64 	%fd8275, 0d0000000000000000;
	mov.f64 	%fd8276, %fd8275;
	mov.f64 	%fd8277, %fd8275;
	@%p812 bra 	$L__BB1_432;
	div.rn.f64 	%fd8275, %fd1261, %fd1264;
	div.rn.f64 	%fd8276, %fd1262, %fd1264;
	div.rn.f64 	%fd8277, %fd1263, %fd1264;
$L__BB1_432:
	mul.f64 	%fd5023, %fd8273, %fd8276;
	fma.rn.f64 	%fd5024, %fd8272, %fd8275, %fd5023;
	fma.rn.f64 	%fd5025, %fd8274, %fd8277, %fd5024;
	add.f64 	%fd5026, %fd5025, 0dBFF0000000000000;
	abs.f64 	%fd5027, %fd5026;
	setp.lt.f64 	%p813, %fd5027, 0d3FC0000000000000;
	setp.lt.f64 	%p814, %fd1264, 0d3FC0000000000000;
	and.pred  	%p815, %p814, %p813;
	mov.b16 	%rs478, 255;
	mov.u16 	%rs479, %rs478;
	mov.u16 	%rs480, %rs478;
	mov.u16 	%rs481, %rs478;
	@%p815 bra 	$L__BB1_482;
$L__BB1_433:
	ld.param.u32 	%r1519, [_Z13render_kernelP4RectiP5Lighti7double3S3_iidP6uchar4iS5__param_3];
	add.s32 	%r1609, %r1609, 1;
	setp.eq.s32 	%p816, %r1609, %r1519;
	@%p816 bra 	$L__BB1_434;
	bra.uni 	$L__BB1_429;
$L__BB1_434:
	ld.param.u32 	%r1458, [_Z13render_kernelP4RectiP5Lighti7double3S3_iidP6uchar4iS5__param_1];
	setp.lt.s32 	%p817, %r1458, 1;
	mov.f64 	%fd8281, 0d7FEFFFFFFFFFFFFF;
	mov.b32 	%r1612, -1;
	@%p817 bra 	$L__BB1_447;
	mov.b32 	%r1612, -1;
	mov.f64 	%fd8281, 0d7FEFFFFFFFFFFFFF;
	mov.b32 	%r1610, 0;
$L__BB1_436:
	ld.param.u64 	%rd446, [_Z13render_kernelP4RectiP5Lighti7double3S3_iidP6uchar4iS5__param_0];
	cvta.to.global.u64 	%rd217, %rd446;
	mul.wide.u32 	%rd218, %r1610, 128;
	add.s64 	%rd219, %rd217, %rd218;
	ld.global.f64 	%fd1272, [%rd219+88];
	ld.global.f64 	%fd1273, [%rd219+80];
	ld.global.f64 	%fd1274, [%rd219+72];
	ld.global.f64 	%fd1275, [%rd219+64];
	ld.global.f64 	%fd1276, [%rd219+56];
	ld.global.f64 	%fd1277, [%rd219+48];
	ld.global.f64 	%fd1278, [%rd219+40];
	ld.global.f64 	%fd1279, [%rd219+32];
	ld.global.f64 	%fd1280, [%rd219+24];
	ld.global.f64 	%fd1281, [%rd219+16];
	ld.global.f64 	%fd1282, [%rd219+8];
	ld.global.f64 	%fd1283, [%rd219];
	sub.f64 	%fd1284, %fd1280, %fd1283;
	sub.f64 	%fd1285, %fd1279, %fd1282;
	sub.f64 	%fd1286, %fd1278, %fd1281;
	sub.f64 	%fd1287, %fd1274, %fd1283;
	sub.f64 	%fd1288, %fd1273, %fd1282;
	sub.f64 	%fd1289, %fd1272, %fd1281;
	mul.f64 	%fd5031, %fd8273, %fd1289;
	mul.f64 	%fd5032, %fd8274, %fd1288;
	sub.f64 	%fd5033, %fd5031, %fd5032;
	mul.f64 	%fd5034, %fd8274, %fd1287;
	mul.f64 	%fd5035, %fd8272, %fd1289;
	sub.f64 	%fd5036, %fd5034, %fd5035;
	mul.f64 	%fd5037, %fd8272, %fd1288;
	mul.f64 	%fd5038, %fd8273, %fd1287;
	sub.f64 	%fd5039, %fd5037, %fd5038;
	mul.f64 	%fd5040, %fd1285, %fd5036;
	fma.rn.f64 	%fd5041, %fd1284, %fd5033, %fd5040;
	fma.rn.f64 	%fd1290, %fd1286, %fd5039, %fd5041;
	abs.f64 	%fd5042, %fd1290;
	setp.lt.f64 	%p819, %fd5042, 0d3D719799812DEA11;
	mov.pred 	%p1612, 0;
	mov.f64 	%fd8279, 0d0000000000000000;
	@%p819 bra 	$L__BB1_440;
	sub.f64 	%fd1291, %fd982, %fd1283;
	sub.f64 	%fd1292, %fd983, %fd1282;
	sub.f64 	%fd1293, %fd984, %fd1281;
	mul.f64 	%fd5044, %fd8273, %fd1289;
	mul.f64 	%fd5045, %fd8274, %fd1288;
	sub.f64 	%fd5046, %fd5044, %fd5045;
	mul.f64 	%fd5047, %fd8274, %fd1287;
	mul.f64 	%fd5048, %fd8272, %fd1289;
	sub.f64 	%fd5049, %fd5047, %fd5048;
	mul.f64 	%fd5050, %fd1292, %fd5049;
	fma.rn.f64 	%fd5051, %fd1291, %fd5046, %fd5050;
	mul.f64 	%fd5052, %fd8272, %fd1288;
	mul.f64 	%fd5053, %fd8273, %fd1287;
	sub.f64 	%fd5054, %fd5052, %fd5053;
	fma.rn.f64 	%fd5055, %fd1293, %fd5054, %fd5051;
	div.rn.f64 	%fd1294, %fd5055, %fd1290;
	setp.lt.f64 	%p821, %fd1294, 0d0000000000000000;
	setp.gt.f64 	%p822, %fd1294, 0d3FF0000000000000;
	or.pred  	%p823, %p821, %p822;
	@%p823 bra 	$L__BB1_440;
	mul.f64 	%fd5057, %fd1292, %fd1286;
	mul.f64 	%fd5058, %fd1293, %fd1285;
	sub.f64 	%fd1295, %fd5057, %fd5058;
	mul.f64 	%fd5059, %fd1293, %fd1284;
	mul.f64 	%fd5060, %fd1291, %fd1286;
	sub.f64 	%fd1296, %fd5059, %fd5060;
	mul.f64 	%fd5061, %fd1291, %fd1285;
	mul.f64 	%fd5062, %fd1292, %fd1284;
	sub.f64 	%fd1297, %fd5061, %fd5062;
	mul.f64 	%fd5063, %fd8273, %fd1296;
	fma.rn.f64 	%fd5064, %fd8272, %fd1295, %fd5063;
	fma.rn.f64 	%fd5065, %fd8274, %fd1297, %fd5064;
	div.rn.f64 	%fd5066, %fd5065, %fd1290;
	setp.lt.f64 	%p825, %fd5066, 0d0000000000000000;
	add.f64 	%fd5067, %fd1294, %fd5066;
	setp.gt.f64 	%p826, %fd5067, 0d3FF0000000000000;
	or.pred  	%p827, %p825, %p826;
	@%p827 bra 	$L__BB1_440;
	mul.f64 	%fd5068, %fd1288, %fd1296;
	fma.rn.f64 	%fd5069, %fd1287, %fd1295, %fd5068;
	fma.rn.f64 	%fd5070, %fd1289, %fd1297, %fd5069;
	div.rn.f64 	%fd5071, %fd5070, %fd1290;
	setp.geu.f64 	%p1612, %fd5071, 0d0000000000000000;
	selp.f64 	%fd8279, %fd5071, 0d0000000000000000, %p1612;
$L__BB1_440:
	sub.f64 	%fd1300, %fd1280, %fd1274;
	sub.f64 	%fd1301, %fd1279, %fd1273;
	sub.f64 	%fd1302, %fd1278, %fd1272;
	sub.f64 	%fd1303, %fd1277, %fd1274;
	sub.f64 	%fd1304, %fd1276, %fd1273;
	sub.f64 	%fd1305, %fd1275, %fd1272;
	mul.f64 	%fd5073, %fd8273, %fd1305;
	mul.f64 	%fd5074, %fd8274, %fd1304;
	sub.f64 	%fd5075, %fd5073, %fd5074;
	mul.f64 	%fd5076, %fd8274, %fd1303;
	mul.f64 	%fd5077, %fd8272, %fd1305;
	sub.f64 	%fd5078, %fd5076, %fd5077;
	mul.f64 	%fd5079, %fd8272, %fd1304;
	mul.f64 	%fd5080, %fd8273, %fd1303;
	sub.f64 	%fd5081, %fd5079, %fd5080;
	mul.f64 	%fd5082, %fd1301, %fd5078;
	fma.rn.f64 	%fd5083, %fd1300, %fd5075, %fd5082;
	fma.rn.f64 	%fd1306, %fd1302, %fd5081, %fd5083;
	abs.f64 	%fd5084, %fd1306;
	setp.lt.f64 	%p829, %fd5084, 0d3D719799812DEA11;
	mov.pred 	%p1613, 0;
	mov.f64 	%fd8280, 0d0000000000000000;
	@%p829 bra 	$L__BB1_444;
	sub.f64 	%fd1307, %fd982, %fd1274;
	sub.f64 	%fd1308, %fd983, %fd1273;
	sub.f64 	%fd1309, %fd984, %fd1272;
	mul.f64 	%fd5086, %fd8273, %fd1305;
	mul.f64 	%fd5087, %fd8274, %fd1304;
	sub.f64 	%fd5088, %fd5086, %fd5087;
	mul.f64 	%fd5089, %fd8274, %fd1303;
	mul.f64 	%fd5090, %fd8272, %fd1305;
	sub.f64 	%fd5091, %fd5089, %fd5090;
	mul.f64 	%fd5092, %fd1308, %fd5091;
	fma.rn.f64 	%fd5093, %fd1307, %fd5088, %fd5092;
	mul.f64 	%fd5094, %fd8272, %fd1304;
	mul.f64 	%fd5095, %fd8273, %fd1303;
	sub.f64 	%fd5096, %fd5094, %fd5095;
	fma.rn.f64 	%fd5097, %fd1309, %fd5096, %fd5093;
	div.rn.f64 	%fd1310, %fd5097, %fd1306;
	setp.lt.f64 	%p831, %fd1310, 0d0000000000000000;
	setp.gt.f64 	%p832, %fd1310, 0d3FF0000000000000;
	or.pred  	%p833, %p831, %p832;
	@%p833 bra 	$L__BB1_444;
	mul.f64 	%fd5099, %fd1308, %fd1302;
	mul.f64 	%fd5100, %fd1309, %fd1301;
	sub.f64 	%fd1311, %fd5099, %fd5100;
	mul.f64 	%fd5101, %fd1309, %fd1300;
	mul.f64 	%fd5102, %fd1307, %fd1302;
	sub.f64 	%fd1312, %fd5101, %fd5102;
	mul.f64 	%fd5103, %fd1307, %fd1301;
	mul.f64 	%fd5104, %fd1308, %fd1300;
	sub.f64 	%fd1313, %fd5103, %fd5104;
	mul.f64 	%fd5105, %fd8273, %fd1312;
	fma.rn.f64 	%fd5106, %fd8272, %fd1311, %fd5105;
	fma.rn.f64 	%fd5107, %fd8274, %fd1313, %fd5106;
	div.rn.f64 	%fd5108, %fd5107, %fd1306;
	setp.lt.f64 	%p835, %fd5108, 0d0000000000000000;
	add.f64 	%fd5109, %fd1310, %fd5108;
	setp.gt.f64 	%p836, %fd5109, 0d3FF0000000000000;
	or.pred  	%p837, %p835, %p836;
	@%p837 bra 	$L__BB1_444;
	mul.f64 	%fd5110, %fd1304, %fd1312;
	fma.rn.f64 	%fd5111, %fd1303, %fd1311, %fd5110;
	fma.rn.f64 	%fd5112, %fd1305, %fd1313, %fd5111;
	div.rn.f64 	%fd5113, %fd5112, %fd1306;
	setp.geu.f64 	%p1613, %fd5113, 0d0000000000000000;
	selp.f64 	%fd8280, %fd5113, 0d0000000000000000, %p1613;
$L__BB1_444:
	setp.lt.f64 	%p838, %fd8279, 0d7FEFFFFFFFFFFFFF;
	and.pred  	%p839, %p1612, %p838;
	selp.f64 	%fd5114, %fd8279, 0d7FEFFFFFFFFFFFFF, %p839;
	setp.lt.f64 	%p840, %fd8280, %fd5114;
	and.pred  	%p841, %p1613, %p840;
	or.pred  	%p842, %p841, %p839;
	selp.f64 	%fd5116, %fd8279, 0d0000000000000000, %p839;
	selp.f64 	%fd1316, %fd8280, %fd5116, %p841;
	not.pred 	%p843, %p842;
	@%p843 bra 	$L__BB1_446;
	setp.lt.f64 	%p844, %fd1316, %fd8281;
	setp.gt.f64 	%p845, %fd1316, 0d3EB0C6F7A0B5ED8D;
	and.pred  	%p846, %p844, %p845;
	selp.b32 	%r1612, %r1610, %r1612, %p846;
	selp.f64 	%fd8281, %fd1316, %fd8281, %p846;
$L__BB1_446:
	ld.param.u32 	%r1459, [_Z13render_kernelP4RectiP5Lighti7double3S3_iidP6uchar4iS5__param_1];
	add.s32 	%r1610, %r1610, 1;
	setp.ne.s32 	%p847, %r1610, %r1459;
	@%p847 bra 	$L__BB1_436;
$L__BB1_447:
	setp.eq.s32 	%p848, %r1612, -1;
	mov.b16 	%rs481, 255;
	mov.b16 	%rs478, 0;
	mov.u16 	%rs479, %rs478;
	mov.u16 	%rs480, %rs478;
	@%p848 bra 	$L__BB1_482;
	ld.param.u64 	%rd534, [_Z13render_kernelP4RectiP5Lighti7double3S3_iidP6uchar4iS5__param_11];
	ld.param.u64 	%rd447, [_Z13render_kernelP4RectiP5Lighti7double3S3_iidP6uchar4iS5__param_0];
	fma.rn.f64 	%fd1320, %fd8272, %fd8281, %fd982;
	fma.rn.f64 	%fd1321, %fd8273, %fd8281, %fd983;
	fma.rn.f64 	%fd1322, %fd8274, %fd8281, %fd984;
	cvta.to.global.u64 	%rd220, %rd447;
	mul.wide.s32 	%rd221, %r1612, 128;
	add.s64 	%rd222, %rd220, %rd221;
	ld.global.f64 	%fd5118, [%rd222+16];
	ld.global.f64 	%fd5119, [%rd222+24];
	ld.global.f64 	%fd5120, [%rd222+32];
	ld.global.f64 	%fd5121, [%rd222+40];
	ld.global.f64 	%fd5122, [%rd222+64];
	ld.global.v2.u32 	{%r657, %r658}, [%rd222+96];
	ld.global.f64 	%fd5123, [%rd222+56];
	ld.global.f64 	%fd5124, [%rd222+48];
	ld.global.f64 	%fd5125, [%rd222+8];
	ld.global.f64 	%fd5126, [%rd222];
	sub.f64 	%fd5127, %fd1320, %fd5126;
	sub.f64 	%fd5128, %fd1321, %fd5125;
	sub.f64 	%fd5129, %fd5124, %fd5126;
	sub.f64 	%fd5130, %fd5123, %fd5125;
	abs.f64 	%fd5131, %fd5129;
	setp.lt.f64 	%p849, %fd5131, 0d3D719799812DEA11;
	setp.lt.f64 	%p850, %fd5129, 0d0000000000000000;
	selp.f64 	%fd5132, 0dBD719799812DEA11, 0d3D719799812DEA11, %p850;
	selp.f64 	%fd5133, %fd5132, %fd5129, %p849;
	abs.f64 	%fd5134, %fd5130;
	setp.lt.f64 	%p851, %fd5134, 0d3D719799812DEA11;
	setp.lt.f64 	%p852, %fd5130, 0d0000000000000000;
	selp.f64 	%fd5135, 0dBD719799812DEA11, 0d3D719799812DEA11, %p852;
	selp.f64 	%fd5136, %fd5135, %fd5130, %p851;
	div.rn.f64 	%fd5137, %fd5127, %fd5133;
	cvt.rn.f64.s32 	%fd5138, %r657;
	mul.f64 	%fd5139, %fd5137, %fd5138;
	mov.f64 	%fd5140, 0d3FE0000000000000;
	copysign.f64 	%fd5141, %fd5139, %fd5140;
	add.rz.f64 	%fd5142, %fd5139, %fd5141;
	cvt.rzi.f64.f64 	%fd5143, %fd5142;
	cvt.rzi.s32.f64 	%r659, %fd5143;
	div.rn.f64 	%fd5144, %fd5128, %fd5136;
	cvt.rn.f64.s32 	%fd5145, %r658;
	mul.f64 	%fd5146, %fd5144, %fd5145;
	copysign.f64 	%fd5147, %fd5146, %fd5140;
	add.rz.f64 	%fd5148, %fd5146, %fd5147;
	cvt.rzi.f64.f64 	%fd5149, %fd5148;
	cvt.rzi.s32.f64 	%r660, %fd5149;
	max.s32 	%r661, %r659, 0;
	setp.lt.s32 	%p853, %r661, %r657;
	add.s32 	%r662, %r657, -1;
	selp.b32 	%r663, %r661, %r662, %p853;
	max.s32 	%r664, %r660, 0;
	setp.lt.s32 	%p854, %r664, %r658;
	add.s32 	%r665, %r658, -1;
	selp.b32 	%r666, %r664, %r665, %p854;
	mad.lo.s32 	%r667, %r666, %r657, %r663;
	cvta.to.global.u64 	%rd223, %rd534;
	mul.wide.s32 	%rd224, %r667, 4;
	add.s64 	%rd225, %rd223, %rd224;
	ld.global.u32 	%r668, [%rd225];
	bfe.u32 	%r669, %r668, 24, 8;
	cvt.u16.u32 	%rs89, %r669;
	bfe.u32 	%r670, %r668, 16, 8;
	cvt.u16.u32 	%rs90, %r670;
	bfe.u32 	%r671, %r668, 8, 8;
	cvt.u16.u32 	%rs91, %r671;
	bfe.u32 	%r672, %r668, 0, 8;
	cvt.u16.u32 	%rs92, %r672;
	sub.f64 	%fd5150, %fd5119, %fd5126;
	sub.f64 	%fd5151, %fd5120, %fd5125;
	sub.f64 	%fd5152, %fd5121, %fd5118;
	sub.f64 	%fd5153, %fd5122, %fd5118;
	mul.f64 	%fd5154, %fd5151, %fd5153;
	mul.f64 	%fd5155, %fd5152, %fd5130;
	sub.f64 	%fd1323, %fd5154, %fd5155;
	mul.f64 	%fd5156, %fd5152, %fd5129;
	mul.f64 	%fd5157, %fd5150, %fd5153;
	sub.f64 	%fd1324, %fd5156, %fd5157;
	mul.f64 	%fd5158, %fd5150, %fd5130;
	mul.f64 	%fd5159, %fd5151, %fd5129;
	sub.f64 	%fd1325, %fd5158, %fd5159;
	mul.f64 	%fd5160, %fd1324, %fd1324;
	fma.rn.f64 	%fd5161, %fd1323, %fd1323, %fd5160;
	fma.rn.f64 	%fd5162, %fd1325, %fd1325, %fd5161;
	sqrt.rn.f64 	%fd1326, %fd5162;
	setp.lt.f64 	%p855, %fd1326, 0d3D719799812DEA11;
	mov.f64 	%fd8283, 0d0000000000000000;
	mov.f64 	%fd8284, %fd8283;
	mov.f64 	%fd8285, %fd8283;
	@%p855 bra 	$L__BB1_450;
	div.rn.f64 	%fd8283, %fd1323, %fd1326;
	div.rn.f64 	%fd8284, %fd1324, %fd1326;
	div.rn.f64 	%fd8285, %fd1325, %fd1326;
$L__BB1_450:
	ld.param.u32 	%r1520, [_Z13render_kernelP4RectiP5Lighti7double3S3_iidP6uchar4iS5__param_3];
	setp.lt.s32 	%p856, %r1520, 1;
	mov.f64 	%fd8298, 0d0000000000000000;
	@%p856 bra 	$L__BB1_480;
	mul.f64 	%fd5165, %fd8284, %fd8284;
	fma.rn.f64 	%fd5166, %fd8283, %fd8283, %fd5165;
	fma.rn.f64 	%fd5167, %fd8285, %fd8285, %fd5166;
	sqrt.rn.f64 	%fd1333, %fd5167;
	neg.f64 	%fd1334, %fd8273;
	mov.f64 	%fd8298, 0d0000000000000000;
	mov.b32 	%r1614, 0;
$L__BB1_452:
	ld.param.u64 	%rd510, [_Z13render_kernelP4RectiP5Lighti7double3S3_iidP6uchar4iS5__param_2];
	cvta.to.global.u64 	%rd18, %rd510;
	mul.wide.u32 	%rd226, %r1614, 64;
	add.s64 	%rd227, %rd18, %rd226;
	ld.global.u32 	%r674, [%rd227];
	ld.global.f64 	%fd1336, [%rd227+8];
	ld.global.f64 	%fd8287, [%rd227+40];
	ld.global.f64 	%fd8288, [%rd227+48];
	ld.global.f64 	%fd8289, [%rd227+56];
	mov.f64 	%fd8290, 0d4376345785D8A000;
	setp.eq.s32 	%p857, %r674, 1;
	@%p857 bra 	$L__BB1_455;
	setp.ne.s32 	%p858, %r674, 0;
	@%p858 bra 	$L__BB1_456;
	add.f64 	%fd8298, %fd8298, %fd1336;
	bra.uni 	$L__BB1_479;
$L__BB1_455:
	ld.global.f64 	%fd5170, [%rd227+32];
	ld.global.f64 	%fd5171, [%rd227+24];
	ld.global.f64 	%fd5172, [%rd227+16];
	sub.f64 	%fd8287, %fd5172, %fd1320;
	sub.f64 	%fd8288, %fd5171, %fd1321;
	sub.f64 	%fd8289, %fd5170, %fd1322;
	mov.f64 	%fd8290, 0d3FF0000000000000;
$L__BB1_456:
	ld.param.u32 	%r1460, [_Z13render_kernelP4RectiP5Lighti7double3S3_iidP6uchar4iS5__param_1];
	setp.lt.s32 	%p859, %r1460, 1;
	mov.f64 	%fd8291, 0d3FF0000000000000;
	@%p859 bra 	$L__BB1_470;
	mov.f64 	%fd8291, 0d3FF0000000000000;
	mov.b32 	%r1615, 0;
$L__BB1_458:
	ld.param.u64 	%rd448, [_Z13render_kernelP4RectiP5Lighti7double3S3_iidP6uchar4iS5__param_0];
	cvta.to.global.u64 	%rd230, %rd448;
	mul.wide.u32 	%rd231, %r1615, 128;
	add.s64 	%rd232, %rd230, %rd231;
	ld.global.f64 	%fd1349, [%rd232+88];
	ld.global.f64 	%fd1350, [%rd232+80];
	ld.global.f64 	%fd1351, [%rd232+72];
	ld.global.f64 	%fd1352, [%rd232+64];
	ld.global.f64 	%fd1353, [%rd232+56];
	ld.global.f64 	%fd1354, [%rd232+48];
	ld.global.f64 	%fd1355, [%rd232+40];
	ld.global.f64 	%fd1356, [%rd232+32];
	ld.global.f64 	%fd1357, [%rd232+24];
	ld.global.f64 	%fd1358, [%rd232+16];
	ld.global.f64 	%fd1359, [%rd232+8];
	ld.global.f64 	%fd1360, [%rd232];
	sub.f64 	%fd1361, %fd1357, %fd1360;
	sub.f64 	%fd1362, %fd1356, %fd1359;
	sub.f64 	%fd1363, %fd1355, %fd1358;
	sub.f64 	%fd1364, %fd1351, %fd1360;
	sub.f64 	%fd1365, %fd1350, %fd1359;
	sub.f64 	%fd1366, %fd1349, %fd1358;
	mul.f64 	%fd5176, %fd8288, %fd1366;
	mul.f64 	%fd5177, %fd8289, %fd1365;
	sub.f64 	%fd5178, %fd5176, %fd5177;
	mul.f64 	%fd5179, %fd8289, %fd1364;
	mul.f64 	%fd5180, %fd8287, %fd1366;
	sub.f64 	%fd5181, %fd5179, %fd5180;
	mul.f64 	%fd5182, %fd8287, %fd1365;
	mul.f64 	%fd5183, %fd8288, %fd1364;
	sub.f64 	%fd5184, %fd5182, %fd5183;
	mul.f64 	%fd5185, %fd1362, %fd5181;
	fma.rn.f64 	%fd5186, %fd1361, %fd5178, %fd5185;
	fma.rn.f64 	%fd1367, %fd1363, %fd5184, %fd5186;
	abs.f64 	%fd5187, %fd1367;
	setp.lt.f64 	%p861, %fd5187, 0d3D719799812DEA11;
	mov.pred 	%p1614, 0;
	mov.f64 	%fd8292, 0d0000000000000000;
	@%p861 bra 	$L__BB1_462;
	sub.f64 	%fd1368, %fd1320, %fd1360;
	sub.f64 	%fd1369, %fd1321, %fd1359;
	sub.f64 	%fd1370, %fd1322, %fd1358;
	mul.f64 	%fd5189, %fd8288, %fd1366;
	mul.f64 	%fd5190, %fd8289, %fd1365;
	sub.f64 	%fd5191, %fd5189, %fd5190;
	mul.f64 	%fd5192, %fd8289, %fd1364;
	mul.f64 	%fd5193, %fd8287, %fd1366;
	sub.f64 	%fd5194, %fd5192, %fd5193;
	mul.f64 	%fd5195, %fd1369, %fd5194;
	fma.rn.f64 	%fd5196, %fd1368, %fd5191, %fd5195;
	mul.f64 	%fd5197, %fd8287, %fd1365;
	mul.f64 	%fd5198, %fd8288, %fd1364;
	sub.f64 	%fd5199, %fd5197, %fd5198;
	fma.rn.f64 	%fd5200, %fd1370, %fd5199, %fd5196;
	div.rn.f64 	%fd1371, %fd5200, %fd1367;
	setp.lt.f64 	%p863, %fd1371, 0d0000000000000000;
	setp.gt.f64 	%p864, %fd1371, 0d3FF0000000000000;
	or.pred  	%p865, %p863, %p864;
	@%p865 bra 	$L__BB1_462;
	mul.f64 	%fd5202, %fd1369, %fd1363;
	mul.f64 	%fd5203, %fd1370, %fd1362;
	sub.f64 	%fd1372, %fd5202, %fd5203;
	mul.f64 	%fd5204, %fd1370, %fd1361;
	mul.f64 	%fd5205, %fd1368, %fd1363;
	sub.f64 	%fd1373, %fd5204, %fd5205;
	mul.f64 	%fd5206, %fd1368, %fd1362;
	mul.f64 	%fd5207, %fd1369, %fd1361;
	sub.f64 	%fd1374, %fd5206, %fd5207;
	mul.f64 	%fd5208, %fd8288, %fd1373;
	fma.rn.f64 	%fd5209, %fd8287, %fd1372, %fd5208;
	fma.rn.f64 	%fd5210, %fd8289, %fd1374, %fd5209;
	div.rn.f64 	%fd5211, %fd5210, %fd1367;
	setp.lt.f64 	%p867, %fd5211, 0d0000000000000000;
	add.f64 	%fd5212, %fd1371, %fd5211;
	setp.gt.f64 	%p868, %fd5212, 0d3FF0000000000000;
	or.pred  	%p869, %p867, %p868;
	@%p869 bra 	$L__BB1_462;
	mul.f64 	%fd5213, %fd1365, %fd1373;
	fma.rn.f64 	%fd5214, %fd1364, %fd1372, %fd5213;
	fma.rn.f64 	%fd5215, %fd1366, %fd1374, %fd5214;
	div.rn.f64 	%fd5216, %fd5215, %fd1367;
	setp.geu.f64 	%p1614, %fd5216, 0d0000000000000000;
	selp.f64 	%fd8292, %fd5216, 0d0000000000000000, %p1614;
$L__BB1_462:
	sub.f64 	%fd1377, %fd1357, %fd1351;
	sub.f64 	%fd1378, %fd1356, %fd1350;
	sub.f64 	%fd1379, %fd1355, %fd1349;
	sub.f64 	%fd1380, %fd1354, %fd1351;
	sub.f64 	%fd1381, %fd1353, %fd1350;
	sub.f64 	%fd1382, %fd1352, %fd1349;
	mul.f64 	%fd5218, %fd8288, %fd1382;
	mul.f64 	%fd5219, %fd8289, %fd1381;
	sub.f64 	%fd5220, %fd5218, %fd5219;
	mul.f64 	%fd5221, %fd8289, %fd1380;
	mul.f64 	%fd5222, %fd8287, %fd1382;
	sub.f64 	%fd5223, %fd5221, %fd5222;
	mul.f64 	%fd5224, %fd8287, %fd1381;
	mul.f64 	%fd5225, %fd8288, %fd1380;
	sub.f64 	%fd5226, %fd5224, %fd5225;
	mul.f64 	%fd5227, %fd1378, %fd5223;
	fma.rn.f64 	%fd5228, %fd1377, %fd5220, %fd5227;
	fma.rn.f64 	%fd1383, %fd1379, %fd5226, %fd5228;
	abs.f64 	%fd5229, %fd1383;
	setp.lt.f64 	%p871, %fd5229, 0d3D719799812DEA11;
	mov.pred 	%p1615, 0;
	mov.f64 	%fd8293, 0d0000000000000000;
	@%p871 bra 	$L__BB1_466;
	sub.f64 	%fd1384, %fd1320, %fd1351;
	sub.f64 	%fd1385, %fd1321, %fd1350;
	sub.f64 	%fd1386, %fd1322, %fd1349;
	mul.f64 	%fd5231, %fd8288, %fd1382;
	mul.f64 	%fd5232, %fd8289, %fd1381;
	sub.f64 	%fd5233, %fd5231, %fd5232;
	mul.f64 	%fd5234, %fd8289, %fd1380;
	mul.f64 	%fd5235, %fd8287, %fd1382;
	sub.f64 	%fd5236, %fd5234, %fd5235;
	mul.f64 	%fd5237, %fd1385, %fd5236;
	fma.rn.f64 	%fd5238, %fd1384, %fd5233, %fd5237;
	mul.f64 	%fd5239, %fd8287, %fd1381;
	mul.f64 	%fd5240, %fd8288, %fd1380;
	sub.f64 	%fd5241, %fd5239, %fd5240;
	fma.rn.f64 	%fd5242, %fd1386, %fd5241, %fd5238;
	div.rn.f64 	%fd1387, %fd5242, %fd1383;
	setp.lt.f64 	%p873, %fd1387, 0d0000000000000000;
	setp.gt.f64 	%p874, %fd1387, 0d3FF0000000000000;
	or.pred  	%p875, %p873, %p874;
	@%p875 bra 	$L__BB1_466;
	mul.f64 	%fd5244, %fd1385, %fd1379;
	mul.f64 	%fd5245, %fd1386, %fd1378;
	sub.f64 	%fd1388, %fd5244, %fd5245;
	mul.f64 	%fd5246, %fd1386, %fd1377;
	mul.f64 	%fd5247, %fd1384, %fd1379;
	sub.f64 	%fd1389, %fd5246, %fd5247;
	mul.f64 	%fd5248, %fd1384, %fd1378;
	mul.f64 	%fd5249, %fd1385, %fd1377;
	sub.f64 	%fd1390, %fd5248, %fd5249;
	mul.f64 	%fd5250, %fd8288, %fd1389;
	fma.rn.f64 	%fd5251, %fd8287, %fd1388, %fd5250;
	fma.rn.f64 	%fd5252, %fd8289, %fd1390, %fd5251;
	div.rn.f64 	%fd5253, %fd5252, %fd1383;
	setp.lt.f64 	%p877, %fd5253, 0d0000000000000000;
	add.f64 	%fd5254, %fd1387, %fd5253;
	setp.gt.f64 	%p878, %fd5254, 0d3FF0000000000000;
	or.pred  	%p879, %p877, %p878;
	@%p879 bra 	$L__BB1_466;
	mul.f64 	%fd5255, %fd1381, %fd1389;
	fma.rn.f64 	%fd5256, %fd1380, %fd1388, %fd5255;
	fma.rn.f64 	%fd5257, %fd1382, %fd1390, %fd5256;
	div.rn.f64 	%fd5258, %fd5257, %fd1383;
	setp.geu.f64 	%p1615, %fd5258, 0d0000000000000000;
	selp.f64 	%fd8293, %fd5258, 0d0000000000000000, %p1615;
$L__BB1_466:
	setp.lt.f64 	%p880, %fd8292, 0d7FEFFFFFFFFFFFFF;
	and.pred  	%p881, %p1614, %p880;
	selp.f64 	%fd5259, %fd8292, 0d7FEFFFFFFFFFFFFF, %p881;
	setp.lt.f64 	%p882, %fd8293, %fd5259;
	and.pred  	%p883, %p1615, %p882;
	or.pred  	%p884, %p883, %p881;
	selp.f64 	%fd5261, %fd8292, 0d0000000000000000, %p881;
	selp.f64 	%fd1393, %fd8293, %fd5261, %p883;
	not.pred 	%p885, %p884;
	@%p885 bra 	$L__BB1_469;
	setp.ltu.f64 	%p886, %fd1393, 0d3F50624DD2F1A9FC;
	setp.gtu.f64 	%p887, %fd1393, %fd8290;
	or.pred  	%p888, %p886, %p887;
	@%p888 bra 	$L__BB1_469;
	ld.param.u64 	%rd449, [_Z13render_kernelP4RectiP5Lighti7double3S3_iidP6uchar4iS5__param_0];
	cvta.to.global.u64 	%rd233, %rd449;
	mul.wide.u32 	%rd234, %r1615, 128;
	add.s64 	%rd235, %rd233, %rd234;
	ld.global.f64 	%fd5262, [%rd235+120];
	mul.f64 	%fd8291, %fd8291, %fd5262;
$L__BB1_469:
	ld.param.u32 	%r1461, [_Z13render_kernelP4RectiP5Lighti7double3S3_iidP6uchar4iS5__param_1];
	add.s32 	%r1615, %r1615, 1;
	setp.ne.s32 	%p889, %r1615, %r1461;
	@%p889 bra 	$L__BB1_458;
$L__BB1_470:
	mul.f64 	%fd5263, %fd8284, %fd8288;
	fma.rn.f64 	%fd5264, %fd8283, %fd8287, %fd5263;
	fma.rn.f64 	%fd5265, %fd8285, %fd8289, %fd5264;
	setp.leu.f64 	%p890, %fd5265, 0d0000000000000000;
	@%p890 bra 	$L__BB1_472;
	mul.f64 	%fd5266, %fd1336, %fd8291;
	mul.f64 	%fd5270, %fd5265, %fd5266;
	mul.f64 	%fd5271, %fd8288, %fd8288;
	fma.rn.f64 	%fd5272, %fd8287, %fd8287, %fd5271;
	fma.rn.f64 	%fd5273, %fd8289, %fd8289, %fd5272;
	sqrt.rn.f64 	%fd5274, %fd5273;
	mul.f64 	%fd5275, %fd1333, %fd5274;
	div.rn.f64 	%fd5276, %fd5270, %fd5275;
	add.f64 	%fd8298, %fd8298, %fd5276;
$L__BB1_472:
	add.f64 	%fd5280, %fd5265, %fd5265;
	mul.f64 	%fd5281, %fd8283, %fd5280;
	mul.f64 	%fd5282, %fd8284, %fd5280;
	mul.f64 	%fd5283, %fd8285, %fd5280;
	sub.f64 	%fd1399, %fd5281, %fd8287;
	sub.f64 	%fd1400, %fd5282, %fd8288;
	sub.f64 	%fd1401, %fd5283, %fd8289;
	mul.f64 	%fd5284, %fd1400, %fd1334;
	mul.f64 	%fd5285, %fd8272, %fd1399;
	sub.f64 	%fd5286, %fd5284, %fd5285;
	mul.f64 	%fd5287, %fd8274, %fd1401;
	sub.f64 	%fd5288, %fd5286, %fd5287;
	setp.leu.f64 	%p891, %fd5288, 0d0000000000000000;
	@%p891 bra 	$L__BB1_479;
	setp.lt.s32 	%p892, %r5, 0;
	and.b32  	%r676, %r5, 2146435072;
	setp.eq.s32 	%p893, %r676, 1077936128;
	mul.f64 	%fd1402, %fd1336, %fd8291;
	mul.f64 	%fd5289, %fd1400, %fd1400;
	fma.rn.f64 	%fd5290, %fd1399, %fd1399, %fd5289;
	fma.rn.f64 	%fd5291, %fd1401, %fd1401, %fd5290;
	sqrt.rn.f64 	%fd5292, %fd5291;
	mul.f64 	%fd5293, %fd1260, %fd5292;
	div.rn.f64 	%fd1403, %fd5288, %fd5293;
	{
	.reg .b32 %temp; 
	mov.b64 	{%temp, %r112}, %fd1403;
	}
	abs.f64 	%fd1404, %fd1403;
	{ // callseq 8, 0
	.param .b64 param0;
	st.param.f64 	[param0], %fd1404;
	.param .b64 retval0;
	call.uni (retval0), 
	__internal_accurate_pow, 
	(
	param0
	);
	ld.param.f64 	%fd5299, [retval0];
	} // callseq 8
	setp.lt.s32 	%p894, %r112, 0;
	neg.f64 	%fd5301, %fd5299;
	selp.f64 	%fd5302, %fd5301, %fd5299, %p893;
	selp.f64 	%fd5303, %fd5302, %fd5299, %p894;
	setp.eq.f64 	%p895, %fd1403, 0d0000000000000000;
	selp.b32 	%r677, %r112, 0, %p893;
	or.b32  	%r678, %r677, 2146435072;
	selp.b32 	%r679, %r678, %r677, %p892;
	mov.b32 	%r680, 0;
	mov.b64 	%fd5304, {%r680, %r679};
	selp.f64 	%fd8297, %fd5304, %fd5303, %p895;
	add.f64 	%fd5305, %fd1403, 0d405B800000000000;
	{
	.reg .b32 %temp; 
	mov.b64 	{%temp, %r681}, %fd5305;
	}
	and.b32  	%r682, %r681, 2146435072;
	setp.ne.s32 	%p896, %r682, 2146435072;
	@%p896 bra 	$L__BB1_478;
	setp.num.f64 	%p897, %fd1403, %fd1403;
	@%p897 bra 	$L__BB1_476;
	mov.f64 	%fd5306, 0d405B800000000000;
	add.rn.f64 	%fd8297, %fd1403, %fd5306;
	bra.uni 	$L__BB1_478;
$L__BB1_476:
	setp.neu.f64 	%p898, %fd1404, 0d7FF0000000000000;
	@%p898 bra 	$L__BB1_478;
	selp.b32 	%r683, 0, 2146435072, %p892;
	or.b32  	%r684, %r683, -2147483648;
	selp.b32 	%r685, %r684, %r683, %p3;
	selp.b32 	%r686, %r685, %r683, %p894;
	mov.b32 	%r687, 0;
	mov.b64 	%fd8297, {%r687, %r686};
$L__BB1_478:
	setp.eq.f64 	%p901, %fd1403, 0d3FF0000000000000;
	selp.f64 	%fd5307, 0d3FF0000000000000, %fd8297, %p901;
	fma.rn.f64 	%fd8298, %fd1402, %fd5307, %fd8298;
$L__BB1_479:
	ld.param.u32 	%r1521, [_Z13render_kernelP4RectiP5Lighti7double3S3_iidP6uchar4iS5__param_3];
	add.s32 	%r1614, %r1614, 1;
	setp.ne.s32 	%p902, %r1614, %r1521;
	@%p902 bra 	$L__BB1_452;
$L__BB1_480:
	ld.param.u64 	%rd450, [_Z13render_kernelP4RectiP5Lighti7double3S3_iidP6uchar4iS5__param_0];
	and.b16  	%rs317, %rs92, 255;
	cvt.rn.f64.u16 	%fd5308, %rs317;
	mul.f64 	%fd5309, %fd8298, %fd5308;
	min.f64 	%fd5310, %fd5309, 0d406FE00000000000;
	cvt.rzi.u32.f64 	%r688, %fd5310;
	cvt.u16.u32 	%rs478, %r688;
	and.b16  	%rs318, %rs91, 255;
	cvt.rn.f64.u16 	%fd5311, %rs318;
	mul.f64 	%fd5312, %fd8298, %fd5311;
	min.f64 	%fd5313, %fd5312, 0d406FE00000000000;
	cvt.rzi.u32.f64 	%r689, %fd5313;
	cvt.u16.u32 	%rs479, %r689;
	and.b16  	%rs319, %rs90, 255;
	cvt.rn.f64.u16 	%fd5314, %rs319;
	mul.f64 	%fd5315, %fd8298, %fd5314;
	min.f64 	%fd5316, %fd5315, 0d406FE00000000000;
	cvt.rzi.u32.f64 	%r690, %fd5316;
	cvt.u16.u32 	%rs480, %r690;
	and.b16  	%rs320, %rs89, 255;
	cvt.rn.f64.u16 	%fd5317, %rs320;
	mul.f64 	%fd5318, %fd8298, %fd5317;
	min.f64 	%fd5319, %fd5318, 0d406FE00000000000;
	cvt.rzi.u32.f64 	%r691, %fd5319;
	cvt.u16.u32 	%rs481, %r691;
	cvta.to.global.u64 	%rd236, %rd450;
	mul.wide.s32 	%rd237, %r1612, 128;
	add.s64 	%rd19, %rd236, %rd237;
	ld.global.f64 	%fd1412, [%rd19+112];
	setp.le.f64 	%p903, %fd1412, 0d0000000000000000;
	@%p903 bra 	$L__BB1_482;
	mul.f64 	%fd5320, %fd1412, 0d0000000000000000;
	min.f64 	%fd5321, %fd5320, 0d406FE00000000000;
	cvt.rzi.u32.f64 	%r692, %fd5321;
	mul.f64 	%fd5322, %fd1412, 0d406FE00000000000;
	min.f64 	%fd5323, %fd5322, 0d406FE00000000000;
	cvt.rzi.u32.f64 	%r693, %fd5323;
	mov.f64 	%fd5324, 0d3FF0000000000000;
	sub.f64 	%fd5325, %fd5324, %fd1412;
	ld.global.f64 	%fd5326, [%rd19+120];
	sub.f64 	%fd5327, %fd5325, %fd5326;
	and.b16  	%rs321, %rs478, 255;
	cvt.rn.f64.u16 	%fd5328, %rs321;
	mul.f64 	%fd5329, %fd5327, %fd5328;
	min.f64 	%fd5330, %fd5329, 0d406FE00000000000;
	cvt.rzi.u32.f64 	%r694, %fd5330;
	and.b16  	%rs322, %rs479, 255;
	cvt.rn.f64.u16 	%fd5331, %rs322;
	mul.f64 	%fd5332, %fd5327, %fd5331;
	min.f64 	%fd5333, %fd5332, 0d406FE00000000000;
	cvt.rzi.u32.f64 	%r695, %fd5333;
	and.b16  	%rs323, %rs480, 255;
	cvt.rn.f64.u16 	%fd5334, %rs323;
	mul.f64 	%fd5335, %fd5327, %fd5334;
	min.f64 	%fd5336, %fd5335, 0d406FE00000000000;
	cvt.rzi.u32.f64 	%r696, %fd5336;
	and.b16  	%rs324, %rs481, 255;
	cvt.rn.f64.u16 	%fd5337, %rs324;
	mul.f64 	%fd5338, %fd5327, %fd5337;
	min.f64 	%fd5339, %fd5338, 0d406FE00000000000;
	cvt.rzi.u32.f64 	%r697, %fd5339;
	and.b32  	%r698, %r694, 255;
	and.b32  	%r699, %r692, 255;
	add.s32 	%r700, %r698, %r699;
	cvt.rn.f64.u32 	%fd5340, %r700;
	min.f64 	%fd5341, %fd5340, 0d406FE00000000000;
	cvt.rzi.u32.f64 	%r701, %fd5341;
	and.b32  	%r702, %r695, 255;
	add.s32 	%r703, %r702, %r699;
	cvt.rn.f64.u32 	%fd5342, %r703;
	min.f64 	%fd5343, %fd5342, 0d406FE00000000000;
	cvt.rzi.u32.f64 	%r704, %fd5343;
	and.b32  	%r705, %r696, 255;
	add.s32 	%r706, %r705, %r699;
	cvt.rn.f64.u32 	%fd5344, %r706;
	min.f64 	%fd5345, %fd5344, 0d406FE00000000000;
	cvt.rzi.u32.f64 	%r707, %fd5345;
	and.b32  	%r708, %r697, 255;
	and.b32  	%r709, %r693, 255;
	add.s32 	%r710, %r708, %r709;
	cvt.rn.f64.u32 	%fd5346, %r710;
	min.f64 	%fd5347, %fd5346, 0d406FE00000000000;
	cvt.rzi.u32.f64 	%r711, %fd5347;
	mul.f64 	%fd5348, %fd5326, 0d0000000000000000;
	min.f64 	%fd5349, %fd5348, 0d406FE00000000000;
	cvt.rzi.u32.f64 	%r712, %fd5349;
	mul.f64 	%fd5350, %fd5326, 0d406FE00000000000;
	min.f64 	%fd5351, %fd5350, 0d406FE00000000000;
	cvt.rzi.u32.f64 	%r713, %fd5351;
	and.b32  	%r714, %r712, 255;
	and.b32  	%r715, %r701, 255;
	add.s32 	%r716, %r715, %r714;
	cvt.rn.f64.u32 	%fd5352, %r716;
	min.f64 	%fd5353, %fd5352, 0d406FE00000000000;
	cvt.rzi.u32.f64 	%r717, %fd5353;
	cvt.u16.u32 	%rs478, %r717;
	and.b32  	%r718, %r704, 255;
	add.s32 	%r719, %r718, %r714;
	cvt.rn.f64.u32 	%fd5354, %r719;
	min.f64 	%fd5355, %fd5354, 0d406FE00000000000;
	cvt.rzi.u32.f64 	%r720, %fd5355;
	cvt.u16.u32 	%rs479, %r720;
	and.b32  	%r721, %r707, 255;
	add.s32 	%r722, %r721, %r714;
	cvt.rn.f64.u32 	%fd5356, %r722;
	min.f64 	%fd5357, %fd5356, 0d406FE00000000000;
	cvt.rzi.u32.f64 	%r723, %fd5357;
	cvt.u16.u32 	%rs480, %r723;
	and.b32  	%r724, %r713, 255;
	and.b32  	%r725, %r711, 255;
	add.s32 	%r726, %r725, %r724;
	cvt.rn.f64.u32 	%fd5358, %r726;
	min.f64 	%fd5359, %fd5358, 0d406FE00000000000;
	cvt.rzi.u32.f64 	%r727, %fd5359;
	cvt.u16.u32 	%rs481, %r727;
$L__BB1_482:
	ld.param.u64 	%rd451, [_Z13render_kernelP4RectiP5Lighti7double3S3_iidP6uchar4iS5__param_0];
	and.b16  	%rs325, %rs474, 255;
	cvt.rn.f64.u16 	%fd5360, %rs325;
	mul.f64 	%fd5361, %fd1076, %fd5360;
	min.f64 	%fd5362, %fd5361, 0d406FE00000000000;
	cvt.rzi.u32.f64 	%r728, %fd5362;
	and.b16  	%rs326, %rs475, 255;
	cvt.rn.f64.u16 	%fd5363, %rs326;
	mul.f64 	%fd5364, %fd1076, %fd5363;
	min.f64 	%fd5365, %fd5364, 0d406FE00000000000;
	cvt.rzi.u32.f64 	%r729, %fd5365;
	and.b16  	%rs327, %rs476, 255;
	cvt.rn.f64.u16 	%fd5366, %rs327;
	mul.f64 	%fd5367, %fd1076, %fd5366;
	min.f64 	%fd5368, %fd5367, 0d406FE00000000000;
	cvt.rzi.u32.f64 	%r730, %fd5368;
	and.b16  	%rs328, %rs477, 255;
	cvt.rn.f64.u16 	%fd5369, %rs328;
	mul.f64 	%fd5370, %fd1076, %fd5369;
	min.f64 	%fd5371, %fd5370, 0d406FE00000000000;
	cvt.rzi.u32.f64 	%r731, %fd5371;
	mov.f64 	%fd5372, 0d3FF0000000000000;
	sub.f64 	%fd5373, %fd5372, %fd1076;
	cvta.to.global.u64 	%rd238, %rd451;
	mul.wide.s32 	%rd239, %r1598, 128;
	add.s64 	%rd240, %rd238, %rd239;
	ld.global.f64 	%fd5374, [%rd240+120];
	sub.f64 	%fd5375, %fd5373, %fd5374;
	and.b16  	%rs329, %rs485, 255;
	cvt.rn.f64.u16 	%fd5376, %rs329;
	mul.f64 	%fd5377, %fd5375, %fd5376;
	min.f64 	%fd5378, %fd5377, 0d406FE00000000000;
	cvt.rzi.u32.f64 	%r732, %fd5378;
	and.b16  	%rs330, %rs484, 255;
	cvt.rn.f64.u16 	%fd5379, %rs330;
	mul.f64 	%fd5380, %fd5375, %fd5379;
	min.f64 	%fd5381, %fd5380, 0d406FE00000000000;
	cvt.rzi.u32.f64 	%r733, %fd5381;
	and.b16  	%rs331, %rs483, 255;
	cvt.rn.f64.u16 	%fd5382, %rs331;
	mul.f64 	%fd5383, %fd5375, %fd5382;
	min.f64 	%fd5384, %fd5383, 0d406FE00000000000;
	cvt.rzi.u32.f64 	%r734, %fd5384;
	and.b16  	%rs332, %rs482, 255;
	cvt.rn.f64.u16 	%fd5385, %rs332;
	mul.f64 	%fd5386, %fd5375, %fd5385;
	min.f64 	%fd5387, %fd5386, 0d406FE00000000000;
	cvt.rzi.u32.f64 	%r735, %fd5387;
	and.b32  	%r736, %r732, 255;
	and.b32  	%r737, %r728, 255;
	add.s32 	%r738, %r736, %r737;
	cvt.rn.f64.u32 	%fd5388, %r738;
	min.f64 	%fd5389, %fd5388, 0d406FE00000000000;
	cvt.rzi.u32.f64 	%r739, %fd5389;
	and.b32  	%r740, %r733, 255;
	and.b32  	%r741, %r729, 255;
	add.s32 	%r742, %r740, %r741;
	cvt.rn.f64.u32 	%fd5390, %r742;
	min.f64 	%fd5391, %fd5390, 0d406FE00000000000;
	cvt.rzi.u32.f64 	%r743, %fd5391;
	and.b32  	%r744, %r734, 255;
	and.b32  	%r745, %r730, 255;
	add.s32 	%r746, %r744, %r745;
	cvt.rn.f64.u32 	%fd5392, %r746;
	min.f64 	%fd5393, %fd5392, 0d406FE00000000000;
	cvt.rzi.u32.f64 	%r747, %fd5393;
	and.b32  	%r748, %r735, 255;
	and.b32  	%r749, %r731, 255;
	add.s32 	%r750, %r748, %r749;
	cvt.rn.f64.u32 	%fd5394, %r750;
	min.f64 	%fd5395, %fd5394, 0d406FE00000000000;
	cvt.rzi.u32.f64 	%r751, %fd5395;
	and.b16  	%rs333, %rs478, 255;
	cvt.rn.f64.u16 	%fd5396, %rs333;
	mul.f64 	%fd5397, %fd5374, %fd5396;
	min.f64 	%fd5398, %fd5397, 0d406FE00000000000;
	cvt.rzi.u32.f64 	%r752, %fd5398;
	and.b16  	%rs334, %rs479, 255;
	cvt.rn.f64.u16 	%fd5399, %rs334;
	mul.f64 	%fd5400, %fd5374, %fd5399;
	min.f64 	%fd5401, %fd5400, 0d406FE00000000000;
	cvt.rzi.u32.f64 	%r753, %fd5401;
	and.b16  	%rs335, %rs480, 255;
	cvt.rn.f64.u16 	%fd5402, %rs335;
	mul.f64 	%fd5403, %fd5374, %fd5402;
	min.f64 	%fd5404, %fd5403, 0d406FE00000000000;
	cvt.rzi.u32.f64 	%r754, %fd5404;
	and.b16  	%rs336, %rs481, 255;
	cvt.rn.f64.u16 	%fd5405, %rs336;
	mul.f64 	%fd5406, %fd5374, %fd5405;
	min.f64 	%fd5407, %fd5406, 0d406FE00000000000;
	cvt.rzi.u32.f64 	%r755, %fd5407;
	and.b32  	%r756, %r752, 255;
	and.b32  	%r757, %r739, 255;
	add.s32 	%r758, %r757, %r756;
	cvt.rn.f64.u32 	%fd5408, %r758;
	min.f64 	%fd5409, %fd5408, 0d406FE00000000000;
	cvt.rzi.u32.f64 	%r759, %fd5409;
	cvt.u16.u32 	%rs485, %r759;
	and.b32  	%r760, %r753, 255;
	and.b32  	%r761, %r743, 255;
	add.s32 	%r762, %r761, %r760;
	cvt.rn.f64.u32 	%fd5410, %r762;
	min.f64 	%fd5411, %fd5410, 0d406FE00000000000;
	cvt.rzi.u32.f64 	%r763, %fd5411;
	cvt.u16.u32 	%rs484, %r763;
	and.b32  	%r764, %r754, 255;
	and.b32  	%r765, %r747, 255;
	add.s32 	%r766, %r765, %r764;
	cvt.rn.f64.u32 	%fd5412, %r766;
	min.f64 	%fd5413, %fd5412, 0d406FE00000000000;
	cvt.rzi.u32.f64 	%r767, %fd5413;
	cvt.u16.u32 	%rs483, %r767;
	and.b32  	%r768, %r755, 255;
	and.b32  	%r769, %r751, 255;
	add.s32 	%r770, %r769, %r768;
	cvt.rn.f64.u32 	%fd5414, %r770;
	min.f64 	%fd5415, %fd5414, 0d406FE00000000000;
	cvt.rzi.u32.f64 	%r771, %fd5415;
	cvt.u16.u32 	%rs482, %r771;
$L__BB1_483:
	ld.param.u64 	%rd452, [_Z13render_kernelP4RectiP5Lighti7double3S3_iidP6uchar4iS5__param_0];
	and.b16  	%rs337, %rs473, 255;
	cvt.rn.f64.u16 	%fd5416, %rs337;
	mul.f64 	%fd5417, %fd397, %fd5416;
	min.f64 	%fd5418, %fd5417, 0d406FE00000000000;
	cvt.rzi.u32.f64 	%r772, %fd5418;
	and.b16  	%rs338, %rs472, 255;
	cvt.rn.f64.u16 	%fd5419, %rs338;
	mul.f64 	%fd5420, %fd397, %fd5419;
	min.f64 	%fd5421, %fd5420, 0d406FE00000000000;
	cvt.rzi.u32.f64 	%r773, %fd5421;
	and.b16  	%rs339, %rs471, 255;
	cvt.rn.f64.u16 	%fd5422, %rs339;
	mul.f64 	%fd5423, %fd397, %fd5422;
	min.f64 	%fd5424, %fd5423, 0d406FE00000000000;
	cvt.rzi.u32.f64 	%r774, %fd5424;
	and.b16  	%rs340, %rs470, 255;
	cvt.rn.f64.u16 	%fd5425, %rs340;
	mul.f64 	%fd5426, %fd397, %fd5425;
	min.f64 	%fd5427, %fd5426, 0d406FE00000000000;
	cvt.rzi.u32.f64 	%r775, %fd5427;
	mov.f64 	%fd5428, 0d3FF0000000000000;
	sub.f64 	%fd5429, %fd5428, %fd397;
	cvta.to.global.u64 	%rd241, %rd452;
	mul.wide.s32 	%rd242, %r1570, 128;
	add.s64 	%rd243, %rd241, %rd242;
	ld.global.f64 	%fd5430, [%rd243+120];
	sub.f64 	%fd5431, %fd5429, %fd5430;
	and.b16  	%rs341, %rs489, 255;
	cvt.rn.f64.u16 	%fd5432, %rs341;
	mul.f64 	%fd5433, %fd5431, %fd5432;
	min.f64 	%fd5434, %fd5433, 0d406FE00000000000;
	cvt.rzi.u32.f64 	%r776, %fd5434;
	and.b16  	%rs342, %rs488, 255;
	cvt.rn.f64.u16 	%fd5435, %rs342;
	mul.f64 	%fd5436, %fd5431, %fd5435;
	min.f64 	%fd5437, %fd5436, 0d406FE00000000000;
	cvt.rzi.u32.f64 	%r777, %fd5437;
	and.b16  	%rs343, %rs487, 255;
	cvt.rn.f64.u16 	%fd5438, %rs343;
	mul.f64 	%fd5439, %fd5431, %fd5438;
	min.f64 	%fd5440, %fd5439, 0d406FE00000000000;
	cvt.rzi.u32.f64 	%r778, %fd5440;
	and.b16  	%rs344, %rs486, 255;
	cvt.rn.f64.u16 	%fd5441, %rs344;
	mul.f64 	%fd5442, %fd5431, %fd5441;
	min.f64 	%fd5443, %fd5442, 0d406FE00000000000;
	cvt.rzi.u32.f64 	%r779, %fd5443;
	and.b32  	%r780, %r776, 255;
	and.b32  	%r781, %r772, 255;
	add.s32 	%r782, %r780, %r781;
	cvt.rn.f64.u32 	%fd5444, %r782;
	min.f64 	%fd5445, %fd5444, 0d406FE00000000000;
	cvt.rzi.u32.f64 	%r783, %fd5445;
	and.b32  	%r784, %r777, 255;
	and.b32  	%r785, %r773, 255;
	add.s32 	%r786, %r784, %r785;
	cvt.rn.f64.u32 	%fd5446, %r786;
	min.f64 	%fd5447, %fd5446, 0d406FE00000000000;
	cvt.rzi.u32.f64 	%r787, %fd5447;
	and.b32  	%r788, %r778, 255;
	and.b32  	%r789, %r774, 255;
	add.s32 	%r790, %r788, %r789;
	cvt.rn.f64.u32 	%fd5448, %r790;
	min.f64 	%fd5449, %fd5448, 0d406FE00000000000;
	cvt.rzi.u32.f64 	%r791, %fd5449;
	and.b32  	%r792, %r779, 255;
	and.b32  	%r793, %r775, 255;
	add.s32 	%r794, %r792, %r793;
	cvt.rn.f64.u32 	%fd5450, %r794;
	min.f64 	%fd5451, %fd5450, 0d406FE00000000000;
	cvt.rzi.u32.f64 	%r795, %fd5451;
	and.b16  	%rs345, %rs485, 255;
	cvt.rn.f64.u16 	%fd5452, %rs345;
	mul.f64 	%fd5453, %fd5430, %fd5452;
	min.f64 	%fd5454, %fd5453, 0d406FE00000000000;
	cvt.rzi.u32.f64 	%r796, %fd5454;
	and.b16  	%rs346, %rs484, 255;
	cvt.rn.f64.u16 	%fd5455, %rs346;
	mul.f64 	%fd5456, %fd5430, %fd5455;
	min.f64 	%fd5457, %fd5456, 0d406FE00000000000;
	cvt.rzi.u32.f64 	%r797, %fd5457;
	and.b16  	%rs347, %rs483, 255;
	cvt.rn.f64.u16 	%fd5458, %rs347;
	mul.f64 	%fd5459, %fd5430, %fd5458;
	min.f64 	%fd5460, %fd5459, 0d406FE00000000000;
	cvt.rzi.u32.f64 	%r798, %fd5460;
	and.b16  	%rs348, %rs482, 255;
	cvt.rn.f64.u16 	%fd5461, %rs348;
	mul.f64 	%fd5462, %fd5430, %fd5461;
	min.f64 	%fd5463, %fd5462, 0d406FE00000000000;
	cvt.rzi.u32.f64 	%r799, %fd5463;
	and.b32  	%r800, %r796, 255;
	and.b32  	%r801, %r783, 255;
	add.s32 	%r802, %r801, %r800;
	cvt.rn.f64.u32 	%fd5464, %r802;
	min.f64 	%fd5465, %fd5464, 0d406FE00000000000;
	cvt.rzi.u32.f64 	%r803, %fd5465;
	cvt.u16.u32 	%rs489, %r803;
	and.b32  	%r804, %r797, 255;
	and.b32  	%r805, %r787, 255;
	add.s32 	%r806, %r805, %r804;
	cvt.rn.f64.u32 	%fd5466, %r806;
	min.f64 	%fd5467, %fd5466, 0d406FE00000000000;
	cvt.rzi.u32.f64 	%r807, %fd5467;
	cvt.u16.u32 	%rs488, %r807;
	and.b32  	%r808, %r798, 255;
	and.b32  	%r809, %r791, 255;
	add.s32 	%r810, %r809, %r808;
	cvt.rn.f64.u32 	%fd5468, %r810;
	min.f64 	%fd5469, %fd5468, 0d406FE00000000000;
	cvt.rzi.u32.f64 	%r811, %fd5469;
	cvt.u16.u32 	%rs487, %r811;
	and.b32  	%r812, %r799, 255;
	and.b32  	%r813, %r795, 255;
	add.s32 	%r814, %r813, %r812;
	cvt.rn.f64.u32 	%fd5470, %r814;
	min.f64 	%fd5471, %fd5470, 0d406FE00000000000;
	cvt.rzi.u32.f64 	%r815, %fd5471;
	cvt.u16.u32 	%rs486, %r815;
$L__BB1_484:
	mul.f64 	%fd5473, %fd8063, %fd8302;
	fma.rn.f64 	%fd5474, %fd8062, %fd8301, %fd5473;
	fma.rn.f64 	%fd1413, %fd8061, %fd8300, %fd5474;
	neg.f64 	%fd8304, %fd1413;
	setp.leu.f64 	%p904, %fd1413, 0d0000000000000000;
	mov.f64 	%fd8303, 0d3FF8000000000000;
	@%p904 bra 	$L__BB1_486;
	neg.f64 	%fd8302, %fd8302;
	neg.f64 	%fd8301, %fd8301;
	neg.f64 	%fd8300, %fd8300;
	mov.f64 	%fd8303, 0d3FE5555555555555;
	mov.f64 	%fd8304, %fd1413;
$L__BB1_486:
	mul.f64 	%fd5477, %fd8303, %fd8303;
	mul.f64 	%fd5478, %fd8304, %fd8304;
	mov.f64 	%fd5479, 0d3FF0000000000000;
	sub.f64 	%fd5480, %fd5479, %fd5478;
	mul.f64 	%fd5481, %fd5477, %fd5480;
	sub.f64 	%fd5482, %fd5479, %fd5481;
	cvt.rn.f32.f64 	%f4, %fd5482;
	setp.ltu.f32 	%p905, %f4, 0f00000000;
	mov.f64 	%fd8305, 0d0000000000000000;
	mov.f64 	%fd8306, 0d0000000000000000;
	mov.f64 	%fd8307, 0d0000000000000000;
	@%p905 bra 	$L__BB1_489;
	mul.f64 	%fd5484, %fd8303, %fd8304;
	sqrt.rn.f32 	%f11, %f4;
	cvt.f64.f32 	%fd5485, %f11;
	sub.f64 	%fd5486, %fd5484, %fd5485;
	mul.f64 	%fd5487, %fd8302, %fd5486;
	mul.f64 	%fd5488, %fd8301, %fd5486;
	mul.f64 	%fd5489, %fd8300, %fd5486;
	fma.rn.f64 	%fd1423, %fd8063, %fd8303, %fd5487;
	fma.rn.f64 	%fd1424, %fd8062, %fd8303, %fd5488;
	fma.rn.f64 	%fd1425, %fd8061, %fd8303, %fd5489;
	mul.f64 	%fd5490, %fd1424, %fd1424;
	fma.rn.f64 	%fd5491, %fd1423, %fd1423, %fd5490;
	fma.rn.f64 	%fd5492, %fd1425, %fd1425, %fd5491;
	sqrt.rn.f64 	%fd1426, %fd5492;
	setp.lt.f64 	%p906, %fd1426, 0d3D719799812DEA11;
	@%p906 bra 	$L__BB1_489;
	div.rn.f64 	%fd8305, %fd1423, %fd1426;
	div.rn.f64 	%fd8306, %fd1424, %fd1426;
	div.rn.f64 	%fd8307, %fd1425, %fd1426;
$L__BB1_489:
	mul.f64 	%fd5493, %fd8306, %fd8306;
	fma.rn.f64 	%fd5494, %fd8305, %fd8305, %fd5493;
	fma.rn.f64 	%fd5495, %fd8307, %fd8307, %fd5494;
	sqrt.rn.f64 	%fd1433, %fd5495;
	setp.leu.f64 	%p907, %fd1433, 0d3EB0C6F7A0B5ED8D;
	mov.u16 	%rs514, %rs486;
	mov.u16 	%rs515, %rs487;
	mov.u16 	%rs516, %rs488;
	mov.u16 	%rs517, %rs489;
	@%p907 bra 	$L__BB1_899;
	ld.param.u32 	%r1522, [_Z13render_kernelP4RectiP5Lighti7double3S3_iidP6uchar4iS5__param_3];
	setp.lt.s32 	%p908, %r1522, 1;
	@%p908 bra 	$L__BB1_497;
	mov.b32 	%r1616, 0;
$L__BB1_492:
	ld.param.u64 	%rd511, [_Z13render_kernelP4RectiP5Lighti7double3S3_iidP6uchar4iS5__param_2];
	cvta.to.global.u64 	%rd244, %rd511;
	mul.wide.u32 	%rd245, %r1616, 64;
	add.s64 	%rd21, %rd244, %rd245;
	ld.global.u32 	%r817, [%rd21];
	setp.ne.s32 	%p909, %r817, 1;
	@%p909 bra 	$L__BB1_496;
	ld.global.f64 	%fd5497, [%rd21+16];
	ld.global.f64 	%fd5498, [%rd21+24];
	ld.global.f64 	%fd5499, [%rd21+32];
	sub.f64 	%fd1434, %fd5497, %fd127;
	sub.f64 	%fd1435, %fd5498, %fd128;
	sub.f64 	%fd1436, %fd5499, %fd129;
	mul.f64 	%fd5500, %fd1435, %fd1435;
	fma.rn.f64 	%fd5501, %fd1434, %fd1434, %fd5500;
	fma.rn.f64 	%fd5502, %fd1436, %fd1436, %fd5501;
	sqrt.rn.f64 	%fd1437, %fd5502;
	setp.lt.f64 	%p910, %fd1437, 0d3D719799812DEA11;
	mov.f64 	%fd8308, 0d0000000000000000;
	mov.f64 	%fd8309, %fd8308;
	mov.f64 	%fd8310, %fd8308;
	@%p910 bra 	$L__BB1_495;
	div.rn.f64 	%fd8308, %fd1434, %fd1437;
	div.rn.f64 	%fd8309, %fd1435, %fd1437;
	div.rn.f64 	%fd8310, %fd1436, %fd1437;
$L__BB1_495:
	mul.f64 	%fd5503, %fd8306, %fd8309;
	fma.rn.f64 	%fd5504, %fd8305, %fd8308, %fd5503;
	fma.rn.f64 	%fd5505, %fd8307, %fd8310, %fd5504;
	add.f64 	%fd5506, %fd5505, 0dBFF0000000000000;
	abs.f64 	%fd5507, %fd5506;
	setp.lt.f64 	%p911, %fd5507, 0d3FC0000000000000;
	setp.lt.f64 	%p912, %fd1437, 0d3FC0000000000000;
	and.pred  	%p913, %p912, %p911;
	mov.b16 	%rs514, 255;
	mov.u16 	%rs515, %rs514;
	mov.u16 	%rs516, %rs514;
	mov.u16 	%rs517, %rs514;
	@%p913 bra 	$L__BB1_899;
$L__BB1_496:
	ld.param.u32 	%r1523, [_Z13render_kernelP4RectiP5Lighti7double3S3_iidP6uchar4iS5__param_3];
	add.s32 	%r1616, %r1616, 1;
	setp.eq.s32 	%p914, %r1616, %r1523;
	@%p914 bra 	$L__BB1_497;
	bra.uni 	$L__BB1_492;
$L__BB1_497:
	ld.param.u32 	%r1462, [_Z13render_kernelP4RectiP5Lighti7double3S3_iidP6uchar4iS5__param_1];
	ld.param.u64 	%rd453, [_Z13render_kernelP4RectiP5Lighti7double3S3_iidP6uchar4iS5__param_0];
	cvta.to.global.u64 	%rd20, %rd453;
	setp.lt.s32 	%p915, %r1462, 1;
	mov.f64 	%fd8314, 0d7FEFFFFFFFFFFFFF;
	mov.b32 	%r1619, -1;
	@%p915 bra 	$L__BB1_510;
	mov.b32 	%r1619, -1;
	mov.f64 	%fd8314, 0d7FEFFFFFFFFFFFFF;
	mov.b32 	%r1617, 0;
$L__BB1_499:
	mul.wide.u32 	%rd246, %r1617, 128;
	add.s64 	%rd247, %rd20, %rd246;
	ld.global.f64 	%fd1445, [%rd247+88];
	ld.global.f64 	%fd1446, [%rd247+80];
	ld.global.f64 	%fd1447, [%rd247+72];
	ld.global.f64 	%fd1448, [%rd247+64];
	ld.global.f64 	%fd1449, [%rd247+56];
	ld.global.f64 	%fd1450, [%rd247+48];
	ld.global.f64 	%fd1451, [%rd247+40];
	ld.global.f64 	%fd1452, [%rd247+32];
	ld.global.f64 	%fd1453, [%rd247+24];
	ld.global.f64 	%fd1454, [%rd247+16];
	ld.global.f64 	%fd1455, [%rd247+8];
	ld.global.f64 	%fd1456, [%rd247];
	sub.f64 	%fd1457, %fd1453, %fd1456;
	sub.f64 	%fd1458, %fd1452, %fd1455;
	sub.f64 	%fd1459, %fd1451, %fd1454;
	sub.f64 	%fd1460, %fd1447, %fd1456;
	sub.f64 	%fd1461, %fd1446, %fd1455;
	sub.f64 	%fd1462, %fd1445, %fd1454;
	mul.f64 	%fd5511, %fd8306, %fd1462;
	mul.f64 	%fd5512, %fd8307, %fd1461;
	sub.f64 	%fd1463, %fd5511, %fd5512;
	mul.f64 	%fd5513, %fd8307, %fd1460;
	mul.f64 	%fd5514, %fd8305, %fd1462;
	sub.f64 	%fd1464, %fd5513, %fd5514;
	mul.f64 	%fd5515, %fd8305, %fd1461;
	mul.f64 	%fd5516, %fd8306, %fd1460;
	sub.f64 	%fd1465, %fd5515, %fd5516;
	mul.f64 	%fd5517, %fd1458, %fd1464;
	fma.rn.f64 	%fd5518, %fd1457, %fd1463, %fd5517;
	fma.rn.f64 	%fd1466, %fd1459, %fd1465, %fd5518;
	abs.f64 	%fd5519, %fd1466;
	setp.lt.f64 	%p917, %fd5519, 0d3D719799812DEA11;
	mov.pred 	%p1616, 0;
	mov.f64 	%fd8312, 0d0000000000000000;
	@%p917 bra 	$L__BB1_503;
	sub.f64 	%fd1467, %fd127, %fd1456;
	sub.f64 	%fd1468, %fd128, %fd1455;
	sub.f64 	%fd1469, %fd129, %fd1454;
	mul.f64 	%fd5521, %fd1468, %fd1464;
	fma.rn.f64 	%fd5522, %fd1467, %fd1463, %fd5521;
	fma.rn.f64 	%fd5523, %fd1469, %fd1465, %fd5522;
	div.rn.f64 	%fd1470, %fd5523, %fd1466;
	setp.lt.f64 	%p919, %fd1470, 0d0000000000000000;
	setp.gt.f64 	%p920, %fd1470, 0d3FF0000000000000;
	or.pred  	%p921, %p919, %p920;
	@%p921 bra 	$L__BB1_503;
	mul.f64 	%fd5525, %fd1468, %fd1459;
	mul.f64 	%fd5526, %fd1469, %fd1458;
	sub.f64 	%fd1471, %fd5525, %fd5526;
	mul.f64 	%fd5527, %fd1469, %fd1457;
	mul.f64 	%fd5528, %fd1467, %fd1459;
	sub.f64 	%fd1472, %fd5527, %fd5528;
	mul.f64 	%fd5529, %fd1467, %fd1458;
	mul.f64 	%fd5530, %fd1468, %fd1457;
	sub.f64 	%fd1473, %fd5529, %fd5530;
	mul.f64 	%fd5531, %fd8306, %fd1472;
	fma.rn.f64 	%fd5532, %fd8305, %fd1471, %fd5531;
	fma.rn.f64 	%fd5533, %fd8307, %fd1473, %fd5532;
	div.rn.f64 	%fd5534, %fd5533, %fd1466;
	setp.lt.f64 	%p923, %fd5534, 0d0000000000000000;
	add.f64 	%fd5535, %fd1470, %fd5534;
	setp.gt.f64 	%p924, %fd5535, 0d3FF0000000000000;
	or.pred  	%p925, %p923, %p924;
	@%p925 bra 	$L__BB1_503;
	mul.f64 	%fd5536, %fd1461, %fd1472;
	fma.rn.f64 	%fd5537, %fd1460, %fd1471, %fd5536;
	fma.rn.f64 	%fd5538, %fd1462, %fd1473, %fd5537;
	div.rn.f64 	%fd5539, %fd5538, %fd1466;
	setp.geu.f64 	%p1616, %fd5539, 0d0000000000000000;
	selp.f64 	%fd8312, %fd5539, 0d0000000000000000, %p1616;
$L__BB1_503:
	sub.f64 	%fd1476, %fd1453, %fd1447;
	sub.f64 	%fd1477, %fd1452, %fd1446;
	sub.f64 	%fd1478, %fd1451, %fd1445;
	sub.f64 	%fd1479, %fd1450, %fd1447;
	sub.f64 	%fd1480, %fd1449, %fd1446;
	sub.f64 	%fd1481, %fd1448, %fd1445;
	mul.f64 	%fd5541, %fd8306, %fd1481;
	mul.f64 	%fd5542, %fd8307, %fd1480;
	sub.f64 	%fd1482, %fd5541, %fd5542;
	mul.f64 	%fd5543, %fd8307, %fd1479;
	mul.f64 	%fd5544, %fd8305, %fd1481;
	sub.f64 	%fd1483, %fd5543, %fd5544;
	mul.f64 	%fd5545, %fd8305, %fd1480;
	mul.f64 	%fd5546, %fd8306, %fd1479;
	sub.f64 	%fd1484, %fd5545, %fd5546;
	mul.f64 	%fd5547, %fd1477, %fd1483;
	fma.rn.f64 	%fd5548, %fd1476, %fd1482, %fd5547;
	fma.rn.f64 	%fd1485, %fd1478, %fd1484, %fd5548;
	abs.f64 	%fd5549, %fd1485;
	setp.lt.f64 	%p927, %fd5549, 0d3D719799812DEA11;
	mov.pred 	%p1617, 0;
	mov.f64 	%fd8313, 0d0000000000000000;
	@%p927 bra 	$L__BB1_507;
	sub.f64 	%fd1486, %fd127, %fd1447;
	sub.f64 	%fd1487, %fd128, %fd1446;
	sub.f64 	%fd1488, %fd129, %fd1445;
	mul.f64 	%fd5551, %fd1487, %fd1483;
	fma.rn.f64 	%fd5552, %fd1486, %fd1482, %fd5551;
	fma.rn.f64 	%fd5553, %fd1488, %fd1484, %fd5552;
	div.rn.f64 	%fd1489, %fd5553, %fd1485;
	setp.lt.f64 	%p929, %fd1489, 0d0000000000000000;
	setp.gt.f64 	%p930, %fd1489, 0d3FF0000000000000;
	or.pred  	%p931, %p929, %p930;
	@%p931 bra 	$L__BB1_507;
	mul.f64 	%fd5555, %fd1487, %fd1478;
	mul.f64 	%fd5556, %fd1488, %fd1477;
	sub.f64 	%fd1490, %fd5555, %fd5556;
	mul.f64 	%fd5557, %fd1488, %fd1476;
	mul.f64 	%fd5558, %fd1486, %fd1478;
	sub.f64 	%fd1491, %fd5557, %fd5558;
	mul.f64 	%fd5559, %fd1486, %fd1477;
	mul.f64 	%fd5560, %fd1487, %fd1476;
	sub.f64 	%fd1492, %fd5559, %fd5560;
	mul.f64 	%fd5561, %fd8306, %fd1491;
	fma.rn.f64 	%fd5562, %fd8305, %fd1490, %fd5561;
	fma.rn.f64 	%fd5563, %fd8307, %fd1492, %fd5562;
	div.rn.f64 	%fd5564, %fd5563, %fd1485;
	setp.lt.f64 	%p933, %fd5564, 0d0000000000000000;
	add.f64 	%fd5565, %fd1489, %fd5564;
	setp.gt.f64 	%p934, %fd5565, 0d3FF0000000000000;
	or.pred  	%p935, %p933, %p934;
	@%p935 bra 	$L__BB1_507;
	mul.f64 	%fd5566, %fd1480, %fd1491;
	fma.rn.f64 	%fd5567, %fd1479, %fd1490, %fd5566;
	fma.rn.f64 	%fd5568, %fd1481, %fd1492, %fd5567;
	div.rn.f64 	%fd5569, %fd5568, %fd1485;
	setp.geu.f64 	%p1617, %fd5569, 0d0000000000000000;
	selp.f64 	%fd8313, %fd5569, 0d0000000000000000, %p1617;
$L__BB1_507:
	setp.lt.f64 	%p936, %fd8312, 0d7FEFFFFFFFFFFFFF;
	and.pred  	%p937, %p1616, %p936;
	selp.f64 	%fd5570, %fd8312, 0d7FEFFFFFFFFFFFFF, %p937;
	setp.lt.f64 	%p938, %fd8313, %fd5570;
	and.pred  	%p939, %p1617, %p938;
	or.pred  	%p940, %p939, %p937;
	selp.f64 	%fd5572, %fd8312, 0d0000000000000000, %p937;
	selp.f64 	%fd1495, %fd8313, %fd5572, %p939;
	not.pred 	%p941, %p940;
	@%p941 bra 	$L__BB1_509;
	setp.lt.f64 	%p942, %fd1495, %fd8314;
	setp.gt.f64 	%p943, %fd1495, 0d3EB0C6F7A0B5ED8D;
	and.pred  	%p944, %p942, %p943;
	selp.b32 	%r1619, %r1617, %r1619, %p944;
	selp.f64 	%fd8314, %fd1495, %fd8314, %p944;
$L__BB1_509:
	ld.param.u32 	%r1463, [_Z13render_kernelP4RectiP5Lighti7double3S3_iidP6uchar4iS5__param_1];
	add.s32 	%r1617, %r1617, 1;
	setp.ne.s32 	%p945, %r1617, %r1463;
	@%p945 bra 	$L__BB1_499;
$L__BB1_510:
	setp.eq.s32 	%p946, %r1619, -1;
	mov.b16 	%rs515, 0;
	mov.b16 	%rs514, 255;
	mov.u16 	%rs516, %rs515;
	mov.u16 	%rs517, %rs515;
	@%p946 bra 	$L__BB1_899;
	ld.param.u64 	%rd535, [_Z13render_kernelP4RectiP5Lighti7double3S3_iidP6uchar4iS5__param_11];
	fma.rn.f64 	%fd1499, %fd8305, %fd8314, %fd127;
	fma.rn.f64 	%fd1500, %fd8306, %fd8314, %fd128;
	fma.rn.f64 	%fd1501, %fd8307, %fd8314, %fd129;
	mul.wide.s32 	%rd248, %r1619, 128;
	add.s64 	%rd249, %rd20, %rd248;
	ld.global.f64 	%fd5574, [%rd249+16];
	ld.global.f64 	%fd5575, [%rd249+24];
	ld.global.f64 	%fd5576, [%rd249+32];
	ld.global.f64 	%fd5577, [%rd249+40];
	ld.global.f64 	%fd5578, [%rd249+64];
	ld.global.v2.u32 	{%r821, %r822}, [%rd249+96];
	ld.global.f64 	%fd5579, [%rd249+56];
	ld.global.f64 	%fd5580, [%rd249+48];
	ld.global.f64 	%fd5581, [%rd249+8];
	ld.global.f64 	%fd5582, [%rd249];
	sub.f64 	%fd5583, %fd1499, %fd5582;
	sub.f64 	%fd5584, %fd1500, %fd5581;
	sub.f64 	%fd5585, %fd5580, %fd5582;
	sub.f64 	%fd5586, %fd5579, %fd5581;
	abs.f64 	%fd5587, %fd5585;
	setp.lt.f64 	%p947, %fd5587, 0d3D719799812DEA11;
	setp.lt.f64 	%p948, %fd5585, 0d0000000000000000;
	selp.f64 	%fd5588, 0dBD719799812DEA11, 0d3D719799812DEA11, %p948;
	selp.f64 	%fd5589, %fd5588, %fd5585, %p947;
	abs.f64 	%fd5590, %fd5586;
	setp.lt.f64 	%p949, %fd5590, 0d3D719799812DEA11;
	setp.lt.f64 	%p950, %fd5586, 0d0000000000000000;
	selp.f64 	%fd5591, 0dBD719799812DEA11, 0d3D719799812DEA11, %p950;
	selp.f64 	%fd5592, %fd5591, %fd5586, %p949;
	div.rn.f64 	%fd5593, %fd5583, %fd5589;
	cvt.rn.f64.s32 	%fd5594, %r821;
	mul.f64 	%fd5595, %fd5593, %fd5594;
	mov.f64 	%fd5596, 0d3FE0000000000000;
	copysign.f64 	%fd5597, %fd5595, %fd5596;
	add.rz.f64 	%fd5598, %fd5595, %fd5597;
	cvt.rzi.f64.f64 	%fd5599, %fd5598;
	cvt.rzi.s32.f64 	%r823, %fd5599;
	div.rn.f64 	%fd5600, %fd5584, %fd5592;
	cvt.rn.f64.s32 	%fd5601, %r822;
	mul.f64 	%fd5602, %fd5600, %fd5601;
	copysign.f64 	%fd5603, %fd5602, %fd5596;
	add.rz.f64 	%fd5604, %fd5602, %fd5603;
	cvt.rzi.f64.f64 	%fd5605, %fd5604;
	cvt.rzi.s32.f64 	%r824, %fd5605;
	max.s32 	%r825, %r823, 0;
	setp.lt.s32 	%p951, %r825, %r821;
	add.s32 	%r826, %r821, -1;
	selp.b32 	%r827, %r825, %r826, %p951;
	max.s32 	%r828, %r824, 0;
	setp.lt.s32 	%p952, %r828, %r822;
	add.s32 	%r829, %r822, -1;
	selp.b32 	%r830, %r828, %r829, %p952;
	mad.lo.s32 	%r831, %r830, %r821, %r827;
	cvta.to.global.u64 	%rd250, %rd535;
	mul.wide.s32 	%rd251, %r831, 4;
	add.s64 	%rd252, %rd250, %rd251;
	ld.global.u32 	%r832, [%rd252];
	bfe.u32 	%r833, %r832, 24, 8;
	cvt.u16.u32 	%rs121, %r833;
	bfe.u32 	%r834, %r832, 16, 8;
	cvt.u16.u32 	%rs122, %r834;
	bfe.u32 	%r835, %r832, 8, 8;
	cvt.u16.u32 	%rs123, %r835;
	bfe.u32 	%r836, %r832, 0, 8;
	cvt.u16.u32 	%rs124, %r836;
	sub.f64 	%fd5606, %fd5575, %fd5582;
	sub.f64 	%fd5607, %fd5576, %fd5581;
	sub.f64 	%fd5608, %fd5577, %fd5574;
	sub.f64 	%fd5609, %fd5578, %fd5574;
	mul.f64 	%fd5610, %fd5607, %fd5609;
	mul.f64 	%fd5611, %fd5608, %fd5586;
	sub.f64 	%fd1502, %fd5610, %fd5611;
	mul.f64 	%fd5612, %fd5608, %fd5585;
	mul.f64 	%fd5613, %fd5606, %fd5609;
	sub.f64 	%fd1503, %fd5612, %fd5613;
	mul.f64 	%fd5614, %fd5606, %fd5586;
	mul.f64 	%fd5615, %fd5607, %fd5585;
	sub.f64 	%fd1504, %fd5614, %fd5615;
	mul.f64 	%fd5616, %fd1503, %fd1503;
	fma.rn.f64 	%fd5617, %fd1502, %fd1502, %fd5616;
	fma.rn.f64 	%fd5618, %fd1504, %fd1504, %fd5617;
	sqrt.rn.f64 	%fd1505, %fd5618;
	setp.lt.f64 	%p953, %fd1505, 0d3D719799812DEA11;
	mov.f64 	%fd8422, 0d0000000000000000;
	mov.f64 	%fd8423, %fd8422;
	mov.f64 	%fd8424, %fd8422;
	@%p953 bra 	$L__BB1_513;
	div.rn.f64 	%fd8422, %fd1502, %fd1505;
	div.rn.f64 	%fd8423, %fd1503, %fd1505;
	div.rn.f64 	%fd8424, %fd1504, %fd1505;
$L__BB1_513:
	ld.param.u32 	%r1524, [_Z13render_kernelP4RectiP5Lighti7double3S3_iidP6uchar4iS5__param_3];
	setp.lt.s32 	%p954, %r1524, 1;
	neg.f64 	%fd1512, %fd8306;
	mov.f64 	%fd8331, 0d0000000000000000;
	@%p954 bra 	$L__BB1_543;
	mul.f64 	%fd5621, %fd8423, %fd8423;
	fma.rn.f64 	%fd5622, %fd8422, %fd8422, %fd5621;
	fma.rn.f64 	%fd5623, %fd8424, %fd8424, %fd5622;
	sqrt.rn.f64 	%fd1513, %fd5623;
	mov.f64 	%fd8331, 0d0000000000000000;
	mov.b32 	%r1621, 0;
$L__BB1_515:
	ld.param.u64 	%rd512, [_Z13render_kernelP4RectiP5Lighti7double3S3_iidP6uchar4iS5__param_2];
	cvta.to.global.u64 	%rd253, %rd512;
	mul.wide.u32 	%rd254, %r1621, 64;
	add.s64 	%rd22, %rd253, %rd254;
	ld.global.u32 	%r838, [%rd22];
	ld.global.f64 	%fd1515, [%rd22+8];
	ld.global.f64 	%fd8320, [%rd22+40];
	ld.global.f64 	%fd8321, [%rd22+48];
	ld.global.f64 	%fd8322, [%rd22+56];
	mov.f64 	%fd8323, 0d4376345785D8A000;
	setp.eq.s32 	%p955, %r838, 1;
	@%p955 bra 	$L__BB1_518;
	setp.ne.s32 	%p956, %r838, 0;
	@%p956 bra 	$L__BB1_519;
	add.f64 	%fd8331, %fd8331, %fd1515;
	bra.uni 	$L__BB1_542;
$L__BB1_518:
	ld.global.f64 	%fd5626, [%rd22+32];
	ld.global.f64 	%fd5627, [%rd22+24];
	ld.global.f64 	%fd5628, [%rd22+16];
	sub.f64 	%fd8320, %fd5628, %fd1499;
	sub.f64 	%fd8321, %fd5627, %fd1500;
	sub.f64 	%fd8322, %fd5626, %fd1501;
	mov.f64 	%fd8323, 0d3FF0000000000000;
$L__BB1_519:
	ld.param.u32 	%r1464, [_Z13render_kernelP4RectiP5Lighti7double3S3_iidP6uchar4iS5__param_1];
	setp.lt.s32 	%p957, %r1464, 1;
	mov.f64 	%fd8324, 0d3FF0000000000000;
	@%p957 bra 	$L__BB1_533;
	mov.f64 	%fd8324, 0d3FF0000000000000;
	mov.b32 	%r1622, 0;
$L__BB1_521:
	ld.param.u64 	%rd454, [_Z13render_kernelP4RectiP5Lighti7double3S3_iidP6uchar4iS5__param_0];
	cvta.to.global.u64 	%rd255, %rd454;
	mul.wide.u32 	%rd256, %r1622, 128;
	add.s64 	%rd257, %rd255, %rd256;
	ld.global.f64 	%fd1528, [%rd257+88];
	ld.global.f64 	%fd1529, [%rd257+80];
	ld.global.f64 	%fd1530, [%rd257+72];
	ld.global.f64 	%fd1531, [%rd257+64];
	ld.global.f64 	%fd1532, [%rd257+56];
	ld.global.f64 	%fd1533, [%rd257+48];
	ld.global.f64 	%fd1534, [%rd257+40];
	ld.global.f64 	%fd1535, [%rd257+32];
	ld.global.f64 	%fd1536, [%rd257+24];
	ld.global.f64 	%fd1537, [%rd257+16];
	ld.global.f64 	%fd1538, [%rd257+8];
	ld.global.f64 	%fd1539, [%rd257];
	sub.f64 	%fd1540, %fd1536, %fd1539;
	sub.f64 	%fd1541, %fd1535, %fd1538;
	sub.f64 	%fd1542, %fd1534, %fd1537;
	sub.f64 	%fd1543, %fd1530, %fd1539;
	sub.f64 	%fd1544, %fd1529, %fd1538;
	sub.f64 	%fd1545, %fd1528, %fd1537;
	mul.f64 	%fd5632, %fd8321, %fd1545;
	mul.f64 	%fd5633, %fd8322, %fd1544;
	sub.f64 	%fd5634, %fd5632, %fd5633;
	mul.f64 	%fd5635, %fd8322, %fd1543;
	mul.f64 	%fd5636, %fd8320, %fd1545;
	sub.f64 	%fd5637, %fd5635, %fd5636;
	mul.f64 	%fd5638, %fd8320, %fd1544;
	mul.f64 	%fd5639, %fd8321, %fd1543;
	sub.f64 	%fd5640, %fd5638, %fd5639;
	mul.f64 	%fd5641, %fd1541, %fd5637;
	fma.rn.f64 	%fd5642, %fd1540, %fd5634, %fd5641;
	fma.rn.f64 	%fd1546, %fd1542, %fd5640, %fd5642;
	abs.f64 	%fd5643, %fd1546;
	setp.lt.f64 	%p959, %fd5643, 0d3D719799812DEA11;
	mov.pred 	%p1618, 0;
	mov.f64 	%fd8325, 0d0000000000000000;
	@%p959 bra 	$L__BB1_525;
	sub.f64 	%fd1547, %fd1499, %fd1539;
	sub.f64 	%fd1548, %fd1500, %fd1538;
	sub.f64 	%fd1549, %fd1501, %fd1537;
	mul.f64 	%fd5645, %fd8321, %fd1545;
	mul.f64 	%fd5646, %fd8322, %fd1544;
	sub.f64 	%fd5647, %fd5645, %fd5646;
	mul.f64 	%fd5648, %fd8322, %fd1543;
	mul.f64 	%fd5649, %fd8320, %fd1545;
	sub.f64 	%fd5650, %fd5648, %fd5649;
	mul.f64 	%fd5651, %fd1548, %fd5650;
	fma.rn.f64 	%fd5652, %fd1547, %fd5647, %fd5651;
	mul.f64 	%fd5653, %fd8320, %fd1544;
	mul.f64 	%fd5654, %fd8321, %fd1543;
	sub.f64 	%fd5655, %fd5653, %fd5654;
	fma.rn.f64 	%fd5656, %fd1549, %fd5655, %fd5652;
	div.rn.f64 	%fd1550, %fd5656, %fd1546;
	setp.lt.f64 	%p961, %fd1550, 0d0000000000000000;
	setp.gt.f64 	%p962, %fd1550, 0d3FF0000000000000;
	or.pred  	%p963, %p961, %p962;
	@%p963 bra 	$L__BB1_525;
	mul.f64 	%fd5658, %fd1548, %fd1542;
	mul.f64 	%fd5659, %fd1549, %fd1541;
	sub.f64 	%fd1551, %fd5658, %fd5659;
	mul.f64 	%fd5660, %fd1549, %fd1540;
	mul.f64 	%fd5661, %fd1547, %fd1542;
	sub.f64 	%fd1552, %fd5660, %fd5661;
	mul.f64 	%fd5662, %fd1547, %fd1541;
	mul.f64 	%fd5663, %fd1548, %fd1540;
	sub.f64 	%fd1553, %fd5662, %fd5663;
	mul.f64 	%fd5664, %fd8321, %fd1552;
	fma.rn.f64 	%fd5665, %fd8320, %fd1551, %fd5664;
	fma.rn.f64 	%fd5666, %fd8322, %fd1553, %fd5665;
	div.rn.f64 	%fd5667, %fd5666, %fd1546;
	setp.lt.f64 	%p965, %fd5667, 0d0000000000000000;
	add.f64 	%fd5668, %fd1550, %fd5667;
	setp.gt.f64 	%p966, %fd5668, 0d3FF0000000000000;
	or.pred  	%p967, %p965, %p966;
	@%p967 bra 	$L__BB1_525;
	mul.f64 	%fd5669, %fd1544, %fd1552;
	fma.rn.f64 	%fd5670, %fd1543, %fd1551, %fd5669;
	fma.rn.f64 	%fd5671, %fd1545, %fd1553, %fd5670;
	div.rn.f64 	%fd5672, %fd5671, %fd1546;
	setp.geu.f64 	%p1618, %fd5672, 0d0000000000000000;
	selp.f64 	%fd8325, %fd5672, 0d0000000000000000, %p1618;
$L__BB1_525:
	sub.f64 	%fd1556, %fd1536, %fd1530;
	sub.f64 	%fd1557, %fd1535, %fd1529;
	sub.f64 	%fd1558, %fd1534, %fd1528;
	sub.f64 	%fd1559, %fd1533, %fd1530;
	sub.f64 	%fd1560, %fd1532, %fd1529;
	sub.f64 	%fd1561, %fd1531, %fd1528;
	mul.f64 	%fd5674, %fd8321, %fd1561;
	mul.f64 	%fd5675, %fd8322, %fd1560;
	sub.f64 	%fd1562, %fd5674, %fd5675;
	mul.f64 	%fd5676, %fd8322, %fd1559;
	mul.f64 	%fd5677, %fd8320, %fd1561;
	sub.f64 	%fd1563, %fd5676, %fd5677;
	mul.f64 	%fd5678, %fd8320, %fd1560;
	mul.f64 	%fd5679, %fd8321, %fd1559;
	sub.f64 	%fd1564, %fd5678, %fd5679;
	mul.f64 	%fd5680, %fd1557, %fd1563;
	fma.rn.f64 	%fd5681, %fd1556, %fd1562, %fd5680;
	fma.rn.f64 	%fd1565, %fd1558, %fd1564, %fd5681;
	abs.f64 	%fd5682, %fd1565;
	setp.lt.f64 	%p969, %fd5682, 0d3D719799812DEA11;
	mov.pred 	%p1619, 0;
	mov.f64 	%fd8326, 0d0000000000000000;
	@%p969 bra 	$L__BB1_529;
	sub.f64 	%fd1566, %fd1499, %fd1530;
	sub.f64 	%fd1567, %fd1500, %fd1529;
	sub.f64 	%fd1568, %fd1501, %fd1528;
	mul.f64 	%fd5684, %fd1567, %fd1563;
	fma.rn.f64 	%fd5685, %fd1566, %fd1562, %fd5684;
	fma.rn.f64 	%fd5686, %fd1568, %fd1564, %fd5685;
	div.rn.f64 	%fd1569, %fd5686, %fd1565;
	setp.lt.f64 	%p971, %fd1569, 0d0000000000000000;
	setp.gt.f64 	%p972, %fd1569, 0d3FF0000000000000;
	or.pred  	%p973, %p971, %p972;
	@%p973 bra 	$L__BB1_529;
	mul.f64 	%fd5688, %fd1567, %fd1558;
	mul.f64 	%fd5689, %fd1568, %fd1557;
	sub.f64 	%fd1570, %fd5688, %fd5689;
	mul.f64 	%fd5690, %fd1568, %fd1556;
	mul.f64 	%fd5691, %fd1566, %fd1558;
	sub.f64 	%fd1571, %fd5690, %fd5691;
	mul.f64 	%fd5692, %fd1566, %fd1557;
	mul.f64 	%fd5693, %fd1567, %fd1556;
	sub.f64 	%fd1572, %fd5692, %fd5693;
	mul.f64 	%fd5694, %fd8321, %fd1571;
	fma.rn.f64 	%fd5695, %fd8320, %fd1570, %fd5694;
	fma.rn.f64 	%fd5696, %fd8322, %fd1572, %fd5695;
	div.rn.f64 	%fd5697, %fd5696, %fd1565;
	setp.lt.f64 	%p975, %fd5697, 0d0000000000000000;
	add.f64 	%fd5698, %fd1569, %fd5697;
	setp.gt.f64 	%p976, %fd5698, 0d3FF0000000000000;
	or.pred  	%p977, %p975, %p976;
	@%p977 bra 	$L__BB1_529;
	mul.f64 	%fd5699, %fd1560, %fd1571;
	fma.rn.f64 	%fd5700, %fd1559, %fd1570, %fd5699;
	fma.rn.f64 	%fd5701, %fd1561, %fd1572, %fd5700;
	div.rn.f64 	%fd5702, %fd5701, %fd1565;
	setp.geu.f64 	%p1619, %fd5702, 0d0000000000000000;
	selp.f64 	%fd8326, %fd5702, 0d0000000000000000, %p1619;
$L__BB1_529:
	setp.lt.f64 	%p978, %fd8325, 0d7FEFFFFFFFFFFFFF;
	and.pred  	%p979, %p1618, %p978;
	selp.f64 	%fd5703, %fd8325, 0d7FEFFFFFFFFFFFFF, %p979;
	setp.lt.f64 	%p980, %fd8326, %fd5703;
	and.pred  	%p981, %p1619, %p980;
	or.pred  	%p982, %p981, %p979;
	selp.f64 	%fd5705, %fd8325, 0d0000000000000000, %p979;
	selp.f64 	%fd1575, %fd8326, %fd5705, %p981;
	not.pred 	%p983, %p982;
	@%p983 bra 	$L__BB1_532;
	setp.ltu.f64 	%p984, %fd1575, 0d3F50624DD2F1A9FC;
	setp.gtu.f64 	%p985, %fd1575, %fd8323;
	or.pred  	%p986, %p984, %p985;
	@%p986 bra 	$L__BB1_532;
	ld.param.u64 	%rd455, [_Z13render_kernelP4RectiP5Lighti7double3S3_iidP6uchar4iS5__param_0];
	cvta.to.global.u64 	%rd258, %rd455;
	mul.wide.u32 	%rd259, %r1622, 128;
	add.s64 	%rd260, %rd258, %rd259;
	ld.global.f64 	%fd5706, [%rd260+120];
	mul.f64 	%fd8324, %fd8324, %fd5706;
$L__BB1_532:
	ld.param.u32 	%r1465, [_Z13render_kernelP4RectiP5Lighti7double3S3_iidP6uchar4iS5__param_1];
	add.s32 	%r1622, %r1622, 1;
	setp.ne.s32 	%p987, %r1622, %r1465;
	@%p987 bra 	$L__BB1_521;
$L__BB1_533:
	mul.f64 	%fd5707, %fd8423, %fd8321;
	fma.rn.f64 	%fd5708, %fd8422, %fd8320, %fd5707;
	fma.rn.f64 	%fd1579, %fd8424, %fd8322, %fd5708;
	setp.leu.f64 	%p988, %fd1579, 0d0000000000000000;
	@%p988 bra 	$L__BB1_535;
	mul.f64 	%fd5709, %fd1515, %fd8324;
	mul.f64 	%fd5710, %fd1579, %fd5709;
	mul.f64 	%fd5711, %fd8321, %fd8321;
	fma.rn.f64 	%fd5712, %fd8320, %fd8320, %fd5711;
	fma.rn.f64 	%fd5713, %fd8322, %fd8322, %fd5712;
	sqrt.rn.f64 	%fd5714, %fd5713;
	mul.f64 	%fd5715, %fd1513, %fd5714;
	div.rn.f64 	%fd5716, %fd5710, %fd5715;
	add.f64 	%fd8331, %fd8331, %fd5716;
$L__BB1_535:
	add.f64 	%fd5717, %fd1579, %fd1579;
	mul.f64 	%fd5718, %fd8422, %fd5717;
	mul.f64 	%fd5719, %fd8423, %fd5717;
	mul.f64 	%fd5720, %fd8424, %fd5717;
	sub.f64 	%fd1582, %fd5718, %fd8320;
	sub.f64 	%fd1583, %fd5719, %fd8321;
	sub.f64 	%fd1584, %fd5720, %fd8322;
	mul.f64 	%fd5721, %fd1583, %fd1512;
	mul.f64 	%fd5722, %fd8305, %fd1582;
	sub.f64 	%fd5723, %fd5721, %fd5722;
	mul.f64 	%fd5724, %fd8307, %fd1584;
	sub.f64 	%fd1585, %fd5723, %fd5724;
	setp.leu.f64 	%p989, %fd1585, 0d0000000000000000;
	@%p989 bra 	$L__BB1_542;
	setp.lt.s32 	%p990, %r5, 0;
	and.b32  	%r840, %r5, 2146435072;
	setp.eq.s32 	%p991, %r840, 1077936128;
	mul.f64 	%fd1586, %fd1515, %fd8324;
	mul.f64 	%fd5725, %fd1583, %fd1583;
	fma.rn.f64 	%fd5726, %fd1582, %fd1582, %fd5725;
	fma.rn.f64 	%fd5727, %fd1584, %fd1584, %fd5726;
	sqrt.rn.f64 	%fd5728, %fd5727;
	mul.f64 	%fd5729, %fd1433, %fd5728;
	div.rn.f64 	%fd1587, %fd1585, %fd5729;
	{
	.reg .b32 %temp; 
	mov.b64 	{%temp, %r125}, %fd1587;
	}
	abs.f64 	%fd1588, %fd1587;
	{ // callseq 9, 0
	.param .b64 param0;
	st.param.f64 	[param0], %fd1588;
	.param .b64 retval0;
	call.uni (retval0), 
	__internal_accurate_pow, 
	(
	param0
	);
	ld.param.f64 	%fd5730, [retval0];
	} // callseq 9
	setp.lt.s32 	%p992, %r125, 0;
	neg.f64 	%fd5732, %fd5730;
	selp.f64 	%fd5733, %fd5732, %fd5730, %p991;
	selp.f64 	%fd5734, %fd5733, %fd5730, %p992;
	setp.eq.f64 	%p993, %fd1587, 0d0000000000000000;
	selp.b32 	%r841, %r125, 0, %p991;
	or.b32  	%r842, %r841, 2146435072;
	selp.b32 	%r843, %r842, %r841, %p990;
	mov.b32 	%r844, 0;
	mov.b64 	%fd5735, {%r844, %r843};
	selp.f64 	%fd8330, %fd5735, %fd5734, %p993;
	add.f64 	%fd5736, %fd1587, 0d405B800000000000;
	{
	.reg .b32 %temp; 
	mov.b64 	{%temp, %r845}, %fd5736;
	}
	and.b32  	%r846, %r845, 2146435072;
	setp.ne.s32 	%p994, %r846, 2146435072;
	@%p994 bra 	$L__BB1_541;
	setp.num.f64 	%p995, %fd1587, %fd1587;
	@%p995 bra 	$L__BB1_539;
	mov.f64 	%fd5737, 0d405B800000000000;
	add.rn.f64 	%fd8330, %fd1587, %fd5737;
	bra.uni 	$L__BB1_541;
$L__BB1_539:
	setp.neu.f64 	%p996, %fd1588, 0d7FF0000000000000;
	@%p996 bra 	$L__BB1_541;
	setp.lt.s32 	%p997, %r125, 0;
	setp.lt.s32 	%p998, %r5, 0;
	selp.b32 	%r847, 0, 2146435072, %p998;
	or.b32  	%r848, %r847, -2147483648;
	selp.b32 	%r849, %r848, %r847, %p3;
	selp.b32 	%r850, %r849, %r847, %p997;
	mov.b32 	%r851, 0;
	mov.b64 	%fd8330, {%r851, %r850};
$L__BB1_541:
	setp.eq.f64 	%p999, %fd1587, 0d3FF0000000000000;
	selp.f64 	%fd5738, 0d3FF0000000000000, %fd8330, %p999;
	fma.rn.f64 	%fd8331, %fd1586, %fd5738, %fd8331;
$L__BB1_542:
	ld.param.u32 	%r1525, [_Z13render_kernelP4RectiP5Lighti7double3S3_iidP6uchar4iS5__param_3];
	add.s32 	%r1621, %r1621, 1;
	setp.ne.s32 	%p1000, %r1621, %r1525;
	@%p1000 bra 	$L__BB1_515;
$L__BB1_543:
	ld.param.u64 	%rd456, [_Z13render_kernelP4RectiP5Lighti7double3S3_iidP6uchar4iS5__param_0];
	and.b16  	%rs352, %rs124, 255;
	cvt.rn.f64.u16 	%fd5739, %rs352;
	mul.f64 	%fd5740, %fd8331, %fd5739;
	min.f64 	%fd5741, %fd5740, 0d406FE00000000000;
	cvt.rzi.u32.f64 	%r852, %fd5741;
	cvt.u16.u32 	%rs517, %r852;
	and.b16  	%rs353, %rs123, 255;
	cvt.rn.f64.u16 	%fd5742, %rs353;
	mul.f64 	%fd5743, %fd8331, %fd5742;
	min.f64 	%fd5744, %fd5743, 0d406FE00000000000;
	cvt.rzi.u32.f64 	%r853, %fd5744;
	cvt.u16.u32 	%rs516, %r853;
	and.b16  	%rs354, %rs122, 255;
	cvt.rn.f64.u16 	%fd5745, %rs354;
	mul.f64 	%fd5746, %fd8331, %fd5745;
	min.f64 	%fd5747, %fd5746, 0d406FE00000000000;
	cvt.rzi.u32.f64 	%r854, %fd5747;
	cvt.u16.u32 	%rs515, %r854;
	and.b16  	%rs355, %rs121, 255;
	cvt.rn.f64.u16 	%fd5748, %rs355;
	mul.f64 	%fd5749, %fd8331, %fd5748;
	min.f64 	%fd5750, %fd5749, 0d406FE00000000000;
	cvt.rzi.u32.f64 	%r855, %fd5750;
	cvt.u16.u32 	%rs514, %r855;
	cvta.to.global.u64 	%rd261, %rd456;
	mul.wide.s32 	%rd262, %r1619, 128;
	add.s64 	%rd263, %rd261, %rd262;
	ld.global.f64 	%fd1596, [%rd263+112];
	setp.le.f64 	%p1001, %fd1596, 0d0000000000000000;
	@%p1001 bra 	$L__BB1_899;
	mul.f64 	%fd5752, %fd8423, %fd1512;
	mul.f64 	%fd5753, %fd8305, %fd8422;
	sub.f64 	%fd5754, %fd5752, %fd5753;
	mul.f64 	%fd5755, %fd8307, %fd8424;
	sub.f64 	%fd5756, %fd5754, %fd5755;
	add.f64 	%fd5757, %fd5756, %fd5756;
	fma.rn.f64 	%fd1597, %fd8422, %fd5757, %fd8305;
	fma.rn.f64 	%fd1598, %fd8423, %fd5757, %fd8306;
	fma.rn.f64 	%fd1599, %fd8424, %fd5757, %fd8307;
	mul.f64 	%fd5758, %fd1598, %fd1598;
	fma.rn.f64 	%fd5759, %fd1597, %fd1597, %fd5758;
	fma.rn.f64 	%fd5760, %fd1599, %fd1599, %fd5759;
	sqrt.rn.f64 	%fd1600, %fd5760;
	setp.lt.f64 	%p1002, %fd1600, 0d3D719799812DEA11;
	mov.f64 	%fd8333, 0d0000000000000000;
	mov.f64 	%fd8334, %fd8333;
	mov.f64 	%fd8335, %fd8333;
	@%p1002 bra 	$L__BB1_546;
	div.rn.f64 	%fd8333, %fd1597, %fd1600;
	div.rn.f64 	%fd8334, %fd1598, %fd1600;
	div.rn.f64 	%fd8335, %fd1599, %fd1600;
$L__BB1_546:
	ld.param.u32 	%r1526, [_Z13render_kernelP4RectiP5Lighti7double3S3_iidP6uchar4iS5__param_3];
	setp.lt.s32 	%p1003, %r1526, 1;
	@%p1003 bra 	$L__BB1_553;
	mov.b32 	%r1623, 0;
$L__BB1_548:
	ld.param.u64 	%rd513, [_Z13render_kernelP4RectiP5Lighti7double3S3_iidP6uchar4iS5__param_2];
	cvta.to.global.u64 	%rd264, %rd513;
	mul.wide.u32 	%rd265, %r1623, 64;
	add.s64 	%rd23, %rd264, %rd265;
	ld.global.u32 	%r857, [%rd23];
	setp.ne.s32 	%p1004, %r857, 1;
	@%p1004 bra 	$L__BB1_552;
	ld.global.f64 	%fd5762, [%rd23+16];
	ld.global.f64 	%fd5763, [%rd23+24];
	ld.global.f64 	%fd5764, [%rd23+32];
	sub.f64 	%fd1607, %fd5762, %fd1499;
	sub.f64 	%fd1608, %fd5763, %fd1500;
	sub.f64 	%fd1609, %fd5764, %fd1501;
	mul.f64 	%fd5765, %fd1608, %fd1608;
	fma.rn.f64 	%fd5766, %fd1607, %fd1607, %fd5765;
	fma.rn.f64 	%fd5767, %fd1609, %fd1609, %fd5766;
	sqrt.rn.f64 	%fd1610, %fd5767;
	setp.lt.f64 	%p1005, %fd1610, 0d3D719799812DEA11;
	mov.f64 	%fd8336, 0d0000000000000000;
	mov.f64 	%fd8337, %fd8336;
	mov.f64 	%fd8338, %fd8336;
	@%p1005 bra 	$L__BB1_551;
	div.rn.f64 	%fd8336, %fd1607, %fd1610;
	div.rn.f64 	%fd8337, %fd1608, %fd1610;
	div.rn.f64 	%fd8338, %fd1609, %fd1610;
$L__BB1_551:
	mul.f64 	%fd5768, %fd8334, %fd8337;
	fma.rn.f64 	%fd5769, %fd8333, %fd8336, %fd5768;
	fma.rn.f64 	%fd5770, %fd8335, %fd8338, %fd5769;
	add.f64 	%fd5771, %fd5770, 0dBFF0000000000000;
	abs.f64 	%fd5772, %fd5771;
	setp.lt.f64 	%p1006, %fd5772, 0d3FC0000000000000;
	setp.lt.f64 	%p1007, %fd1610, 0d3FC0000000000000;
	and.pred  	%p1008, %p1007, %p1006;
	mov.b16 	%rs498, 255;
	mov.u16 	%rs499, %rs498;
	mov.u16 	%rs500, %rs498;
	mov.u16 	%rs501, %rs498;
	@%p1008 bra 	$L__BB1_719;
$L__BB1_552:
	ld.param.u32 	%r1527, [_Z13render_kernelP4RectiP5Lighti7double3S3_iidP6uchar4iS5__param_3];
	add.s32 	%r1623, %r1623, 1;
	setp.eq.s32 	%p1009, %r1623, %r1527;
	@%p1009 bra 	$L__BB1_553;
	bra.uni 	$L__BB1_548;
$L__BB1_553:
	ld.param.u32 	%r1466, [_Z13render_kernelP4RectiP5Lighti7double3S3_iidP6uchar4iS5__param_1];
	setp.lt.s32 	%p1010, %r1466, 1;
	mov.f64 	%fd8342, 0d7FEFFFFFFFFFFFFF;
	mov.b32 	%r1626, -1;
	@%p1010 bra 	$L__BB1_566;
	mov.b32 	%r1626, -1;
	mov.f64 	%fd8342, 0d7FEFFFFFFFFFFFFF;
	mov.b32 	%r1624, 0;
$L__BB1_555:
	ld.param.u64 	%rd457, [_Z13render_kernelP4RectiP5Lighti7double3S3_iidP6uchar4iS5__param_0];
	cvta.to.global.u64 	%rd266, %rd457;
	mul.wide.u32 	%rd267, %r1624, 128;
	add.s64 	%rd268, %rd266, %rd267;
	ld.global.f64 	%fd1618, [%rd268+88];
	ld.global.f64 	%fd1619, [%rd268+80];
	ld.global.f64 	%fd1620, [%rd268+72];
	ld.global.f64 	%fd1621, [%rd268+64];
	ld.global.f64 	%fd1622, [%rd268+56];
	ld.global.f64 	%fd1623, [%rd268+48];
	ld.global.f64 	%fd1624, [%rd268+40];
	ld.global.f64 	%fd1625, [%rd268+32];
	ld.global.f64 	%fd1626, [%rd268+24];
	ld.global.f64 	%fd1627, [%rd268+16];
	ld.global.f64 	%fd1628, [%rd268+8];
	ld.global.f64 	%fd1629, [%rd268];
	sub.f64 	%fd1630, %fd1626, %fd1629;
	sub.f64 	%fd1631, %fd1625, %fd1628;
	sub.f64 	%fd1632, %fd1624, %fd1627;
	sub.f64 	%fd1633, %fd1620, %fd1629;
	sub.f64 	%fd1634, %fd1619, %fd1628;
	sub.f64 	%fd1635, %fd1618, %fd1627;
	mul.f64 	%fd5776, %fd8334, %fd1635;
	mul.f64 	%fd5777, %fd8335, %fd1634;
	sub.f64 	%fd5778, %fd5776, %fd5777;
	mul.f64 	%fd5779, %fd8335, %fd1633;
	mul.f64 	%fd5780, %fd8333, %fd1635;
	sub.f64 	%fd1636, %fd5779, %fd5780;
	mul.f64 	%fd5781, %fd8333, %fd1634;
	mul.f64 	%fd5782, %fd8334, %fd1633;
	sub.f64 	%fd5783, %fd5781, %fd5782;
	mul.f64 	%fd5784, %fd1631, %fd1636;
	fma.rn.f64 	%fd5785, %fd1630, %fd5778, %fd5784;
	fma.rn.f64 	%fd1637, %fd1632, %fd5783, %fd5785;
	abs.f64 	%fd5786, %fd1637;
	setp.lt.f64 	%p1012, %fd5786, 0d3D719799812DEA11;
	mov.pred 	%p1620, 0;
	mov.f64 	%fd8340, 0d0000000000000000;
	@%p1012 bra 	$L__BB1_559;
	sub.f64 	%fd1638, %fd1499, %fd1629;
	sub.f64 	%fd1639, %fd1500, %fd1628;
	sub.f64 	%fd1640, %fd1501, %fd1627;
	mul.f64 	%fd5791, %fd1639, %fd1636;
	fma.rn.f64 	%fd5792, %fd1638, %fd5778, %fd5791;
	mul.f64 	%fd5794, %fd8334, %fd1633;
	sub.f64 	%fd5795, %fd5781, %fd5794;
	fma.rn.f64 	%fd5796, %fd1640, %fd5795, %fd5792;
	div.rn.f64 	%fd1641, %fd5796, %fd1637;
	setp.lt.f64 	%p1014, %fd1641, 0d0000000000000000;
	setp.gt.f64 	%p1015, %fd1641, 0d3FF0000000000000;
	or.pred  	%p1016, %p1014, %p1015;
	@%p1016 bra 	$L__BB1_559;
	mul.f64 	%fd5798, %fd1639, %fd1632;
	mul.f64 	%fd5799, %fd1640, %fd1631;
	sub.f64 	%fd1642, %fd5798, %fd5799;
	mul.f64 	%fd5800, %fd1640, %fd1630;
	mul.f64 	%fd5801, %fd1638, %fd1632;
	sub.f64 	%fd1643, %fd5800, %fd5801;
	mul.f64 	%fd5802, %fd1638, %fd1631;
	mul.f64 	%fd5803, %fd1639, %fd1630;
	sub.f64 	%fd1644, %fd5802, %fd5803;
	mul.f64 	%fd5804, %fd8334, %fd1643;
	fma.rn.f64 	%fd5805, %fd8333, %fd1642, %fd5804;
	fma.rn.f64 	%fd5806, %fd8335, %fd1644, %fd5805;
	div.rn.f64 	%fd5807, %fd5806, %fd1637;
	setp.lt.f64 	%p1018, %fd5807, 0d0000000000000000;
	add.f64 	%fd5808, %fd1641, %fd5807;
	setp.gt.f64 	%p1019, %fd5808, 0d3FF0000000000000;
	or.pred  	%p1020, %p1018, %p1019;
	@%p1020 bra 	$L__BB1_559;
	mul.f64 	%fd5809, %fd1634, %fd1643;
	fma.rn.f64 	%fd5810, %fd1633, %fd1642, %fd5809;
	fma.rn.f64 	%fd5811, %fd1635, %fd1644, %fd5810;
	div.rn.f64 	%fd5812, %fd5811, %fd1637;
	setp.geu.f64 	%p1620, %fd5812, 0d0000000000000000;
	selp.f64 	%fd8340, %fd5812, 0d0000000000000000, %p1620;
$L__BB1_559:
	sub.f64 	%fd1647, %fd1626, %fd1620;
	sub.f64 	%fd1648, %fd1625, %fd1619;
	sub.f64 	%fd1649, %fd1624, %fd1618;
	sub.f64 	%fd1650, %fd1623, %fd1620;
	sub.f64 	%fd1651, %fd1622, %fd1619;
	sub.f64 	%fd1652, %fd1621, %fd1618;
	mul.f64 	%fd5814, %fd8334, %fd1652;
	mul.f64 	%fd5815, %fd8335, %fd1651;
	sub.f64 	%fd1653, %fd5814, %fd5815;
	mul.f64 	%fd5816, %fd8335, %fd1650;
	mul.f64 	%fd5817, %fd8333, %fd1652;
	sub.f64 	%fd1654, %fd5816, %fd5817;
	mul.f64 	%fd5818, %fd8333, %fd1651;
	mul.f64 	%fd5819, %fd8334, %fd1650;
	sub.f64 	%fd1655, %fd5818, %fd5819;
	mul.f64 	%fd5820, %fd1648, %fd1654;
	fma.rn.f64 	%fd5821, %fd1647, %fd1653, %fd5820;
	fma.rn.f64 	%fd1656, %fd1649, %fd1655, %fd5821;
	abs.f64 	%fd5822, %fd1656;
	setp.lt.f64 	%p1022, %fd5822, 0d3D719799812DEA11;
	mov.pred 	%p1621, 0;
	mov.f64 	%fd8341, 0d0000000000000000;
	@%p1022 bra 	$L__BB1_563;
	sub.f64 	%fd1657, %fd1499, %fd1620;
	sub.f64 	%fd1658, %fd1500, %fd1619;
	sub.f64 	%fd1659, %fd1501, %fd1618;
	mul.f64 	%fd5824, %fd1658, %fd1654;
	fma.rn.f64 	%fd5825, %fd1657, %fd1653, %fd5824;
	fma.rn.f64 	%fd5826, %fd1659, %fd1655, %fd5825;
	div.rn.f64 	%fd1660, %fd5826, %fd1656;
	setp.lt.f64 	%p1024, %fd1660, 0d0000000000000000;
	setp.gt.f64 	%p1025, %fd1660, 0d3FF0000000000000;
	or.pred  	%p1026, %p1024, %p1025;
	@%p1026 bra 	$L__BB1_563;
	mul.f64 	%fd5828, %fd1658, %fd1649;
	mul.f64 	%fd5829, %fd1659, %fd1648;
	sub.f64 	%fd1661, %fd5828, %fd5829;
	mul.f64 	%fd5830, %fd1659, %fd1647;
	mul.f64 	%fd5831, %fd1657, %fd1649;
	sub.f64 	%fd1662, %fd5830, %fd5831;
	mul.f64 	%fd5832, %fd1657, %fd1648;
	mul.f64 	%fd5833, %fd1658, %fd1647;
	sub.f64 	%fd1663, %fd5832, %fd5833;
	mul.f64 	%fd5834, %fd8334, %fd1662;
	fma.rn.f64 	%fd5835, %fd8333, %fd1661, %fd5834;
	fma.rn.f64 	%fd5836, %fd8335, %fd1663, %fd5835;
	div.rn.f64 	%fd5837, %fd5836, %fd1656;
	setp.lt.f64 	%p1028, %fd5837, 0d0000000000000000;
	add.f64 	%fd5838, %fd1660, %fd5837;
	setp.gt.f64 	%p1029, %fd5838, 0d3FF0000000000000;
	or.pred  	%p1030, %p1028, %p1029;
	@%p1030 bra 	$L__BB1_563;
	mul.f64 	%fd5839, %fd1651, %fd1662;
	fma.rn.f64 	%fd5840, %fd1650, %fd1661, %fd5839;
	fma.rn.f64 	%fd5841, %fd1652, %fd1663, %fd5840;
	div.rn.f64 	%fd5842, %fd5841, %fd1656;
	setp.geu.f64 	%p1621, %fd5842, 0d0000000000000000;
	selp.f64 	%fd8341, %fd5842, 0d0000000000000000, %p1621;
$L__BB1_563:
	setp.lt.f64 	%p1031, %fd8340, 0d7FEFFFFFFFFFFFFF;
	and.pred  	%p1032, %p1620, %p1031;
	selp.f64 	%fd5843, %fd8340, 0d7FEFFFFFFFFFFFFF, %p1032;
	setp.lt.f64 	%p1033, %fd8341, %fd5843;
	and.pred  	%p1034, %p1621, %p1033;
	or.pred  	%p1035, %p1034, %p1032;
	selp.f64 	%fd5845, %fd8340, 0d0000000000000000, %p1032;
	selp.f64 	%fd1666, %fd8341, %fd5845, %p1034;
	not.pred 	%p1036, %p1035;
	@%p1036 bra 	$L__BB1_565;
	setp.lt.f64 	%p1037, %fd1666, %fd8342;
	setp.gt.f64 	%p1038, %fd1666, 0d3EB0C6F7A0B5ED8D;
	and.pred  	%p1039, %p1037, %p1038;
	selp.b32 	%r1626, %r1624, %r1626, %p1039;
	selp.f64 	%fd8342, %fd1666, %fd8342, %p1039;
$L__BB1_565:
	ld.param.u32 	%r1467, [_Z13render_kernelP4RectiP5Lighti7double3S3_iidP6uchar4iS5__param_1];
	add.s32 	%r1624, %r1624, 1;
	setp.ne.s32 	%p1040, %r1624, %r1467;
	@%p1040 bra 	$L__BB1_555;
$L__BB1_566:
	setp.eq.s32 	%p1041, %r1626, -1;
	mov.b16 	%rs501, 255;
	mov.b16 	%rs498, 0;
	mov.u16 	%rs499, %rs498;
	mov.u16 	%rs500, %rs498;
	@%p1041 bra 	$L__BB1_719;
	ld.param.u64 	%rd536, [_Z13render_kernelP4RectiP5Lighti7double3S3_iidP6uchar4iS5__param_11];
	ld.param.u64 	%rd458, [_Z13render_kernelP4RectiP5Lighti7double3S3_iidP6uchar4iS5__param_0];
	fma.rn.f64 	%fd1670, %fd8333, %fd8342, %fd1499;
	fma.rn.f64 	%fd1671, %fd8334, %fd8342, %fd1500;
	fma.rn.f64 	%fd1672, %fd8335, %fd8342, %fd1501;
	cvta.to.global.u64 	%rd269, %rd458;
	mul.wide.s32 	%rd270, %r1626, 128;
	add.s64 	%rd271, %rd269, %rd270;
	ld.global.f64 	%fd5847, [%rd271+16];
	ld.global.f64 	%fd5848, [%rd271+24];
	ld.global.f64 	%fd5849, [%rd271+32];
	ld.global.f64 	%fd5850, [%rd271+40];
	ld.global.f64 	%fd5851, [%rd271+64];
	ld.global.v2.u32 	{%r861, %r862}, [%rd271+96];
	ld.global.f64 	%fd5852, [%rd271+56];
	ld.global.f64 	%fd5853, [%rd271+48];
	ld.global.f64 	%fd5854, [%rd271+8];
	ld.global.f64 	%fd5855, [%rd271];
	sub.f64 	%fd5856, %fd1670, %fd5855;
	sub.f64 	%fd5857, %fd1671, %fd5854;
	sub.f64 	%fd5858, %fd5853, %fd5855;
	sub.f64 	%fd5859, %fd5852, %fd5854;
	abs.f64 	%fd5860, %fd5858;
	setp.lt.f64 	%p1042, %fd5860, 0d3D719799812DEA11;
	setp.lt.f64 	%p1043, %fd5858, 0d0000000000000000;
	selp.f64 	%fd5861, 0dBD719799812DEA11, 0d3D719799812DEA11, %p1043;
	selp.f64 	%fd5862, %fd5861, %fd5858, %p1042;
	abs.f64 	%fd5863, %fd5859;
	setp.lt.f64 	%p1044, %fd5863, 0d3D719799812DEA11;
	setp.lt.f64 	%p1045, %fd5859, 0d0000000000000000;
	selp.f64 	%fd5864, 0dBD719799812DEA11, 0d3D719799812DEA11, %p1045;
	selp.f64 	%fd5865, %fd5864, %fd5859, %p1044;
	div.rn.f64 	%fd5866, %fd5856, %fd5862;
	cvt.rn.f64.s32 	%fd5867, %r861;
	mul.f64 	%fd5868, %fd5866, %fd5867;
	mov.f64 	%fd5869, 0d3FE0000000000000;
	copysign.f64 	%fd5870, %fd5868, %fd5869;
	add.rz.f64 	%fd5871, %fd5868, %fd5870;
	cvt.rzi.f64.f64 	%fd5872, %fd5871;
	cvt.rzi.s32.f64 	%r863, %fd5872;
	div.rn.f64 	%fd5873, %fd5857, %fd5865;
	cvt.rn.f64.s32 	%fd5874, %r862;
	mul.f64 	%fd5875, %fd5873, %fd5874;
	copysign.f64 	%fd5876, %fd5875, %fd5869;
	add.rz.f64 	%fd5877, %fd5875, %fd5876;
	cvt.rzi.f64.f64 	%fd5878, %fd5877;
	cvt.rzi.s32.f64 	%r864, %fd5878;
	max.s32 	%r865, %r863, 0;
	setp.lt.s32 	%p1046, %r865, %r861;
	add.s32 	%r866, %r861, -1;
	selp.b32 	%r867, %r865, %r866, %p1046;
	max.s32 	%r868, %r864, 0;
	setp.lt.s32 	%p1047, %r868, %r862;
	add.s32 	%r869, %r862, -1;
	selp.b32 	%r870, %r868, %r869, %p1047;
	mad.lo.s32 	%r871, %r870, %r861, %r867;
	cvta.to.global.u64 	%rd272, %rd536;
	mul.wide.s32 	%rd273, %r871, 4;
	add.s64 	%rd274, %rd272, %rd273;
	ld.global.u32 	%r872, [%rd274];
	bfe.u32 	%r873, %r872, 24, 8;
	cvt.u16.u32 	%rs129, %r873;
	bfe.u32 	%r874, %r872, 16, 8;
	cvt.u16.u32 	%rs130, %r874;
	bfe.u32 	%r875, %r872, 8, 8;
	cvt.u16.u32 	%rs131, %r875;
	bfe.u32 	%r876, %r872, 0, 8;
	cvt.u16.u32 	%rs132, %r876;
	sub.f64 	%fd5879, %fd5848, %fd5855;
	sub.f64 	%fd5880, %fd5849, %fd5854;
	sub.f64 	%fd5881, %fd5850, %fd5847;
	sub.f64 	%fd5882, %fd5851, %fd5847;
	mul.f64 	%fd5883, %fd5880, %fd5882;
	mul.f64 	%fd5884, %fd5881, %fd5859;
	sub.f64 	%fd1673, %fd5883, %fd5884;
	mul.f64 	%fd5885, %fd5881, %fd5858;
	mul.f64 	%fd5886, %fd5879, %fd5882;
	sub.f64 	%fd1674, %fd5885, %fd5886;
	mul.f64 	%fd5887, %fd5879, %fd5859;
	mul.f64 	%fd5888, %fd5880, %fd5858;
	sub.f64 	%fd1675, %fd5887, %fd5888;
	mul.f64 	%fd5889, %fd1674, %fd1674;
	fma.rn.f64 	%fd5890, %fd1673, %fd1673, %fd5889;
	fma.rn.f64 	%fd5891, %fd1675, %fd1675, %fd5890;
	sqrt.rn.f64 	%fd1676, %fd5891;
	setp.lt.f64 	%p1048, %fd1676, 0d3D719799812DEA11;
	mov.f64 	%fd8389, 0d0000000000000000;
	mov.f64 	%fd8390, %fd8389;
	mov.f64 	%fd8391, %fd8389;
	@%p1048 bra 	$L__BB1_569;
	div.rn.f64 	%fd8389, %fd1673, %fd1676;
	div.rn.f64 	%fd8390, %fd1674, %fd1676;
	div.rn.f64 	%fd8391, %fd1675, %fd1676;
$L__BB1_569:
	ld.param.u32 	%r1528, [_Z13render_kernelP4RectiP5Lighti7double3S3_iidP6uchar4iS5__param_3];
	setp.lt.s32 	%p1049, %r1528, 1;
	neg.f64 	%fd1683, %fd8334;
	mov.f64 	%fd8359, 0d0000000000000000;
	@%p1049 bra 	$L__BB1_599;
	mul.f64 	%fd5894, %fd8390, %fd8390;
	fma.rn.f64 	%fd5895, %fd8389, %fd8389, %fd5894;
	fma.rn.f64 	%fd5896, %fd8391, %fd8391, %fd5895;
	sqrt.rn.f64 	%fd1684, %fd5896;
	mul.f64 	%fd5897, %fd8334, %fd8334;
	fma.rn.f64 	%fd5898, %fd8333, %fd8333, %fd5897;
	fma.rn.f64 	%fd5899, %fd8335, %fd8335, %fd5898;
	sqrt.rn.f64 	%fd1685, %fd5899;
	mov.f64 	%fd8359, 0d0000000000000000;
	mov.b32 	%r1628, 0;
$L__BB1_571:
	ld.param.u64 	%rd514, [_Z13render_kernelP4RectiP5Lighti7double3S3_iidP6uchar4iS5__param_2];
	cvta.to.global.u64 	%rd275, %rd514;
	mul.wide.u32 	%rd276, %r1628, 64;
	add.s64 	%rd24, %rd275, %rd276;
	ld.global.u32 	%r878, [%rd24];
	ld.global.f64 	%fd1687, [%rd24+8];
	ld.global.f64 	%fd8348, [%rd24+40];
	ld.global.f64 	%fd8349, [%rd24+48];
	ld.global.f64 	%fd8350, [%rd24+56];
	mov.f64 	%fd8351, 0d4376345785D8A000;
	setp.eq.s32 	%p1050, %r878, 1;
	@%p1050 bra 	$L__BB1_574;
	setp.ne.s32 	%p1051, %r878, 0;
	@%p1051 bra 	$L__BB1_575;
	add.f64 	%fd8359, %fd8359, %fd1687;
	bra.uni 	$L__BB1_598;
$L__BB1_574:
	ld.global.f64 	%fd5902, [%rd24+32];
	ld.global.f64 	%fd5903, [%rd24+24];
	ld.global.f64 	%fd5904, [%rd24+16];
	sub.f64 	%fd8348, %fd5904, %fd1670;
	sub.f64 	%fd8349, %fd5903, %fd1671;
	sub.f64 	%fd8350, %fd5902, %fd1672;
	mov.f64 	%fd8351, 0d3FF0000000000000;
$L__BB1_575:
	ld.param.u32 	%r1468, [_Z13render_kernelP4RectiP5Lighti7double3S3_iidP6uchar4iS5__param_1];
	setp.lt.s32 	%p1052, %r1468, 1;
	mov.f64 	%fd8352, 0d3FF0000000000000;
	@%p1052 bra 	$L__BB1_589;
	mov.f64 	%fd8352, 0d3FF0000000000000;
	mov.b32 	%r1629, 0;
$L__BB1_577:
	ld.param.u64 	%rd459, [_Z13render_kernelP4RectiP5Lighti7double3S3_iidP6uchar4iS5__param_0];
	cvta.to.global.u64 	%rd277, %rd459;
	mul.wide.u32 	%rd278, %r1629, 128;
	add.s64 	%rd279, %rd277, %rd278;
	ld.global.f64 	%fd1700, [%rd279+88];
	ld.global.f64 	%fd1701, [%rd279+80];
	ld.global.f64 	%fd1702, [%rd279+72];
	ld.global.f64 	%fd1703, [%rd279+64];
	ld.global.f64 	%fd1704, [%rd279+56];
	ld.global.f64 	%fd1705, [%rd279+48];
	ld.global.f64 	%fd1706, [%rd279+40];
	ld.global.f64 	%fd1707, [%rd279+32];
	ld.global.f64 	%fd1708, [%rd279+24];
	ld.global.f64 	%fd1709, [%rd279+16];
	ld.global.f64 	%fd1710, [%rd279+8];
	ld.global.f64 	%fd1711, [%rd279];
	sub.f64 	%fd1712, %fd1708, %fd1711;
	sub.f64 	%fd1713, %fd1707, %fd1710;
	sub.f64 	%fd1714, %fd1706, %fd1709;
	sub.f64 	%fd1715, %fd1702, %fd1711;
	sub.f64 	%fd1716, %fd1701, %fd1710;
	sub.f64 	%fd1717, %fd1700, %fd1709;
	mul.f64 	%fd5908, %fd8349, %fd1717;
	mul.f64 	%fd5909, %fd8350, %fd1716;
	sub.f64 	%fd5910, %fd5908, %fd5909;
	mul.f64 	%fd5911, %fd8350, %fd1715;
	mul.f64 	%fd5912, %fd8348, %fd1717;
	sub.f64 	%fd5913, %fd5911, %fd5912;
	mul.f64 	%fd5914, %fd8348, %fd1716;
	mul.f64 	%fd5915, %fd8349, %fd1715;
	sub.f64 	%fd5916, %fd5914, %fd5915;
	mul.f64 	%fd5917, %fd1713, %fd5913;
	fma.rn.f64 	%fd5918, %fd1712, %fd5910, %fd5917;
	fma.rn.f64 	%fd1718, %fd1714, %fd5916, %fd5918;
	abs.f64 	%fd5919, %fd1718;
	setp.lt.f64 	%p1054, %fd5919, 0d3D719799812DEA11;
	mov.pred 	%p1622, 0;
	mov.f64 	%fd8353, 0d0000000000000000;
	@%p1054 bra 	$L__BB1_581;
	sub.f64 	%fd1719, %fd1670, %fd1711;
	sub.f64 	%fd1720, %fd1671, %fd1710;
	sub.f64 	%fd1721, %fd1672, %fd1709;
	mul.f64 	%fd5921, %fd8349, %fd1717;
	mul.f64 	%fd5922, %fd8350, %fd1716;
	sub.f64 	%fd5923, %fd5921, %fd5922;
	mul.f64 	%fd5924, %fd8350, %fd1715;
	mul.f64 	%fd5925, %fd8348, %fd1717;
	sub.f64 	%fd5926, %fd5924, %fd5925;
	mul.f64 	%fd5927, %fd1720, %fd5926;
	fma.rn.f64 	%fd5928, %fd1719, %fd5923, %fd5927;
	mul.f64 	%fd5929, %fd8348, %fd1716;
	mul.f64 	%fd5930, %fd8349, %fd1715;
	sub.f64 	%fd5931, %fd5929, %fd5930;
	fma.rn.f64 	%fd5932, %fd1721, %fd5931, %fd5928;
	div.rn.f64 	%fd1722, %fd5932, %fd1718;
	setp.lt.f64 	%p1056, %fd1722, 0d0000000000000000;
	setp.gt.f64 	%p1057, %fd1722, 0d3FF0000000000000;
	or.pred  	%p1058, %p1056, %p1057;
	@%p1058 bra 	$L__BB1_581;
	mul.f64 	%fd5934, %fd1720, %fd1714;
	mul.f64 	%fd5935, %fd1721, %fd1713;
	sub.f64 	%fd1723, %fd5934, %fd5935;
	mul.f64 	%fd5936, %fd1721, %fd1712;
	mul.f64 	%fd5937, %fd1719, %fd1714;
	sub.f64 	%fd1724, %fd5936, %fd5937;
	mul.f64 	%fd5938, %fd1719, %fd1713;
	mul.f64 	%fd5939, %fd1720, %fd1712;
	sub.f64 	%fd1725, %fd5938, %fd5939;
	mul.f64 	%fd5940, %fd8349, %fd1724;
	fma.rn.f64 	%fd5941, %fd8348, %fd1723, %fd5940;
	fma.rn.f64 	%fd5942, %fd8350, %fd1725, %fd5941;
	div.rn.f64 	%fd5943, %fd5942, %fd1718;
	setp.lt.f64 	%p1060, %fd5943, 0d0000000000000000;
	add.f64 	%fd5944, %fd1722, %fd5943;
	setp.gt.f64 	%p1061, %fd5944, 0d3FF0000000000000;
	or.pred  	%p1062, %p1060, %p1061;
	@%p1062 bra 	$L__BB1_581;
	mul.f64 	%fd5945, %fd1716, %fd1724;
	fma.rn.f64 	%fd5946, %fd1715, %fd1723, %fd5945;
	fma.rn.f64 	%fd5947, %fd1717, %fd1725, %fd5946;
	div.rn.f64 	%fd5948, %fd5947, %fd1718;
	setp.geu.f64 	%p1622, %fd5948, 0d0000000000000000;
	selp.f64 	%fd8353, %fd5948, 0d0000000000000000, %p1622;
$L__BB1_581:
	sub.f64 	%fd1728, %fd1708, %fd1702;
	sub.f64 	%fd1729, %fd1707, %fd1701;
	sub.f64 	%fd1730, %fd1706, %fd1700;
	sub.f64 	%fd1731, %fd1705, %fd1702;
	sub.f64 	%fd1732, %fd1704, %fd1701;
	sub.f64 	%fd1733, %fd1703, %fd1700;
	mul.f64 	%fd5950, %fd8349, %fd1733;
	mul.f64 	%fd5951, %fd8350, %fd1732;
	sub.f64 	%fd5952, %fd5950, %fd5951;
	mul.f64 	%fd5953, %fd8350, %fd1731;
	mul.f64 	%fd5954, %fd8348, %fd1733;
	sub.f64 	%fd5955, %fd5953, %fd5954;
	mul.f64 	%fd5956, %fd8348, %fd1732;
	mul.f64 	%fd5957, %fd8349, %fd1731;
	sub.f64 	%fd5958, %fd5956, %fd5957;
	mul.f64 	%fd5959, %fd1729, %fd5955;
	fma.rn.f64 	%fd5960, %fd1728, %fd5952, %fd5959;
	fma.rn.f64 	%fd1734, %fd1730, %fd5958, %fd5960;
	abs.f64 	%fd5961, %fd1734;
	setp.lt.f64 	%p1064, %fd5961, 0d3D719799812DEA11;
	mov.pred 	%p1623, 0;
	mov.f64 	%fd8354, 0d0000000000000000;
	@%p1064 bra 	$L__BB1_585;
	sub.f64 	%fd1735, %fd1670, %fd1702;
	sub.f64 	%fd1736, %fd1671, %fd1701;
	sub.f64 	%fd1737, %fd1672, %fd1700;
	mul.f64 	%fd5963, %fd8349, %fd1733;
	mul.f64 	%fd5964, %fd8350, %fd1732;
	sub.f64 	%fd5965, %fd5963, %fd5964;
	mul.f64 	%fd5966, %fd8350, %fd1731;
	mul.f64 	%fd5967, %fd8348, %fd1733;
	sub.f64 	%fd5968, %fd5966, %fd5967;
	mul.f64 	%fd5969, %fd1736, %fd5968;
	fma.rn.f64 	%fd5970, %fd1735, %fd5965, %fd5969;
	mul.f64 	%fd5971, %fd8348, %fd1732;
	mul.f64 	%fd5972, %fd8349, %fd1731;
	sub.f64 	%fd5973, %fd5971, %fd5972;
	fma.rn.f64 	%fd5974, %fd1737, %fd5973, %fd5970;
	div.rn.f64 	%fd1738, %fd5974, %fd1734;
	setp.lt.f64 	%p1066, %fd1738, 0d0000000000000000;
	setp.gt.f64 	%p1067, %fd1738, 0d3FF0000000000000;
	or.pred  	%p1068, %p1066, %p1067;
	@%p1068 bra 	$L__BB1_585;
	mul.f64 	%fd5976, %fd1736, %fd1730;
	mul.f64 	%fd5977, %fd1737, %fd1729;
	sub.f64 	%fd1739, %fd5976, %fd5977;
	mul.f64 	%fd5978, %fd1737, %fd1728;
	mul.f64 	%fd5979, %fd1735, %fd1730;
	sub.f64 	%fd1740, %fd5978, %fd5979;
	mul.f64 	%fd5980, %fd1735, %fd1729;
	mul.f64 	%fd5981, %fd1736, %fd1728;
	sub.f64 	%fd1741, %fd5980, %fd5981;
	mul.f64 	%fd5982, %fd8349, %fd1740;
	fma.rn.f64 	%fd5983, %fd8348, %fd1739, %fd5982;
	fma.rn.f64 	%fd5984, %fd8350, %fd1741, %fd5983;
	div.rn.f64 	%fd5985, %fd5984, %fd1734;
	setp.lt.f64 	%p1070, %fd5985, 0d0000000000000000;
	add.f64 	%fd5986, %fd1738, %fd5985;
	setp.gt.f64 	%p1071, %fd5986, 0d3FF0000000000000;
	or.pred  	%p1072, %p1070, %p1071;
	@%p1072 bra 	$L__BB1_585;
	mul.f64 	%fd5987, %fd1732, %fd1740;
	fma.rn.f64 	%fd5988, %fd1731, %fd1739, %fd5987;
	fma.rn.f64 	%fd5989, %fd1733, %fd1741, %fd5988;
	div.rn.f64 	%fd5990, %fd5989, %fd1734;
	setp.geu.f64 	%p1623, %fd5990, 0d0000000000000000;
	selp.f64 	%fd8354, %fd5990, 0d0000000000000000, %p1623;
$L__BB1_585:
	setp.lt.f64 	%p1073, %fd8353, 0d7FEFFFFFFFFFFFFF;
	and.pred  	%p1074, %p1622, %p1073;
	selp.f64 	%fd5991, %fd8353, 0d7FEFFFFFFFFFFFFF, %p1074;
	setp.lt.f64 	%p1075, %fd8354, %fd5991;
	and.pred  	%p1076, %p1623, %p1075;
	or.pred  	%p1077, %p1076, %p1074;
	selp.f64 	%fd5993, %fd8353, 0d0000000000000000, %p1074;
	selp.f64 	%fd1744, %fd8354, %fd5993, %p1076;
	not.pred 	%p1078, %p1077;
	@%p1078 bra 	$L__BB1_588;
	setp.ltu.f64 	%p1079, %fd1744, 0d3F50624DD2F1A9FC;
	setp.gtu.f64 	%p1080, %fd1744, %fd8351;
	or.pred  	%p1081, %p1079, %p1080;
	@%p1081 bra 	$L__BB1_588;
	ld.param.u64 	%rd460, [_Z13render_kernelP4RectiP5Lighti7double3S3_iidP6uchar4iS5__param_0];
	cvta.to.global.u64 	%rd280, %rd460;
	mul.wide.u32 	%rd281, %r1629, 128;
	add.s64 	%rd282, %rd280, %rd281;
	ld.global.f64 	%fd5994, [%rd282+120];
	mul.f64 	%fd8352, %fd8352, %fd5994;
$L__BB1_588:
	ld.param.u32 	%r1469, [_Z13render_kernelP4RectiP5Lighti7double3S3_iidP6uchar4iS5__param_1];
	add.s32 	%r1629, %r1629, 1;
	setp.ne.s32 	%p1082, %r1629, %r1469;
	@%p1082 bra 	$L__BB1_577;
$L__BB1_589:
	mul.f64 	%fd5995, %fd8390, %fd8349;
	fma.rn.f64 	%fd5996, %fd8389, %fd8348, %fd5995;
	fma.rn.f64 	%fd1748, %fd8391, %fd8350, %fd5996;
	setp.leu.f64 	%p1083, %fd1748, 0d0000000000000000;
	@%p1083 bra 	$L__BB1_591;
	mul.f64 	%fd5997, %fd1687, %fd8352;
	mul.f64 	%fd5998, %fd1748, %fd5997;
	mul.f64 	%fd5999, %fd8349, %fd8349;
	fma.rn.f64 	%fd6000, %fd8348, %fd8348, %fd5999;
	fma.rn.f64 	%fd6001, %fd8350, %fd8350, %fd6000;
	sqrt.rn.f64 	%fd6002, %fd6001;
	mul.f64 	%fd6003, %fd1684, %fd6002;
	div.rn.f64 	%fd6004, %fd5998, %fd6003;
	add.f64 	%fd8359, %fd8359, %fd6004;
$L__BB1_591:
	add.f64 	%fd6005, %fd1748, %fd1748;
	mul.f64 	%fd6006, %fd8389, %fd6005;
	mul.f64 	%fd6007, %fd8390, %fd6005;
	mul.f64 	%fd6008, %fd8391, %fd6005;
	sub.f64 	%fd1751, %fd6006, %fd8348;
	sub.f64 	%fd1752, %fd6007, %fd8349;
	sub.f64 	%fd1753, %fd6008, %fd8350;
	mul.f64 	%fd6009, %fd1752, %fd1683;
	mul.f64 	%fd6010, %fd8333, %fd1751;
	sub.f64 	%fd6011, %fd6009, %fd6010;
	mul.f64 	%fd6012, %fd8335, %fd1753;
	sub.f64 	%fd1754, %fd6011, %fd6012;
	setp.leu.f64 	%p1084, %fd1754, 0d0000000000000000;
	@%p1084 bra 	$L__BB1_598;
	setp.lt.s32 	%p1085, %r5, 0;
	and.b32  	%r880, %r5, 2146435072;
	setp.eq.s32 	%p1086, %r880, 1077936128;
	mul.f64 	%fd1755, %fd1687, %fd8352;
	mul.f64 	%fd6013, %fd1752, %fd1752;
	fma.rn.f64 	%fd6014, %fd1751, %fd1751, %fd6013;
	fma.rn.f64 	%fd6015, %fd1753, %fd1753, %fd6014;
	sqrt.rn.f64 	%fd6016, %fd6015;
	mul.f64 	%fd6017, %fd1685, %fd6016;
	div.rn.f64 	%fd1756, %fd1754, %fd6017;
	{
	.reg .b32 %temp; 
	mov.b64 	{%temp, %r138}, %fd1756;
	}
	abs.f64 	%fd1757, %fd1756;
	{ // callseq 10, 0
	.param .b64 param0;
	st.param.f64 	[param0], %fd1757;
	.param .b64 retval0;
	call.uni (retval0), 
	__internal_accurate_pow, 
	(
	param0
	);
	ld.param.f64 	%fd6018, [retval0];
	} // callseq 10
	setp.lt.s32 	%p1087, %r138, 0;
	neg.f64 	%fd6020, %fd6018;
	selp.f64 	%fd6021, %fd6020, %fd6018, %p1086;
	selp.f64 	%fd6022, %fd6021, %fd6018, %p1087;
	setp.eq.f64 	%p1088, %fd1756, 0d0000000000000000;
	selp.b32 	%r881, %r138, 0, %p1086;
	or.b32  	%r882, %r881, 2146435072;
	selp.b32 	%r883, %r882, %r881, %p1085;
	mov.b32 	%r884, 0;
	mov.b64 	%fd6023, {%r884, %r883};
	selp.f64 	%fd8358, %fd6023, %fd6022, %p1088;
	add.f64 	%fd6024, %fd1756, 0d405B800000000000;
	{
	.reg .b32 %temp; 
	mov.b64 	{%temp, %r885}, %fd6024;
	}
	and.b32  	%r886, %r885, 2146435072;
	setp.ne.s32 	%p1089, %r886, 2146435072;
	@%p1089 bra 	$L__BB1_597;
	setp.num.f64 	%p1090, %fd1756, %fd1756;
	@%p1090 bra 	$L__BB1_595;
	mov.f64 	%fd6025, 0d405B800000000000;
	add.rn.f64 	%fd8358, %fd1756, %fd6025;
	bra.uni 	$L__BB1_597;
$L__BB1_595:
	setp.neu.f64 	%p1091, %fd1757, 0d7FF0000000000000;
	@%p1091 bra 	$L__BB1_597;
	selp.b32 	%r887, 0, 2146435072, %p1085;
	or.b32  	%r888, %r887, -2147483648;
	selp.b32 	%r889, %r888, %r887, %p3;
	selp.b32 	%r890, %r889, %r887, %p1087;
	mov.b32 	%r891, 0;
	mov.b64 	%fd8358, {%r891, %r890};
$L__BB1_597:
	setp.eq.f64 	%p1094, %fd1756, 0d3FF0000000000000;
	selp.f64 	%fd6026, 0d3FF0000000000000, %fd8358, %p1094;
	fma.rn.f64 	%fd8359, %fd1755, %fd6026, %fd8359;
$L__BB1_598:
	ld.param.u32 	%r1529, [_Z13render_kernelP4RectiP5Lighti7double3S3_iidP6uchar4iS5__param_3];
	add.s32 	%r1628, %r1628, 1;
	setp.ne.s32 	%p1095, %r1628, %r1529;
	@%p1095 bra 	$L__BB1_571;
$L__BB1_599:
	ld.param.u64 	%rd461, [_Z13render_kernelP4RectiP5Lighti7double3S3_iidP6uchar4iS5__param_0];
	and.b16  	%rs359, %rs132, 255;
	cvt.rn.f64.u16 	%fd6027, %rs359;
	mul.f64 	%fd6028, %fd8359, %fd6027;
	min.f64 	%fd6029, %fd6028, 0d406FE00000000000;
	cvt.rzi.u32.f64 	%r892, %fd6029;
	cvt.u16.u32 	%rs498, %r892;
	and.b16  	%rs360, %rs131, 255;
	cvt.rn.f64.u16 	%fd6030, %rs360;
	mul.f64 	%fd6031, %fd8359, %fd6030;
	min.f64 	%fd6032, %fd6031, 0d406FE00000000000;
	cvt.rzi.u32.f64 	%r893, %fd6032;
	cvt.u16.u32 	%rs499, %r893;
	and.b16  	%rs361, %rs130, 255;
	cvt.rn.f64.u16 	%fd6033, %rs361;
	mul.f64 	%fd6034, %fd8359, %fd6033;
	min.f64 	%fd6035, %fd6034, 0d406FE00000000000;
	cvt.rzi.u32.f64 	%r894, %fd6035;
	cvt.u16.u32 	%rs500, %r894;
	and.b16  	%rs362, %rs129, 255;
	cvt.rn.f64.u16 	%fd6036, %rs362;
	mul.f64 	%fd6037, %fd8359, %fd6036;
	min.f64 	%fd6038, %fd6037, 0d406FE00000000000;
	cvt.rzi.u32.f64 	%r895, %fd6038;
	cvt.u16.u32 	%rs501, %r895;
	cvta.to.global.u64 	%rd283, %rd461;
	mul.wide.s32 	%rd284, %r1626, 128;
	add.s64 	%rd285, %rd283, %rd284;
	ld.global.f64 	%fd1765, [%rd285+112];
	setp.le.f64 	%p1096, %fd1765, 0d0000000000000000;
	@%p1096 bra 	$L__BB1_719;
	mul.f64 	%fd6040, %fd8390, %fd1683;
	mul.f64 	%fd6041, %fd8333, %fd8389;
	sub.f64 	%fd6042, %fd6040, %fd6041;
	mul.f64 	%fd6043, %fd8335, %fd8391;
	sub.f64 	%fd6044, %fd6042, %fd6043;
	add.f64 	%fd6045, %fd6044, %fd6044;
	fma.rn.f64 	%fd1766, %fd8389, %fd6045, %fd8333;
	fma.rn.f64 	%fd1767, %fd8390, %fd6045, %fd8334;
	fma.rn.f64 	%fd1768, %fd8391, %fd6045, %fd8335;
	mul.f64 	%fd6046, %fd1767, %fd1767;
	fma.rn.f64 	%fd6047, %fd1766, %fd1766, %fd6046;
	fma.rn.f64 	%fd6048, %fd1768, %fd1768, %fd6047;
	sqrt.rn.f64 	%fd1769, %fd6048;
	setp.lt.f64 	%p1097, %fd1769, 0d3D719799812DEA11;
	mov.f64 	%fd8361, 0d0000000000000000;
	mov.f64 	%fd8362, %fd8361;
	mov.f64 	%fd8363, %fd8361;
	@%p1097 bra 	$L__BB1_602;
	div.rn.f64 	%fd8361, %fd1766, %fd1769;
	div.rn.f64 	%fd8362, %fd1767, %fd1769;
	div.rn.f64 	%fd8363, %fd1768, %fd1769;
$L__BB1_602:
	ld.param.u32 	%r1530, [_Z13render_kernelP4RectiP5Lighti7double3S3_iidP6uchar4iS5__param_3];
	setp.lt.s32 	%p1098, %r1530, 1;
	@%p1098 bra 	$L__BB1_609;
	mov.b32 	%r1630, 0;
$L__BB1_604:
	ld.param.u64 	%rd515, [_Z13render_kernelP4RectiP5Lighti7double3S3_iidP6uchar4iS5__param_2];
	cvta.to.global.u64 	%rd286, %rd515;
	mul.wide.u32 	%rd287, %r1630, 64;
	add.s64 	%rd25, %rd286, %rd287;
	ld.global.u32 	%r897, [%rd25];
	setp.ne.s32 	%p1099, %r897, 1;
	@%p1099 bra 	$L__BB1_608;
	ld.global.f64 	%fd6050, [%rd25+16];
	ld.global.f64 	%fd6051, [%rd25+24];
	ld.global.f64 	%fd6052, [%rd25+32];
	sub.f64 	%fd1776, %fd6050, %fd1670;
	sub.f64 	%fd1777, %fd6051, %fd1671;
	sub.f64 	%fd1778, %fd6052, %fd1672;
	mul.f64 	%fd6053, %fd1777, %fd1777;
	fma.rn.f64 	%fd6054, %fd1776, %fd1776, %fd6053;
	fma.rn.f64 	%fd6055, %fd1778, %fd1778, %fd6054;
	sqrt.rn.f64 	%fd1779, %fd6055;
	setp.lt.f64 	%p1100, %fd1779, 0d3D719799812DEA11;
	mov.f64 	%fd8364, 0d0000000000000000;
	mov.f64 	%fd8365, %fd8364;
	mov.f64 	%fd8366, %fd8364;
	@%p1100 bra 	$L__BB1_607;
	div.rn.f64 	%fd8364, %fd1776, %fd1779;
	div.rn.f64 	%fd8365, %fd1777, %fd1779;
	div.rn.f64 	%fd8366, %fd1778, %fd1779;
$L__BB1_607:
	mul.f64 	%fd6056, %fd8362, %fd8365;
	fma.rn.f64 	%fd6057, %fd8361, %fd8364, %fd6056;
	fma.rn.f64 	%fd6058, %fd8363, %fd8366, %fd6057;
	add.f64 	%fd6059, %fd6058, 0dBFF0000000000000;
	abs.f64 	%fd6060, %fd6059;
	setp.lt.f64 	%p1101, %fd6060, 0d3FC0000000000000;
	setp.lt.f64 	%p1102, %fd1779, 0d3FC0000000000000;
	and.pred  	%p1103, %p1102, %p1101;
	mov.b16 	%rs490, 255;
	mov.u16 	%rs491, %rs490;
	mov.u16 	%rs492, %rs490;
	mov.u16 	%rs493, %rs490;
	@%p1103 bra 	$L__BB1_657;
$L__BB1_608:
	ld.param.u32 	%r1531, [_Z13render_kernelP4RectiP5Lighti7double3S3_iidP6uchar4iS5__param_3];
	add.s32 	%r1630, %r1630, 1;
	setp.eq.s32 	%p1104, %r1630, %r1531;
	@%p1104 bra 	$L__BB1_609;
	bra.uni 	$L__BB1_604;
$L__BB1_609:
	ld.param.u32 	%r1470, [_Z13render_kernelP4RectiP5Lighti7double3S3_iidP6uchar4iS5__param_1];
	setp.lt.s32 	%p1105, %r1470, 1;
	mov.f64 	%fd8370, 0d7FEFFFFFFFFFFFFF;
	mov.b32 	%r1633, -1;
	@%p1105 bra 	$L__BB1_622;
	mov.b32 	%r1633, -1;
	mov.f64 	%fd8370, 0d7FEFFFFFFFFFFFFF;
	mov.b32 	%r1631, 0;
$L__BB1_611:
	ld.param.u64 	%rd462, [_Z13render_kernelP4RectiP5Lighti7double3S3_iidP6uchar4iS5__param_0];
	cvta.to.global.u64 	%rd288, %rd462;
	mul.wide.u32 	%rd289, %r1631, 128;
	add.s64 	%rd290, %rd288, %rd289;
	ld.global.f64 	%fd1787, [%rd290+88];
	ld.global.f64 	%fd1788, [%rd290+80];
	ld.global.f64 	%fd1789, [%rd290+72];
	ld.global.f64 	%fd1790, [%rd290+64];
	ld.global.f64 	%fd1791, [%rd290+56];
	ld.global.f64 	%fd1792, [%rd290+48];
	ld.global.f64 	%fd1793, [%rd290+40];
	ld.global.f64 	%fd1794, [%rd290+32];
	ld.global.f64 	%fd1795, [%rd290+24];
	ld.global.f64 	%fd1796, [%rd290+16];
	ld.global.f64 	%fd1797, [%rd290+8];
	ld.global.f64 	%fd1798, [%rd290];
	sub.f64 	%fd1799, %fd1795, %fd1798;
	sub.f64 	%fd1800, %fd1794, %fd1797;
	sub.f64 	%fd1801, %fd1793, %fd1796;
	sub.f64 	%fd1802, %fd1789, %fd1798;
	sub.f64 	%fd1803, %fd1788, %fd1797;
	sub.f64 	%fd1804, %fd1787, %fd1796;
	mul.f64 	%fd6064, %fd8362, %fd1804;
	mul.f64 	%fd6065, %fd8363, %fd1803;
	sub.f64 	%fd6066, %fd6064, %fd6065;
	mul.f64 	%fd6067, %fd8363, %fd1802;
	mul.f64 	%fd6068, %fd8361, %fd1804;
	sub.f64 	%fd6069, %fd6067, %fd6068;
	mul.f64 	%fd6070, %fd8361, %fd1803;
	mul.f64 	%fd6071, %fd8362, %fd1802;
	sub.f64 	%fd6072, %fd6070, %fd6071;
	mul.f64 	%fd6073, %fd1800, %fd6069;
	fma.rn.f64 	%fd6074, %fd1799, %fd6066, %fd6073;
	fma.rn.f64 	%fd1805, %fd1801, %fd6072, %fd6074;
	abs.f64 	%fd6075, %fd1805;
	setp.lt.f64 	%p1107, %fd6075, 0d3D719799812DEA11;
	mov.pred 	%p1624, 0;
	mov.f64 	%fd8368, 0d0000000000000000;
	@%p1107 bra 	$L__BB1_615;
	sub.f64 	%fd1806, %fd1670, %fd1798;
	sub.f64 	%fd1807, %fd1671, %fd1797;
	sub.f64 	%fd1808, %fd1672, %fd1796;
	mul.f64 	%fd6077, %fd8362, %fd1804;
	mul.f64 	%fd6078, %fd8363, %fd1803;
	sub.f64 	%fd6079, %fd6077, %fd6078;
	mul.f64 	%fd6080, %fd8363, %fd1802;
	mul.f64 	%fd6081, %fd8361, %fd1804;
	sub.f64 	%fd6082, %fd6080, %fd6081;
	mul.f64 	%fd6083, %fd1807, %fd6082;
	fma.rn.f64 	%fd6084, %fd1806, %fd6079, %fd6083;
	mul.f64 	%fd6085, %fd8361, %fd1803;
	mul.f64 	%fd6086, %fd8362, %fd1802;
	sub.f64 	%fd6087, %fd6085, %fd6086;
	fma.rn.f64 	%fd6088, %fd1808, %fd6087, %fd6084;
	div.rn.f64 	%fd1809, %fd6088, %fd1805;
	setp.lt.f64 	%p1109, %fd1809, 0d0000000000000000;
	setp.gt.f64 	%p1110, %fd1809, 0d3FF0000000000000;
	or.pred  	%p1111, %p1109, %p1110;
	@%p1111 bra 	$L__BB1_615;
	mul.f64 	%fd6090, %fd1807, %fd1801;
	mul.f64 	%fd6091, %fd1808, %fd1800;
	sub.f64 	%fd1810, %fd6090, %fd6091;
	mul.f64 	%fd6092, %fd1808, %fd1799;
	mul.f64 	%fd6093, %fd1806, %fd1801;
	sub.f64 	%fd1811, %fd6092, %fd6093;
	mul.f64 	%fd6094, %fd1806, %fd1800;
	mul.f64 	%fd6095, %fd1807, %fd1799;
	sub.f64 	%fd1812, %fd6094, %fd6095;
	mul.f64 	%fd6096, %fd8362, %fd1811;
	fma.rn.f64 	%fd6097, %fd8361, %fd1810, %fd6096;
	fma.rn.f64 	%fd6098, %fd8363, %fd1812, %fd6097;
	div.rn.f64 	%fd6099, %fd6098, %fd1805;
	setp.lt.f64 	%p1113, %fd6099, 0d0000000000000000;
	add.f64 	%fd6100, %fd1809, %fd6099;
	setp.gt.f64 	%p1114, %fd6100, 0d3FF0000000000000;
	or.pred  	%p1115, %p1113, %p1114;
	@%p1115 bra 	$L__BB1_615;
	mul.f64 	%fd6101, %fd1803, %fd1811;
	fma.rn.f64 	%fd6102, %fd1802, %fd1810, %fd6101;
	fma.rn.f64 	%fd6103, %fd1804, %fd1812, %fd6102;
	div.rn.f64 	%fd6104, %fd6103, %fd1805;
	setp.geu.f64 	%p1624, %fd6104, 0d0000000000000000;
	selp.f64 	%fd8368, %fd6104, 0d0000000000000000, %p1624;
$L__BB1_615:
	sub.f64 	%fd1815, %fd1795, %fd1789;
	sub.f64 	%fd1816, %fd1794, %fd1788;
	sub.f64 	%fd1817, %fd1793, %fd1787;
	sub.f64 	%fd1818, %fd1792, %fd1789;
	sub.f64 	%fd1819, %fd1791, %fd1788;
	sub.f64 	%fd1820, %fd1790, %fd1787;
	mul.f64 	%fd6106, %fd8362, %fd1820;
	mul.f64 	%fd6107, %fd8363, %fd1819;
	sub.f64 	%fd6108, %fd6106, %fd6107;
	mul.f64 	%fd6109, %fd8363, %fd1818;
	mul.f64 	%fd6110, %fd8361, %fd1820;
	sub.f64 	%fd6111, %fd6109, %fd6110;
	mul.f64 	%fd6112, %fd8361, %fd1819;
	mul.f64 	%fd6113, %fd8362, %fd1818;
	sub.f64 	%fd6114, %fd6112, %fd6113;
	mul.f64 	%fd6115, %fd1816, %fd6111;
	fma.rn.f64 	%fd6116, %fd1815, %fd6108, %fd6115;
	fma.rn.f64 	%fd1821, %fd1817, %fd6114, %fd6116;
	abs.f64 	%fd6117, %fd1821;
	setp.lt.f64 	%p1117, %fd6117, 0d3D719799812DEA11;
	mov.pred 	%p1625, 0;
	mov.f64 	%fd8369, 0d0000000000000000;
	@%p1117 bra 	$L__BB1_619;
	sub.f64 	%fd1822, %fd1670, %fd1789;
	sub.f64 	%fd1823, %fd1671, %fd1788;
	sub.f64 	%fd1824, %fd1672, %fd1787;
	mul.f64 	%fd6119, %fd8362, %fd1820;
	mul.f64 	%fd6120, %fd8363, %fd1819;
	sub.f64 	%fd6121, %fd6119, %fd6120;
	mul.f64 	%fd6122, %fd8363, %fd1818;
	mul.f64 	%fd6123, %fd8361, %fd1820;
	sub.f64 	%fd6124, %fd6122, %fd6123;
	mul.f64 	%fd6125, %fd1823, %fd6124;
	fma.rn.f64 	%fd6126, %fd1822, %fd6121, %fd6125;
	mul.f64 	%fd6127, %fd8361, %fd1819;
	mul.f64 	%fd6128, %fd8362, %fd1818;
	sub.f64 	%fd6129, %fd6127, %fd6128;
	fma.rn.f64 	%fd6130, %fd1824, %fd6129, %fd6126;
	div.rn.f64 	%fd1825, %fd6130, %fd1821;
	setp.lt.f64 	%p1119, %fd1825, 0d0000000000000000;
	setp.gt.f64 	%p1120, %fd1825, 0d3FF0000000000000;
	or.pred  	%p1121, %p1119, %p1120;
	@%p1121 bra 	$L__BB1_619;
	mul.f64 	%fd6132, %fd1823, %fd1817;
	mul.f64 	%fd6133, %fd1824, %fd1816;
	sub.f64 	%fd1826, %fd6132, %fd6133;
	mul.f64 	%fd6134, %fd1824, %fd1815;
	mul.f64 	%fd6135, %fd1822, %fd1817;
	sub.f64 	%fd1827, %fd6134, %fd6135;
	mul.f64 	%fd6136, %fd1822, %fd1816;
	mul.f64 	%fd6137, %fd1823, %fd1815;
	sub.f64 	%fd1828, %fd6136, %fd6137;
	mul.f64 	%fd6138, %fd8362, %fd1827;
	fma.rn.f64 	%fd6139, %fd8361, %fd1826, %fd6138;
	fma.rn.f64 	%fd6140, %fd8363, %fd1828, %fd6139;
	div.rn.f64 	%fd6141, %fd6140, %fd1821;
	setp.lt.f64 	%p1123, %fd6141, 0d0000000000000000;
	add.f64 	%fd6142, %fd1825, %fd6141;
	setp.gt.f64 	%p1124, %fd6142, 0d3FF0000000000000;
	or.pred  	%p1125, %p1123, %p1124;
	@%p1125 bra 	$L__BB1_619;
	mul.f64 	%fd6143, %fd1819, %fd1827;
	fma.rn.f64 	%fd6144, %fd1818, %fd1826, %fd6143;
	fma.rn.f64 	%fd6145, %fd1820, %fd1828, %fd6144;
	div.rn.f64 	%fd6146, %fd6145, %fd1821;
	setp.geu.f64 	%p1625, %fd6146, 0d0000000000000000;
	selp.f64 	%fd8369, %fd6146, 0d0000000000000000, %p1625;
$L__BB1_619:
	setp.lt.f64 	%p1126, %fd8368, 0d7FEFFFFFFFFFFFFF;
	and.pred  	%p1127, %p1624, %p1126;
	selp.f64 	%fd6147, %fd8368, 0d7FEFFFFFFFFFFFFF, %p1127;
	setp.lt.f64 	%p1128, %fd8369, %fd6147;
	and.pred  	%p1129, %p1625, %p1128;
	or.pred  	%p1130, %p1129, %p1127;
	selp.f64 	%fd6149, %fd8368, 0d0000000000000000, %p1127;
	selp.f64 	%fd1831, %fd8369, %fd6149, %p1129;
	not.pred 	%p1131, %p1130;
	@%p1131 bra 	$L__BB1_621;
	setp.lt.f64 	%p1132, %fd1831, %fd8370;
	setp.gt.f64 	%p1133, %fd1831, 0d3EB0C6F7A0B5ED8D;
	and.pred  	%p1134, %p1132, %p1133;
	selp.b32 	%r1633, %r1631, %r1633, %p1134;
	selp.f64 	%fd8370, %fd1831, %fd8370, %p1134;
$L__BB1_621:
	ld.param.u32 	%r1471, [_Z13render_kernelP4RectiP5Lighti7double3S3_iidP6uchar4iS5__param_1];
	add.s32 	%r1631, %r1631, 1;
	setp.ne.s32 	%p1135, %r1631, %r1471;
	@%p1135 bra 	$L__BB1_611;
$L__BB1_622:
	setp.eq.s32 	%p1136, %r1633, -1;
	mov.b16 	%rs493, 255;
	mov.b16 	%rs490, 0;
	mov.u16 	%rs491, %rs490;
	mov.u16 	%rs492, %rs490;
	@%p1136 bra 	$L__BB1_657;
	ld.param.u64 	%rd537, [_Z13render_kernelP4RectiP5Lighti7double3S3_iidP6uchar4iS5__param_11];
	ld.param.u64 	%rd463, [_Z13render_kernelP4RectiP5Lighti7double3S3_iidP6uchar4iS5__param_0];
	fma.rn.f64 	%fd1835, %fd8361, %fd8370, %fd1670;
	fma.rn.f64 	%fd1836, %fd8362, %fd8370, %fd1671;
	fma.rn.f64 	%fd1837, %fd8363, %fd8370, %fd1672;
	cvta.to.global.u64 	%rd291, %rd463;
	mul.wide.s32 	%rd292, %r1633, 128;
	add.s64 	%rd293, %rd291, %rd292;
	ld.global.f64 	%fd6151, [%rd293+16];
	ld.global.f64 	%fd6152, [%rd293+24];
	ld.global.f64 	%fd6153, [%rd293+32];
	ld.global.f64 	%fd6154, [%rd293+40];
	ld.global.f64 	%fd6155, [%rd293+64];
	ld.global.v2.u32 	{%r901, %r902}, [%rd293+96];
	ld.global.f64 	%fd6156, [%rd293+56];
	ld.global.f64 	%fd6157, [%rd293+48];
	ld.global.f64 	%fd6158, [%rd293+8];
	ld.global.f64 	%fd6159, [%rd293];
	sub.f64 	%fd6160, %fd1835, %fd6159;
	sub.f64 	%fd6161, %fd1836, %fd6158;
	sub.f64 	%fd6162, %fd6157, %fd6159;
	sub.f64 	%fd6163, %fd6156, %fd6158;
	abs.f64 	%fd6164, %fd6162;
	setp.lt.f64 	%p1137, %fd6164, 0d3D719799812DEA11;
	setp.lt.f64 	%p1138, %fd6162, 0d0000000000000000;
	selp.f64 	%fd6165, 0dBD719799812DEA11, 0d3D719799812DEA11, %p1138;
	selp.f64 	%fd6166, %fd6165, %fd6162, %p1137;
	abs.f64 	%fd6167, %fd6163;
	setp.lt.f64 	%p1139, %fd6167, 0d3D719799812DEA11;
	setp.lt.f64 	%p1140, %fd6163, 0d0000000000000000;
	selp.f64 	%fd6168, 0dBD719799812DEA11, 0d3D719799812DEA11, %p1140;
	selp.f64 	%fd6169, %fd6168, %fd6163, %p1139;
	div.rn.f64 	%fd6170, %fd6160, %fd6166;
	cvt.rn.f64.s32 	%fd6171, %r901;
	mul.f64 	%fd6172, %fd6170, %fd6171;
	mov.f64 	%fd6173, 0d3FE0000000000000;
	copysign.f64 	%fd6174, %fd6172, %fd6173;
	add.rz.f64 	%fd6175, %fd6172, %fd6174;
	cvt.rzi.f64.f64 	%fd6176, %fd6175;
	cvt.rzi.s32.f64 	%r903, %fd6176;
	div.rn.f64 	%fd6177, %fd6161, %fd6169;
	cvt.rn.f64.s32 	%fd6178, %r902;
	mul.f64 	%fd6179, %fd6177, %fd6178;
	copysign.f64 	%fd6180, %fd6179, %fd6173;
	add.rz.f64 	%fd6181, %fd6179, %fd6180;
	cvt.rzi.f64.f64 	%fd6182, %fd6181;
	cvt.rzi.s32.f64 	%r904, %fd6182;
	max.s32 	%r905, %r903, 0;
	setp.lt.s32 	%p1141, %r905, %r901;
	add.s32 	%r906, %r901, -1;
	selp.b32 	%r907, %r905, %r906, %p1141;
	max.s32 	%r908, %r904, 0;
	setp.lt.s32 	%p1142, %r908, %r902;
	add.s32 	%r909, %r902, -1;
	selp.b32 	%r910, %r908, %r909, %p1142;
	mad.lo.s32 	%r911, %r910, %r901, %r907;
	cvta.to.global.u64 	%rd294, %rd537;
	mul.wide.s32 	%rd295, %r911, 4;
	add.s64 	%rd296, %rd294, %rd295;
	ld.global.u32 	%r912, [%rd296];
	bfe.u32 	%r913, %r912, 24, 8;
	cvt.u16.u32 	%rs137, %r913;
	bfe.u32 	%r914, %r912, 16, 8;
	cvt.u16.u32 	%rs138, %r914;
	bfe.u32 	%r915, %r912, 8, 8;
	cvt.u16.u32 	%rs139, %r915;
	bfe.u32 	%r916, %r912, 0, 8;
	cvt.u16.u32 	%rs140, %r916;
	sub.f64 	%fd6183, %fd6152, %fd6159;
	sub.f64 	%fd6184, %fd6153, %fd6158;
	sub.f64 	%fd6185, %fd6154, %fd6151;
	sub.f64 	%fd6186, %fd6155, %fd6151;
	mul.f64 	%fd6187, %fd6184, %fd6186;
	mul.f64 	%fd6188, %fd6185, %fd6163;
	sub.f64 	%fd1838, %fd6187, %fd6188;
	mul.f64 	%fd6189, %fd6185, %fd6162;
	mul.f64 	%fd6190, %fd6183, %fd6186;
	sub.f64 	%fd1839, %fd6189, %fd6190;
	mul.f64 	%fd6191, %fd6183, %fd6163;
	mul.f64 	%fd6192, %fd6184, %fd6162;
	sub.f64 	%fd1840, %fd6191, %fd6192;
	mul.f64 	%fd6193, %fd1839, %fd1839;
	fma.rn.f64 	%fd6194, %fd1838, %fd1838, %fd6193;
	fma.rn.f64 	%fd6195, %fd1840, %fd1840, %fd6194;
	sqrt.rn.f64 	%fd1841, %fd6195;
	setp.lt.f64 	%p1143, %fd1841, 0d3D719799812DEA11;
	mov.f64 	%fd8372, 0d0000000000000000;
	mov.f64 	%fd8373, %fd8372;
	mov.f64 	%fd8374, %fd8372;
	@%p1143 bra 	$L__BB1_625;
	div.rn.f64 	%fd8372, %fd1838, %fd1841;
	div.rn.f64 	%fd8373, %fd1839, %fd1841;
	div.rn.f64 	%fd8374, %fd1840, %fd1841;
$L__BB1_625:
	ld.param.u32 	%r1532, [_Z13render_kernelP4RectiP5Lighti7double3S3_iidP6uchar4iS5__param_3];
	setp.lt.s32 	%p1144, %r1532, 1;
	mov.f64 	%fd8387, 0d0000000000000000;
	@%p1144 bra 	$L__BB1_655;
	mul.f64 	%fd6198, %fd8373, %fd8373;
	fma.rn.f64 	%fd6199, %fd8372, %fd8372, %fd6198;
	fma.rn.f64 	%fd6200, %fd8374, %fd8374, %fd6199;
	sqrt.rn.f64 	%fd1848, %fd6200;
	mul.f64 	%fd6201, %fd8362, %fd8362;
	fma.rn.f64 	%fd6202, %fd8361, %fd8361, %fd6201;
	fma.rn.f64 	%fd6203, %fd8363, %fd8363, %fd6202;
	sqrt.rn.f64 	%fd1849, %fd6203;
	neg.f64 	%fd1850, %fd8362;
	mov.f64 	%fd8387, 0d0000000000000000;
	mov.b32 	%r1635, 0;
$L__BB1_627:
	ld.param.u64 	%rd516, [_Z13render_kernelP4RectiP5Lighti7double3S3_iidP6uchar4iS5__param_2];
	cvta.to.global.u64 	%rd297, %rd516;
	mul.wide.u32 	%rd298, %r1635, 64;
	add.s64 	%rd299, %rd297, %rd298;
	ld.global.u32 	%r918, [%rd299];
	ld.global.f64 	%fd1852, [%rd299+8];
	ld.global.f64 	%fd8376, [%rd299+40];
	ld.global.f64 	%fd8377, [%rd299+48];
	ld.global.f64 	%fd8378, [%rd299+56];
	mov.f64 	%fd8379, 0d4376345785D8A000;
	setp.eq.s32 	%p1145, %r918, 1;
	@%p1145 bra 	$L__BB1_630;
	setp.ne.s32 	%p1146, %r918, 0;
	@%p1146 bra 	$L__BB1_631;
	add.f64 	%fd8387, %fd8387, %fd1852;
	bra.uni 	$L__BB1_654;
$L__BB1_630:
	ld.param.u64 	%rd517, [_Z13render_kernelP4RectiP5Lighti7double3S3_iidP6uchar4iS5__param_2];
	cvta.to.global.u64 	%rd300, %rd517;
	mul.wide.u32 	%rd301, %r1635, 64;
	add.s64 	%rd302, %rd300, %rd301;
	ld.global.f64 	%fd6206, [%rd302+32];
	ld.global.f64 	%fd6207, [%rd302+24];
	ld.global.f64 	%fd6208, [%rd302+16];
	sub.f64 	%fd8376, %fd6208, %fd1835;
	sub.f64 	%fd8377, %fd6207, %fd1836;
	sub.f64 	%fd8378, %fd6206, %fd1837;
	mov.f64 	%fd8379, 0d3FF0000000000000;
$L__BB1_631:
	ld.param.u32 	%r1472, [_Z13render_kernelP4RectiP5Lighti7double3S3_iidP6uchar4iS5__param_1];
	setp.lt.s32 	%p1147, %r1472, 1;
	mov.f64 	%fd8380, 0d3FF0000000000000;
	@%p1147 bra 	$L__BB1_645;
	mov.f64 	%fd8380, 0d3FF0000000000000;
	mov.b32 	%r1636, 0;
$L__BB1_633:
	ld.param.u64 	%rd464, [_Z13render_kernelP4RectiP5Lighti7double3S3_iidP6uchar4iS5__param_0];
	cvta.to.global.u64 	%rd303, %rd464;
	mul.wide.u32 	%rd304, %r1636, 128;
	add.s64 	%rd305, %rd303, %rd304;
	ld.global.f64 	%fd1865, [%rd305+88];
	ld.global.f64 	%fd1866, [%rd305+80];
	ld.global.f64 	%fd1867, [%rd305+72];
	ld.global.f64 	%fd1868, [%rd305+64];
	ld.global.f64 	%fd1869, [%rd305+56];
	ld.global.f64 	%fd1870, [%rd305+48];
	ld.global.f64 	%fd1871, [%rd305+40];
	ld.global.f64 	%fd1872, [%rd305+32];
	ld.global.f64 	%fd1873, [%rd305+24];
	ld.global.f64 	%fd1874, [%rd305+16];
	ld.global.f64 	%fd1875, [%rd305+8];
	ld.global.f64 	%fd1876, [%rd305];
	sub.f64 	%fd1877, %fd1873, %fd1876;
	sub.f64 	%fd1878, %fd1872, %fd1875;
	sub.f64 	%fd1879, %fd1871, %fd1874;
	sub.f64 	%fd1880, %fd1867, %fd1876;
	sub.f64 	%fd1881, %fd1866, %fd1875;
	sub.f64 	%fd1882, %fd1865, %fd1874;
	mul.f64 	%fd6212, %fd8377, %fd1882;
	mul.f64 	%fd6213, %fd8378, %fd1881;
	sub.f64 	%fd6214, %fd6212, %fd6213;
	mul.f64 	%fd6215, %fd8378, %fd1880;
	mul.f64 	%fd6216, %fd8376, %fd1882;
	sub.f64 	%fd6217, %fd6215, %fd6216;
	mul.f64 	%fd6218, %fd8376, %fd1881;
	mul.f64 	%fd6219, %fd8377, %fd1880;
	sub.f64 	%fd6220, %fd6218, %fd6219;
	mul.f64 	%fd6221, %fd1878, %fd6217;
	fma.rn.f64 	%fd6222, %fd1877, %fd6214, %fd6221;
	fma.rn.f64 	%fd1883, %fd1879, %fd6220, %fd6222;
	abs.f64 	%fd6223, %fd1883;
	setp.lt.f64 	%p1149, %fd6223, 0d3D719799812DEA11;
	mov.pred 	%p1626, 0;
	mov.f64 	%fd8381, 0d0000000000000000;
	@%p1149 bra 	$L__BB1_637;
	sub.f64 	%fd1884, %fd1835, %fd1876;
	sub.f64 	%fd1885, %fd1836, %fd1875;
	sub.f64 	%fd1886, %fd1837, %fd1874;
	mul.f64 	%fd6225, %fd8377, %fd1882;
	mul.f64 	%fd6226, %fd8378, %fd1881;
	sub.f64 	%fd6227, %fd6225, %fd6226;
	mul.f64 	%fd6228, %fd8378, %fd1880;
	mul.f64 	%fd6229, %fd8376, %fd1882;
	sub.f64 	%fd6230, %fd6228, %fd6229;
	mul.f64 	%fd6231, %fd1885, %fd6230;
	fma.rn.f64 	%fd6232, %fd1884, %fd6227, %fd6231;
	mul.f64 	%fd6233, %fd8376, %fd1881;
	mul.f64 	%fd6234, %fd8377, %fd1880;
	sub.f64 	%fd6235, %fd6233, %fd6234;
	fma.rn.f64 	%fd6236, %fd1886, %fd6235, %fd6232;
	div.rn.f64 	%fd1887, %fd6236, %fd1883;
	setp.lt.f64 	%p1151, %fd1887, 0d0000000000000000;
	setp.gt.f64 	%p1152, %fd1887, 0d3FF0000000000000;
	or.pred  	%p1153, %p1151, %p1152;
	@%p1153 bra 	$L__BB1_637;
	mul.f64 	%fd6238, %fd1885, %fd1879;
	mul.f64 	%fd6239, %fd1886, %fd1878;
	sub.f64 	%fd1888, %fd6238, %fd6239;
	mul.f64 	%fd6240, %fd1886, %fd1877;
	mul.f64 	%fd6241, %fd1884, %fd1879;
	sub.f64 	%fd1889, %fd6240, %fd6241;
	mul.f64 	%fd6242, %fd1884, %fd1878;
	mul.f64 	%fd6243, %fd1885, %fd1877;
	sub.f64 	%fd1890, %fd6242, %fd6243;
	mul.f64 	%fd6244, %fd8377, %fd1889;
	fma.rn.f64 	%fd6245, %fd8376, %fd1888, %fd6244;
	fma.rn.f64 	%fd6246, %fd8378, %fd1890, %fd6245;
	div.rn.f64 	%fd6247, %fd6246, %fd1883;
	setp.lt.f64 	%p1155, %fd6247, 0d0000000000000000;
	add.f64 	%fd6248, %fd1887, %fd6247;
	setp.gt.f64 	%p1156, %fd6248, 0d3FF0000000000000;
	or.pred  	%p1157, %p1155, %p1156;
	@%p1157 bra 	$L__BB1_637;
	mul.f64 	%fd6249, %fd1881, %fd1889;
	fma.rn.f64 	%fd6250, %fd1880, %fd1888, %fd6249;
	fma.rn.f64 	%fd6251, %fd1882, %fd1890, %fd6250;
	div.rn.f64 	%fd6252, %fd6251, %fd1883;
	setp.geu.f64 	%p1626, %fd6252, 0d0000000000000000;
	selp.f64 	%fd8381, %fd6252, 0d0000000000000000, %p1626;
$L__BB1_637:
	sub.f64 	%fd1893, %fd1873, %fd1867;
	sub.f64 	%fd1894, %fd1872, %fd1866;
	sub.f64 	%fd1895, %fd1871, %fd1865;
	sub.f64 	%fd1896, %fd1870, %fd1867;
	sub.f64 	%fd1897, %fd1869, %fd1866;
	sub.f64 	%fd1898, %fd1868, %fd1865;
	mul.f64 	%fd6254, %fd8377, %fd1898;
	mul.f64 	%fd6255, %fd8378, %fd1897;
	sub.f64 	%fd6256, %fd6254, %fd6255;
	mul.f64 	%fd6257, %fd8378, %fd1896;
	mul.f64 	%fd6258, %fd8376, %fd1898;
	sub.f64 	%fd6259, %fd6257, %fd6258;
	mul.f64 	%fd6260, %fd8376, %fd1897;
	mul.f64 	%fd6261, %fd8377, %fd1896;
	sub.f64 	%fd6262, %fd6260, %fd6261;
	mul.f64 	%fd6263, %fd1894, %fd6259;
	fma.rn.f64 	%fd6264, %fd1893, %fd6256, %fd6263;
	fma.rn.f64 	%fd1899, %fd1895, %fd6262, %fd6264;
	abs.f64 	%fd6265, %fd1899;
	setp.lt.f64 	%p1159, %fd6265, 0d3D719799812DEA11;
	mov.pred 	%p1627, 0;
	mov.f64 	%fd8382, 0d0000000000000000;
	@%p1159 bra 	$L__BB1_641;
	sub.f64 	%fd1900, %fd1835, %fd1867;
	sub.f64 	%fd1901, %fd1836, %fd1866;
	sub.f64 	%fd1902, %fd1837, %fd1865;
	mul.f64 	%fd6267, %fd8377, %fd1898;
	mul.f64 	%fd6268, %fd8378, %fd1897;
	sub.f64 	%fd6269, %fd6267, %fd6268;
	mul.f64 	%fd6270, %fd8378, %fd1896;
	mul.f64 	%fd6271, %fd8376, %fd1898;
	sub.f64 	%fd6272, %fd6270, %fd6271;
	mul.f64 	%fd6273, %fd1901, %fd6272;
	fma.rn.f64 	%fd6274, %fd1900, %fd6269, %fd6273;
	mul.f64 	%fd6275, %fd8376, %fd1897;
	mul.f64 	%fd6276, %fd8377, %fd1896;
	sub.f64 	%fd6277, %fd6275, %fd6276;
	fma.rn.f64 	%fd6278, %fd1902, %fd6277, %fd6274;
	div.rn.f64 	%fd1903, %fd6278, %fd1899;
	setp.lt.f64 	%p1161, %fd1903, 0d0000000000000000;
	setp.gt.f64 	%p1162, %fd1903, 0d3FF0000000000000;
	or.pred  	%p1163, %p1161, %p1162;
	@%p1163 bra 	$L__BB1_641;
	mul.f64 	%fd6280, %fd1901, %fd1895;
	mul.f64 	%fd6281, %fd1902, %fd1894;
	sub.f64 	%fd1904, %fd6280, %fd6281;
	mul.f64 	%fd6282, %fd1902, %fd1893;
	mul.f64 	%fd6283, %fd1900, %fd1895;
	sub.f64 	%fd1905, %fd6282, %fd6283;
	mul.f64 	%fd6284, %fd1900, %fd1894;
	mul.f64 	%fd6285, %fd1901, %fd1893;
	sub.f64 	%fd1906, %fd6284, %fd6285;
	mul.f64 	%fd6286, %fd8377, %fd1905;
	fma.rn.f64 	%fd6287, %fd8376, %fd1904, %fd6286;
	fma.rn.f64 	%fd6288, %fd8378, %fd1906, %fd6287;
	div.rn.f64 	%fd6289, %fd6288, %fd1899;
	setp.lt.f64 	%p1165, %fd6289, 0d0000000000000000;
	add.f64 	%fd6290, %fd1903, %fd6289;
	setp.gt.f64 	%p1166, %fd6290, 0d3FF0000000000000;
	or.pred  	%p1167, %p1165, %p1166;
	@%p1167 bra 	$L__BB1_641;
	mul.f64 	%fd6291, %fd1897, %fd1905;
	fma.rn.f64 	%fd6292, %fd1896, %fd1904, %fd6291;
	fma.rn.f64 	%fd6293, %fd1898, %fd1906, %fd6292;
	div.rn.f64 	%fd6294, %fd6293, %fd1899;
	setp.geu.f64 	%p1627, %fd6294, 0d0000000000000000;
	selp.f64 	%fd8382, %fd6294, 0d0000000000000000, %p1627;
$L__BB1_641:
	setp.lt.f64 	%p1168, %fd8381, 0d7FEFFFFFFFFFFFFF;
	and.pred  	%p1169, %p1626, %p1168;
	selp.f64 	%fd6295, %fd8381, 0d7FEFFFFFFFFFFFFF, %p1169;
	setp.lt.f64 	%p1170, %fd8382, %fd6295;
	and.pred  	%p1171, %p1627, %p1170;
	or.pred  	%p1172, %p1171, %p1169;
	selp.f64 	%fd6297, %fd8381, 0d0000000000000000, %p1169;
	selp.f64 	%fd1909, %fd8382, %fd6297, %p1171;
	not.pred 	%p1173, %p1172;
	@%p1173 bra 	$L__BB1_644;
	setp.ltu.f64 	%p1174, %fd1909, 0d3F50624DD2F1A9FC;
	setp.gtu.f64 	%p1175, %fd1909, %fd8379;
	or.pred  	%p1176, %p1174, %p1175;
	@%p1176 bra 	$L__BB1_644;
	ld.param.u64 	%rd465, [_Z13render_kernelP4RectiP5Lighti7double3S3_iidP6uchar4iS5__param_0];
	cvta.to.global.u64 	%rd306, %rd465;
	mul.wide.u32 	%rd307, %r1636, 128;
	add.s64 	%rd308, %rd306, %rd307;
	ld.global.f64 	%fd6298, [%rd308+120];
	mul.f64 	%fd8380, %fd8380, %fd6298;
$L__BB1_644:
	ld.param.u32 	%r1473, [_Z13render_kernelP4RectiP5Lighti7double3S3_iidP6uchar4iS5__param_1];
	add.s32 	%r1636, %r1636, 1;
	setp.ne.s32 	%p1177, %r1636, %r1473;
	@%p1177 bra 	$L__BB1_633;
$L__BB1_645:
	mul.f64 	%fd6299, %fd8373, %fd8377;
	fma.rn.f64 	%fd6300, %fd8372, %fd8376, %fd6299;
	fma.rn.f64 	%fd6301, %fd8374, %fd8378, %fd6300;
	setp.leu.f64 	%p1178, %fd6301, 0d0000000000000000;
	@%p1178 bra 	$L__BB1_647;
	mul.f64 	%fd6302, %fd1852, %fd8380;
	mul.f64 	%fd6303, %fd8373, %fd8377;
	fma.rn.f64 	%fd6304, %fd8372, %fd8376, %fd6303;
	fma.rn.f64 	%fd6305, %fd8374, %fd8378, %fd6304;
	mul.f64 	%fd6306, %fd6305, %fd6302;
	mul.f64 	%fd6307, %fd8377, %fd8377;
	fma.rn.f64 	%fd6308, %fd8376, %fd8376, %fd6307;
	fma.rn.f64 	%fd6309, %fd8378, %fd8378, %fd6308;
	sqrt.rn.f64 	%fd6310, %fd6309;
	mul.f64 	%fd6311, %fd1848, %fd6310;
	div.rn.f64 	%fd6312, %fd6306, %fd6311;
	add.f64 	%fd8387, %fd8387, %fd6312;
$L__BB1_647:
	mul.f64 	%fd6313, %fd8373, %fd8377;
	fma.rn.f64 	%fd6314, %fd8372, %fd8376, %fd6313;
	fma.rn.f64 	%fd6315, %fd8374, %fd8378, %fd6314;
	add.f64 	%fd6316, %fd6315, %fd6315;
	mul.f64 	%fd6317, %fd8372, %fd6316;
	mul.f64 	%fd6318, %fd8373, %fd6316;
	mul.f64 	%fd6319, %fd8374, %fd6316;
	sub.f64 	%fd1915, %fd6317, %fd8376;
	sub.f64 	%fd1916, %fd6318, %fd8377;
	sub.f64 	%fd1917, %fd6319, %fd8378;
	mul.f64 	%fd6320, %fd1916, %fd1850;
	mul.f64 	%fd6321, %fd8361, %fd1915;
	sub.f64 	%fd6322, %fd6320, %fd6321;
	mul.f64 	%fd6323, %fd8363, %fd1917;
	sub.f64 	%fd6324, %fd6322, %fd6323;
	setp.leu.f64 	%p1179, %fd6324, 0d0000000000000000;
	@%p1179 bra 	$L__BB1_654;
	setp.lt.s32 	%p1180, %r5, 0;
	and.b32  	%r920, %r5, 2146435072;
	setp.eq.s32 	%p1181, %r920, 1077936128;
	mul.f64 	%fd1918, %fd1852, %fd8380;
	mul.f64 	%fd6325, %fd1916, %fd1916;
	fma.rn.f64 	%fd6326, %fd1915, %fd1915, %fd6325;
	fma.rn.f64 	%fd6327, %fd1917, %fd1917, %fd6326;
	sqrt.rn.f64 	%fd6328, %fd6327;
	mul.f64 	%fd6329, %fd1849, %fd6328;
	mul.f64 	%fd6331, %fd8361, %fd1915;
	sub.f64 	%fd6332, %fd6320, %fd6331;
	mul.f64 	%fd6333, %fd8363, %fd1917;
	sub.f64 	%fd6334, %fd6332, %fd6333;
	div.rn.f64 	%fd1919, %fd6334, %fd6329;
	{
	.reg .b32 %temp; 
	mov.b64 	{%temp, %r151}, %fd1919;
	}
	abs.f64 	%fd1920, %fd1919;
	{ // callseq 11, 0
	.param .b64 param0;
	st.param.f64 	[param0], %fd1920;
	.param .b64 retval0;
	call.uni (retval0), 
	__internal_accurate_pow, 
	(
	param0
	);
	ld.param.f64 	%fd6335, [retval0];
	} // callseq 11
	setp.lt.s32 	%p1182, %r151, 0;
	neg.f64 	%fd6337, %fd6335;
	selp.f64 	%fd6338, %fd6337, %fd6335, %p1181;
	selp.f64 	%fd6339, %fd6338, %fd6335, %p1182;
	setp.eq.f64 	%p1183, %fd1919, 0d0000000000000000;
	selp.b32 	%r921, %r151, 0, %p1181;
	or.b32  	%r922, %r921, 2146435072;
	selp.b32 	%r923, %r922, %r921, %p1180;
	mov.b32 	%r924, 0;
	mov.b64 	%fd6340, {%r924, %r923};
	selp.f64 	%fd8386, %fd6340, %fd6339, %p1183;
	add.f64 	%fd6341, %fd1919, 0d405B800000000000;
	{
	.reg .b32 %temp; 
	mov.b64 	{%temp, %r925}, %fd6341;
	}
	and.b32  	%r926, %r925, 2146435072;
	setp.ne.s32 	%p1184, %r926, 2146435072;
	@%p1184 bra 	$L__BB1_653;
	setp.num.f64 	%p1185, %fd1919, %fd1919;
	@%p1185 bra 	$L__BB1_651;
	mov.f64 	%fd6342, 0d405B800000000000;
	add.rn.f64 	%fd8386, %fd1919, %fd6342;
	bra.uni 	$L__BB1_653;
$L__BB1_651:
	setp.neu.f64 	%p1186, %fd1920, 0d7FF0000000000000;
	@%p1186 bra 	$L__BB1_653;
	selp.b32 	%r927, 0, 2146435072, %p1180;
	or.b32  	%r928, %r927, -2147483648;
	selp.b32 	%r929, %r928, %r927, %p3;
	selp.b32 	%r930, %r929, %r927, %p1182;
	mov.b32 	%r931, 0;
	mov.b64 	%fd8386, {%r931, %r930};
$L__BB1_653:
	setp.eq.f64 	%p1189, %fd1919, 0d3FF0000000000000;
	selp.f64 	%fd6343, 0d3FF0000000000000, %fd8386, %p1189;
	fma.rn.f64 	%fd8387, %fd1918, %fd6343, %fd8387;
$L__BB1_654:
	ld.param.u32 	%r1533, [_Z13render_kernelP4RectiP5Lighti7double3S3_iidP6uchar4iS5__param_3];
	add.s32 	%r1635, %r1635, 1;
	setp.ne.s32 	%p1190, %r1635, %r1533;
	@%p1190 bra 	$L__BB1_627;
$L__BB1_655:
	ld.param.u64 	%rd466, [_Z13render_kernelP4RectiP5Lighti7double3S3_iidP6uchar4iS5__param_0];
	and.b16  	%rs366, %rs140, 255;
	cvt.rn.f64.u16 	%fd6344, %rs366;
	mul.f64 	%fd6345, %fd8387, %fd6344;
	min.f64 	%fd6346, %fd6345, 0d406FE00000000000;
	cvt.rzi.u32.f64 	%r932, %fd6346;
	cvt.u16.u32 	%rs490, %r932;
	and.b16  	%rs367, %rs139, 255;
	cvt.rn.f64.u16 	%fd6347, %rs367;
	mul.f64 	%fd6348, %fd8387, %fd6347;
	min.f64 	%fd6349, %fd6348, 0d406FE00000000000;
	cvt.rzi.u32.f64 	%r933, %fd6349;
	cvt.u16.u32 	%rs491, %r933;
	and.b16  	%rs368, %rs138, 255;
	cvt.rn.f64.u16 	%fd6350, %rs368;
	mul.f64 	%fd6351, %fd8387, %fd6350;
	min.f64 	%fd6352, %fd6351, 0d406FE00000000000;
	cvt.rzi.u32.f64 	%r934, %fd6352;
	cvt.u16.u32 	%rs492, %r934;
	and.b16  	%rs369, %rs137, 255;
	cvt.rn.f64.u16 	%fd6353, %rs369;
	mul.f64 	%fd6354, %fd8387, %fd6353;
	min.f64 	%fd6355, %fd6354, 0d406FE00000000000;
	cvt.rzi.u32.f64 	%r935, %fd6355;
	cvt.u16.u32 	%rs493, %r935;
	cvta.to.global.u64 	%rd309, %rd466;
	mul.wide.s32 	%rd310, %r1633, 128;
	add.s64 	%rd26, %rd309, %rd310;
	ld.global.f64 	%fd1928, [%rd26+112];
	setp.le.f64 	%p1191, %fd1928, 0d0000000000000000;
	@%p1191 bra 	$L__BB1_657;
	mul.f64 	%fd6356, %fd1928, 0d0000000000000000;
	min.f64 	%fd6357, %fd6356, 0d406FE00000000000;
	cvt.rzi.u32.f64 	%r936, %fd6357;
	mul.f64 	%fd6358, %fd1928, 0d406FE00000000000;
	min.f64 	%fd6359, %fd6358, 0d406FE00000000000;
	cvt.rzi.u32.f64 	%r937, %fd6359;
	mov.f64 	%fd6360, 0d3FF0000000000000;
	sub.f64 	%fd6361, %fd6360, %fd1928;
	ld.global.f64 	%fd6362, [%rd26+120];
	sub.f64 	%fd6363, %fd6361, %fd6362;
	and.b16  	%rs370, %rs490, 255;
	cvt.rn.f64.u16 	%fd6364, %rs370;
	mul.f64 	%fd6365, %fd6363, %fd6364;
	min.f64 	%fd6366, %fd6365, 0d406FE00000000000;
	cvt.rzi.u32.f64 	%r938, %fd6366;
	and.b16  	%rs371, %rs491, 255;
	cvt.rn.f64.u16 	%fd6367, %rs371;
	mul.f64 	%fd6368, %fd6363, %fd6367;
	min.f64 	%fd6369, %fd6368, 0d406FE00000000000;
	cvt.rzi.u32.f64 	%r939, %fd6369;
	and.b16  	%rs372, %rs492, 255;
	cvt.rn.f64.u16 	%fd6370, %rs372;
	mul.f64 	%fd6371, %fd6363, %fd6370;
	min.f64 	%fd6372, %fd6371, 0d406FE00000000000;
	cvt.rzi.u32.f64 	%r940, %fd6372;
	and.b16  	%rs373, %rs493, 255;
	cvt.rn.f64.u16 	%fd6373, %rs373;
	mul.f64 	%fd6374, %fd6363, %fd6373;
	min.f64 	%fd6375, %fd6374, 0d406FE00000000000;
	cvt.rzi.u32.f64 	%r941, %fd6375;
	and.b32  	%r942, %r938, 255;
	and.b32  	%r943, %r936, 255;
	add.s32 	%r944, %r942, %r943;
	cvt.rn.f64.u32 	%fd6376, %r944;
	min.f64 	%fd6377, %fd6376, 0d406FE00000000000;
	cvt.rzi.u32.f64 	%r945, %fd6377;
	and.b32  	%r946, %r939, 255;
	add.s32 	%r947, %r946, %r943;
	cvt.rn.f64.u32 	%fd6378, %r947;
	min.f64 	%fd6379, %fd6378, 0d406FE00000000000;
	cvt.rzi.u32.f64 	%r948, %fd6379;
	and.b32  	%r949, %r940, 255;
	add.s32 	%r950, %r949, %r943;
	cvt.rn.f64.u32 	%fd6380, %r950;
	min.f64 	%fd6381, %fd6380, 0d406FE00000000000;
	cvt.rzi.u32.f64 	%r951, %fd6381;
	and.b32  	%r952, %r941, 255;
	and.b32  	%r953, %r937, 255;
	add.s32 	%r954, %r952, %r953;
	cvt.rn.f64.u32 	%fd6382, %r954;
	min.f64 	%fd6383, %fd6382, 0d406FE00000000000;
	cvt.rzi.u32.f64 	%r955, %fd6383;
	mul.f64 	%fd6384, %fd6362, 0d0000000000000000;
	min.f64 	%fd6385, %fd6384, 0d406FE00000000000;
	cvt.rzi.u32.f64 	%r956, %fd6385;
	mul.f64 	%fd6386, %fd6362, 0d406FE00000000000;
	min.f64 	%fd6387, %fd6386, 0d406FE00000000000;
	cvt.rzi.u32.f64 	%r957, %fd6387;
	and.b32  	%r958, %r956, 255;
	and.b32  	%r959, %r945, 255;
	add.s32 	%r960, %r959, %r958;
	cvt.rn.f64.u32 	%fd6388, %r960;
	min.f64 	%fd6389, %fd6388, 0d406FE00000000000;
	cvt.rzi.u32.f64 	%r961, %fd6389;
	cvt.u16.u32 	%rs490, %r961;
	and.b32  	%r962, %r948, 255;
	add.s32 	%r963, %r962, %r958;
	cvt.rn.f64.u32 	%fd6390, %r963;
	min.f64 	%fd6391, %fd6390, 0d406FE00000000000;
	cvt.rzi.u32.f64 	%r964, %fd6391;
	cvt.u16.u32 	%rs491, %r964;
	and.b32  	%r965, %r951, 255;
	add.s32 	%r966, %r965, %r958;
	cvt.rn.f64.u32 	%fd6392, %r966;
	min.f64 	%fd6393, %fd6392, 0d406FE00000000000;
	cvt.rzi.u32.f64 	%r967, %fd6393;
	cvt.u16.u32 	%rs492, %r967;
	and.b32  	%r968, %r957, 255;
	and.b32  	%r969, %r955, 255;
	add.s32 	%r970, %r969, %r968;
	cvt.rn.f64.u32 	%fd6394, %r970;
	min.f64 	%fd6395, %fd6394, 0d406FE00000000000;
	cvt.rzi.u32.f64 	%r971, %fd6395;
	cvt.u16.u32 	%rs493, %r971;
$L__BB1_657:
	mul.f64 	%fd6397, %fd8334, %fd8390;
	fma.rn.f64 	%fd6398, %fd8333, %fd8389, %fd6397;
	fma.rn.f64 	%fd1929, %fd8335, %fd8391, %fd6398;
	neg.f64 	%fd8393, %fd1929;
	setp.leu.f64 	%p1192, %fd1929, 0d0000000000000000;
	mov.f64 	%fd8392, 0d3FF8000000000000;
	@%p1192 bra 	$L__BB1_659;
	neg.f64 	%fd8389, %fd8389;
	neg.f64 	%fd8390, %fd8390;
	neg.f64 	%fd8391, %fd8391;
	mov.f64 	%fd8392, 0d3FE5555555555555;
	mov.f64 	%fd8393, %fd1929;
$L__BB1_659:
	mul.f64 	%fd6401, %fd8392, %fd8392;
	mul.f64 	%fd6402, %fd8393, %fd8393;
	mov.f64 	%fd6403, 0d3FF0000000000000;
	sub.f64 	%fd6404, %fd6403, %fd6402;
	mul.f64 	%fd6405, %fd6401, %fd6404;
	sub.f64 	%fd6406, %fd6403, %fd6405;
	cvt.rn.f32.f64 	%f5, %fd6406;
	setp.ltu.f32 	%p1193, %f5, 0f00000000;
	mov.f64 	%fd8394, 0d0000000000000000;
	mov.f64 	%fd8395, 0d0000000000000000;
	mov.f64 	%fd8396, 0d0000000000000000;
	@%p1193 bra 	$L__BB1_662;
	mul.f64 	%fd6408, %fd8392, %fd8393;
	sqrt.rn.f32 	%f12, %f5;
	cvt.f64.f32 	%fd6409, %f12;
	sub.f64 	%fd6410, %fd6408, %fd6409;
	mul.f64 	%fd6411, %fd8389, %fd6410;
	mul.f64 	%fd6412, %fd8390, %fd6410;
	mul.f64 	%fd6413, %fd8391, %fd6410;
	fma.rn.f64 	%fd1939, %fd8333, %fd8392, %fd6411;
	fma.rn.f64 	%fd1940, %fd8334, %fd8392, %fd6412;
	fma.rn.f64 	%fd1941, %fd8335, %fd8392, %fd6413;
	mul.f64 	%fd6414, %fd1940, %fd1940;
	fma.rn.f64 	%fd6415, %fd1939, %fd1939, %fd6414;
	fma.rn.f64 	%fd6416, %fd1941, %fd1941, %fd6415;
	sqrt.rn.f64 	%fd1942, %fd6416;
	setp.lt.f64 	%p1194, %fd1942, 0d3D719799812DEA11;
	@%p1194 bra 	$L__BB1_662;
	div.rn.f64 	%fd8394, %fd1939, %fd1942;
	div.rn.f64 	%fd8395, %fd1940, %fd1942;
	div.rn.f64 	%fd8396, %fd1941, %fd1942;
$L__BB1_662:
	mul.f64 	%fd6417, %fd8395, %fd8395;
	fma.rn.f64 	%fd6418, %fd8394, %fd8394, %fd6417;
	fma.rn.f64 	%fd6419, %fd8396, %fd8396, %fd6418;
	sqrt.rn.f64 	%fd1949, %fd6419;
	setp.leu.f64 	%p1195, %fd1949, 0d3EB0C6F7A0B5ED8D;
	mov.u16 	%rs494, %rs490;
	mov.u16 	%rs495, %rs491;
	mov.u16 	%rs496, %rs492;
	mov.u16 	%rs497, %rs493;
	@%p1195 bra 	$L__BB1_718;
	ld.param.u32 	%r1534, [_Z13render_kernelP4RectiP5Lighti7double3S3_iidP6uchar4iS5__param_3];
	setp.lt.s32 	%p1196, %r1534, 1;
	@%p1196 bra 	$L__BB1_670;
	mov.b32 	%r1637, 0;
$L__BB1_665:
	ld.param.u64 	%rd518, [_Z13render_kernelP4RectiP5Lighti7double3S3_iidP6uchar4iS5__param_2];
	cvta.to.global.u64 	%rd311, %rd518;
	mul.wide.u32 	%rd312, %r1637, 64;
	add.s64 	%rd27, %rd311, %rd312;
	ld.global.u32 	%r973, [%rd27];
	setp.ne.s32 	%p1197, %r973, 1;
	@%p1197 bra 	$L__BB1_669;
	ld.global.f64 	%fd6421, [%rd27+16];
	ld.global.f64 	%fd6422, [%rd27+24];
	ld.global.f64 	%fd6423, [%rd27+32];
	sub.f64 	%fd1950, %fd6421, %fd1670;
	sub.f64 	%fd1951, %fd6422, %fd1671;
	sub.f64 	%fd1952, %fd6423, %fd1672;
	mul.f64 	%fd6424, %fd1951, %fd1951;
	fma.rn.f64 	%fd6425, %fd1950, %fd1950, %fd6424;
	fma.rn.f64 	%fd6426, %fd1952, %fd1952, %fd6425;
	sqrt.rn.f64 	%fd1953, %fd6426;
	setp.lt.f64 	%p1198, %fd1953, 0d3D719799812DEA11;
	mov.f64 	%fd8397, 0d0000000000000000;
	mov.f64 	%fd8398, %fd8397;
	mov.f64 	%fd8399, %fd8397;
	@%p1198 bra 	$L__BB1_668;
	div.rn.f64 	%fd8397, %fd1950, %fd1953;
	div.rn.f64 	%fd8398, %fd1951, %fd1953;
	div.rn.f64 	%fd8399, %fd1952, %fd1953;
$L__BB1_668:
	mul.f64 	%fd6427, %fd8395, %fd8398;
	fma.rn.f64 	%fd6428, %fd8394, %fd8397, %fd6427;
	fma.rn.f64 	%fd6429, %fd8396, %fd8399, %fd6428;
	add.f64 	%fd6430, %fd6429, 0dBFF0000000000000;
	abs.f64 	%fd6431, %fd6430;
	setp.lt.f64 	%p1199, %fd6431, 0d3FC0000000000000;
	setp.lt.f64 	%p1200, %fd1953, 0d3FC0000000000000;
	and.pred  	%p1201, %p1200, %p1199;
	mov.b16 	%rs494, 255;
	mov.u16 	%rs495, %rs494;
	mov.u16 	%rs496, %rs494;
	mov.u16 	%rs497, %rs494;
	@%p1201 bra 	$L__BB1_718;
$L__BB1_669:
	ld.param.u32 	%r1535, [_Z13render_kernelP4RectiP5Lighti7double3S3_iidP6uchar4iS5__param_3];
	add.s32 	%r1637, %r1637, 1;
	setp.eq.s32 	%p1202, %r1637, %r1535;
	@%p1202 bra 	$L__BB1_670;
	bra.uni 	$L__BB1_665;
$L__BB1_670:
	ld.param.u32 	%r1474, [_Z13render_kernelP4RectiP5Lighti7double3S3_iidP6uchar4iS5__param_1];
	setp.lt.s32 	%p1203, %r1474, 1;
	mov.f64 	%fd8403, 0d7FEFFFFFFFFFFFFF;
	mov.b32 	%r1640, -1;
	@%p1203 bra 	$L__BB1_683;
	mov.b32 	%r1640, -1;
	mov.f64 	%fd8403, 0d7FEFFFFFFFFFFFFF;
	mov.b32 	%r1638, 0;
$L__BB1_672:
	ld.param.u64 	%rd467, [_Z13render_kernelP4RectiP5Lighti7double3S3_iidP6uchar4iS5__param_0];
	cvta.to.global.u64 	%rd313, %rd467;
	mul.wide.u32 	%rd314, %r1638, 128;
	add.s64 	%rd315, %rd313, %rd314;
	ld.global.f64 	%fd1961, [%rd315+88];
	ld.global.f64 	%fd1962, [%rd315+80];
	ld.global.f64 	%fd1963, [%rd315+72];
	ld.global.f64 	%fd1964, [%rd315+64];
	ld.global.f64 	%fd1965, [%rd315+56];
	ld.global.f64 	%fd1966, [%rd315+48];
	ld.global.f64 	%fd1967, [%rd315+40];
	ld.global.f64 	%fd1968, [%rd315+32];
	ld.global.f64 	%fd1969, [%rd315+24];
	ld.global.f64 	%fd1970, [%rd315+16];
	ld.global.f64 	%fd1971, [%rd315+8];
	ld.global.f64 	%fd1972, [%rd315];
	sub.f64 	%fd1973, %fd1969, %fd1972;
	sub.f64 	%fd1974, %fd1968, %fd1971;
	sub.f64 	%fd1975, %fd1967, %fd1970;
	sub.f64 	%fd1976, %fd1963, %fd1972;
	sub.f64 	%fd1977, %fd1962, %fd1971;
	sub.f64 	%fd1978, %fd1961, %fd1970;
	mul.f64 	%fd6435, %fd8395, %fd1978;
	mul.f64 	%fd6436, %fd8396, %fd1977;
	sub.f64 	%fd6437, %fd6435, %fd6436;
	mul.f64 	%fd6438, %fd8396, %fd1976;
	mul.f64 	%fd6439, %fd8394, %fd1978;
	sub.f64 	%fd6440, %fd6438, %fd6439;
	mul.f64 	%fd6441, %fd8394, %fd1977;
	mul.f64 	%fd6442, %fd8395, %fd1976;
	sub.f64 	%fd6443, %fd6441, %fd6442;
	mul.f64 	%fd6444, %fd1974, %fd6440;
	fma.rn.f64 	%fd6445, %fd1973, %fd6437, %fd6444;
	fma.rn.f64 	%fd1979, %fd1975, %fd6443, %fd6445;
	abs.f64 	%fd6446, %fd1979;
	setp.lt.f64 	%p1205, %fd6446, 0d3D719799812DEA11;
	mov.pred 	%p1628, 0;
	mov.f64 	%fd8401, 0d0000000000000000;
	@%p1205 bra 	$L__BB1_676;
	sub.f64 	%fd1980, %fd1670, %fd1972;
	sub.f64 	%fd1981, %fd1671, %fd1971;
	sub.f64 	%fd1982, %fd1672, %fd1970;
	mul.f64 	%fd6448, %fd8395, %fd1978;
	mul.f64 	%fd6449, %fd8396, %fd1977;
	sub.f64 	%fd6450, %fd6448, %fd6449;
	mul.f64 	%fd6451, %fd8396, %fd1976;
	mul.f64 	%fd6452, %fd8394, %fd1978;
	sub.f64 	%fd6453, %fd6451, %fd6452;
	mul.f64 	%fd6454, %fd1981, %fd6453;
	fma.rn.f64 	%fd6455, %fd1980, %fd6450, %fd6454;
	mul.f64 	%fd6456, %fd8394, %fd1977;
	mul.f64 	%fd6457, %fd8395, %fd1976;
	sub.f64 	%fd6458, %fd6456, %fd6457;
	fma.rn.f64 	%fd6459, %fd1982, %fd6458, %fd6455;
	div.rn.f64 	%fd1983, %fd6459, %fd1979;
	setp.lt.f64 	%p1207, %fd1983, 0d0000000000000000;
	setp.gt.f64 	%p1208, %fd1983, 0d3FF0000000000000;
	or.pred  	%p1209, %p1207, %p1208;
	@%p1209 bra 	$L__BB1_676;
	mul.f64 	%fd6461, %fd1981, %fd1975;
	mul.f64 	%fd6462, %fd1982, %fd1974;
	sub.f64 	%fd1984, %fd6461, %fd6462;
	mul.f64 	%fd6463, %fd1982, %fd1973;
	mul.f64 	%fd6464, %fd1980, %fd1975;
	sub.f64 	%fd1985, %fd6463, %fd6464;
	mul.f64 	%fd6465, %fd1980, %fd1974;
	mul.f64 	%fd6466, %fd1981, %fd1973;
	sub.f64 	%fd1986, %fd6465, %fd6466;
	mul.f64 	%fd6467, %fd8395, %fd1985;
	fma.rn.f64 	%fd6468, %fd8394, %fd1984, %fd6467;
	fma.rn.f64 	%fd6469, %fd8396, %fd1986, %fd6468;
	div.rn.f64 	%fd6470, %fd6469, %fd1979;
	setp.lt.f64 	%p1211, %fd6470, 0d0000000000000000;
	add.f64 	%fd6471, %fd1983, %fd6470;
	setp.gt.f64 	%p1212, %fd6471, 0d3FF0000000000000;
	or.pred  	%p1213, %p1211, %p1212;
	@%p1213 bra 	$L__BB1_676;
	mul.f64 	%fd6472, %fd1977, %fd1985;
	fma.rn.f64 	%fd6473, %fd1976, %fd1984, %fd6472;
	fma.rn.f64 	%fd6474, %fd1978, %fd1986, %fd6473;
	div.rn.f64 	%fd6475, %fd6474, %fd1979;
	setp.geu.f64 	%p1628, %fd6475, 0d0000000000000000;
	selp.f64 	%fd8401, %fd6475, 0d0000000000000000, %p1628;
$L__BB1_676:
	sub.f64 	%fd1989, %fd1969, %fd1963;
	sub.f64 	%fd1990, %fd1968, %fd1962;
	sub.f64 	%fd1991, %fd1967, %fd1961;
	sub.f64 	%fd1992, %fd1966, %fd1963;
	sub.f64 	%fd1993, %fd1965, %fd1962;
	sub.f64 	%fd1994, %fd1964, %fd1961;
	mul.f64 	%fd6477, %fd8395, %fd1994;
	mul.f64 	%fd6478, %fd8396, %fd1993;
	sub.f64 	%fd6479, %fd6477, %fd6478;
	mul.f64 	%fd6480, %fd8396, %fd1992;
	mul.f64 	%fd6481, %fd8394, %fd1994;
	sub.f64 	%fd6482, %fd6480, %fd6481;
	mul.f64 	%fd6483, %fd8394, %fd1993;
	mul.f64 	%fd6484, %fd8395, %fd1992;
	sub.f64 	%fd6485, %fd6483, %fd6484;
	mul.f64 	%fd6486, %fd1990, %fd6482;
	fma.rn.f64 	%fd6487, %fd1989, %fd6479, %fd6486;
	fma.rn.f64 	%fd1995, %fd1991, %fd6485, %fd6487;
	abs.f64 	%fd6488, %fd1995;
	setp.lt.f64 	%p1215, %fd6488, 0d3D719799812DEA11;
	mov.pred 	%p1629, 0;
	mov.f64 	%fd8402, 0d0000000000000000;
	@%p1215 bra 	$L__BB1_680;
	sub.f64 	%fd1996, %fd1670, %fd1963;
	sub.f64 	%fd1997, %fd1671, %fd1962;
	sub.f64 	%fd1998, %fd1672, %fd1961;
	mul.f64 	%fd6490, %fd8395, %fd1994;
	mul.f64 	%fd6491, %fd8396, %fd1993;
	sub.f64 	%fd6492, %fd6490, %fd6491;
	mul.f64 	%fd6493, %fd8396, %fd1992;
	mul.f64 	%fd6494, %fd8394, %fd1994;
	sub.f64 	%fd6495, %fd6493, %fd6494;
	mul.f64 	%fd6496, %fd1997, %fd6495;
	fma.rn.f64 	%fd6497, %fd1996, %fd6492, %fd6496;
	mul.f64 	%fd6498, %fd8394, %fd1993;
	mul.f64 	%fd6499, %fd8395, %fd1992;
	sub.f64 	%fd6500, %fd6498, %fd6499;
	fma.rn.f64 	%fd6501, %fd1998, %fd6500, %fd6497;
	div.rn.f64 	%fd1999, %fd6501, %fd1995;
	setp.lt.f64 	%p1217, %fd1999, 0d0000000000000000;
	setp.gt.f64 	%p1218, %fd1999, 0d3FF0000000000000;
	or.pred  	%p1219, %p1217, %p1218;
	@%p1219 bra 	$L__BB1_680;
	mul.f64 	%fd6503, %fd1997, %fd1991;
	mul.f64 	%fd6504, %fd1998, %fd1990;
	sub.f64 	%fd2000, %fd6503, %fd6504;
	mul.f64 	%fd6505, %fd1998, %fd1989;
	mul.f64 	%fd6506, %fd1996, %fd1991;
	sub.f64 	%fd2001, %fd6505, %fd6506;
	mul.f64 	%fd6507, %fd1996, %fd1990;
	mul.f64 	%fd6508, %fd1997, %fd1989;
	sub.f64 	%fd2002, %fd6507, %fd6508;
	mul.f64 	%fd6509, %fd8395, %fd2001;
	fma.rn.f64 	%fd6510, %fd8394, %fd2000, %fd6509;
	fma.rn.f64 	%fd6511, %fd8396, %fd2002, %fd6510;
	div.rn.f64 	%fd6512, %fd6511, %fd1995;
	setp.lt.f64 	%p1221, %fd6512, 0d0000000000000000;
	add.f64 	%fd6513, %fd1999, %fd6512;
	setp.gt.f64 	%p1222, %fd6513, 0d3FF0000000000000;
	or.pred  	%p1223, %p1221, %p1222;
	@%p1223 bra 	$L__BB1_680;
	mul.f64 	%fd6514, %fd1993, %fd2001;
	fma.rn.f64 	%fd6515, %fd1992, %fd2000, %fd6514;
	fma.rn.f64 	%fd6516, %fd1994, %fd2002, %fd6515;
	div.rn.f64 	%fd6517, %fd6516, %fd1995;
	setp.geu.f64 	%p1629, %fd6517, 0d0000000000000000;
	selp.f64 	%fd8402, %fd6517, 0d0000000000000000, %p1629;
$L__BB1_680:
	setp.lt.f64 	%p1224, %fd8401, 0d7FEFFFFFFFFFFFFF;
	and.pred  	%p1225, %p1628, %p1224;
	selp.f64 	%fd6518, %fd8401, 0d7FEFFFFFFFFFFFFF, %p1225;
	setp.lt.f64 	%p1226, %fd8402, %fd6518;
	and.pred  	%p1227, %p1629, %p1226;
	or.pred  	%p1228, %p1227, %p1225;
	selp.f64 	%fd6520, %fd8401, 0d0000000000000000, %p1225;
	selp.f64 	%fd2005, %fd8402, %fd6520, %p1227;
	not.pred 	%p1229, %p1228;
	@%p1229 bra 	$L__BB1_682;
	setp.lt.f64 	%p1230, %fd2005, %fd8403;
	setp.gt.f64 	%p1231, %fd2005, 0d3EB0C6F7A0B5ED8D;
	and.pred  	%p1232, %p1230, %p1231;
	selp.b32 	%r1640, %r1638, %r1640, %p1232;
	selp.f64 	%fd8403, %fd2005, %fd8403, %p1232;
$L__BB1_682:
	ld.param.u32 	%r1475, [_Z13render_kernelP4RectiP5Lighti7double3S3_iidP6uchar4iS5__param_1];
	add.s32 	%r1638, %r1638, 1;
	setp.ne.s32 	%p1233, %r1638, %r1475;
	@%p1233 bra 	$L__BB1_672;
$L__BB1_683:
	setp.eq.s32 	%p1234, %r1640, -1;
	mov.b16 	%rs497, 255;
	mov.b16 	%rs494, 0;
	mov.u16 	%rs495, %rs494;
	mov.u16 	%rs496, %rs494;
	@%p1234 bra 	$L__BB1_718;
	ld.param.u64 	%rd538, [_Z13render_kernelP4RectiP5Lighti7double3S3_iidP6uchar4iS5__param_11];
	ld.param.u64 	%rd468, [_Z13render_kernelP4RectiP5Lighti7double3S3_iidP6uchar4iS5__param_0];
	fma.rn.f64 	%fd2009, %fd8394, %fd8403, %fd1670;
	fma.rn.f64 	%fd2010, %fd8395, %fd8403, %fd1671;
	fma.rn.f64 	%fd2011, %fd8396, %fd8403, %fd1672;
	cvta.to.global.u64 	%rd316, %rd468;
	mul.wide.s32 	%rd317, %r1640, 128;
	add.s64 	%rd318, %rd316, %rd317;
	ld.global.f64 	%fd6522, [%rd318+16];
	ld.global.f64 	%fd6523, [%rd318+24];
	ld.global.f64 	%fd6524, [%rd318+32];
	ld.global.f64 	%fd6525, [%rd318+40];
	ld.global.f64 	%fd6526, [%rd318+64];
	ld.global.v2.u32 	{%r977, %r978}, [%rd318+96];
	ld.global.f64 	%fd6527, [%rd318+56];
	ld.global.f64 	%fd6528, [%rd318+48];
	ld.global.f64 	%fd6529, [%rd318+8];
	ld.global.f64 	%fd6530, [%rd318];
	sub.f64 	%fd6531, %fd2009, %fd6530;
	sub.f64 	%fd6532, %fd2010, %fd6529;
	sub.f64 	%fd6533, %fd6528, %fd6530;
	sub.f64 	%fd6534, %fd6527, %fd6529;
	abs.f64 	%fd6535, %fd6533;
	setp.lt.f64 	%p1235, %fd6535, 0d3D719799812DEA11;
	setp.lt.f64 	%p1236, %fd6533, 0d0000000000000000;
	selp.f64 	%fd6536, 0dBD719799812DEA11, 0d3D719799812DEA11, %p1236;
	selp.f64 	%fd6537, %fd6536, %fd6533, %p1235;
	abs.f64 	%fd6538, %fd6534;
	setp.lt.f64 	%p1237, %fd6538, 0d3D719799812DEA11;
	setp.lt.f64 	%p1238, %fd6534, 0d0000000000000000;
	selp.f64 	%fd6539, 0dBD719799812DEA11, 0d3D719799812DEA11, %p1238;
	selp.f64 	%fd6540, %fd6539, %fd6534, %p1237;
	div.rn.f64 	%fd6541, %fd6531, %fd6537;
	cvt.rn.f64.s32 	%fd6542, %r977;
	mul.f64 	%fd6543, %fd6541, %fd6542;
	mov.f64 	%fd6544, 0d3FE0000000000000;
	copysign.f64 	%fd6545, %fd6543, %fd6544;
	add.rz.f64 	%fd6546, %fd6543, %fd6545;
	cvt.rzi.f64.f64 	%fd6547, %fd6546;
	cvt.rzi.s32.f64 	%r979, %fd6547;
	div.rn.f64 	%fd6548, %fd6532, %fd6540;
	cvt.rn.f64.s32 	%fd6549, %r978;
	mul.f64 	%fd6550, %fd6548, %fd6549;
	copysign.f64 	%fd6551, %fd6550, %fd6544;
	add.rz.f64 	%fd6552, %fd6550, %fd6551;
	cvt.rzi.f64.f64 	%fd6553, %fd6552;
	cvt.rzi.s32.f64 	%r980, %fd6553;
	max.s32 	%r981, %r979, 0;
	setp.lt.s32 	%p1239, %r981, %r977;
	add.s32 	%r982, %r977, -1;
	selp.b32 	%r983, %r981, %r982, %p1239;
	max.s32 	%r984, %r980, 0;
	setp.lt.s32 	%p1240, %r984, %r978;
	add.s32 	%r985, %r978, -1;
	selp.b32 	%r986, %r984, %r985, %p1240;
	mad.lo.s32 	%r987, %r986, %r977, %r983;
	cvta.to.global.u64 	%rd319, %rd538;
	mul.wide.s32 	%rd320, %r987, 4;
	add.s64 	%rd321, %rd319, %rd320;
	ld.global.u32 	%r988, [%rd321];
	bfe.u32 	%r989, %r988, 24, 8;
	cvt.u16.u32 	%rs153, %r989;
	bfe.u32 	%r990, %r988, 16, 8;
	cvt.u16.u32 	%rs154, %r990;
	bfe.u32 	%r991, %r988, 8, 8;
	cvt.u16.u32 	%rs155, %r991;
	bfe.u32 	%r992, %r988, 0, 8;
	cvt.u16.u32 	%rs156, %r992;
	sub.f64 	%fd6554, %fd6523, %fd6530;
	sub.f64 	%fd6555, %fd6524, %fd6529;
	sub.f64 	%fd6556, %fd6525, %fd6522;
	sub.f64 	%fd6557, %fd6526, %fd6522;
	mul.f64 	%fd6558, %fd6555, %fd6557;
	mul.f64 	%fd6559, %fd6556, %fd6534;
	sub.f64 	%fd2012, %fd6558, %fd6559;
	mul.f64 	%fd6560, %fd6556, %fd6533;
	mul.f64 	%fd6561, %fd6554, %fd6557;
	sub.f64 	%fd2013, %fd6560, %fd6561;
	mul.f64 	%fd6562, %fd6554, %fd6534;
	mul.f64 	%fd6563, %fd6555, %fd6533;
	sub.f64 	%fd2014, %fd6562, %fd6563;
	mul.f64 	%fd6564, %fd2013, %fd2013;
	fma.rn.f64 	%fd6565, %fd2012, %fd2012, %fd6564;
	fma.rn.f64 	%fd6566, %fd2014, %fd2014, %fd6565;
	sqrt.rn.f64 	%fd2015, %fd6566;
	setp.lt.f64 	%p1241, %fd2015, 0d3D719799812DEA11;
	mov.f64 	%fd8405, 0d0000000000000000;
	mov.f64 	%fd8406, %fd8405;
	mov.f64 	%fd8407, %fd8405;
	@%p1241 bra 	$L__BB1_686;
	div.rn.f64 	%fd8405, %fd2012, %fd2015;
	div.rn.f64 	%fd8406, %fd2013, %fd2015;
	div.rn.f64 	%fd8407, %fd2014, %fd2015;
$L__BB1_686:
	ld.param.u32 	%r1536, [_Z13render_kernelP4RectiP5Lighti7double3S3_iidP6uchar4iS5__param_3];
	setp.lt.s32 	%p1242, %r1536, 1;
	mov.f64 	%fd8420, 0d0000000000000000;
	@%p1242 bra 	$L__BB1_716;
	mul.f64 	%fd6569, %fd8406, %fd8406;
	fma.rn.f64 	%fd6570, %fd8405, %fd8405, %fd6569;
	fma.rn.f64 	%fd6571, %fd8407, %fd8407, %fd6570;
	sqrt.rn.f64 	%fd2022, %fd6571;
	neg.f64 	%fd2023, %fd8395;
	mov.f64 	%fd8420, 0d0000000000000000;
	mov.b32 	%r1642, 0;
$L__BB1_688:
	ld.param.u64 	%rd519, [_Z13render_kernelP4RectiP5Lighti7double3S3_iidP6uchar4iS5__param_2];
	cvta.to.global.u64 	%rd28, %rd519;
	mul.wide.u32 	%rd322, %r1642, 64;
	add.s64 	%rd323, %rd28, %rd322;
	ld.global.u32 	%r994, [%rd323];
	ld.global.f64 	%fd2025, [%rd323+8];
	ld.global.f64 	%fd8409, [%rd323+40];
	ld.global.f64 	%fd8410, [%rd323+48];
	ld.global.f64 	%fd8411, [%rd323+56];
	mov.f64 	%fd8412, 0d4376345785D8A000;
	setp.eq.s32 	%p1243, %r994, 1;
	@%p1243 bra 	$L__BB1_691;
	setp.ne.s32 	%p1244, %r994, 0;
	@%p1244 bra 	$L__BB1_692;
	add.f64 	%fd8420, %fd8420, %fd2025;
	bra.uni 	$L__BB1_715;
$L__BB1_691:
	ld.global.f64 	%fd6574, [%rd323+32];
	ld.global.f64 	%fd6575, [%rd323+24];
	ld.global.f64 	%fd6576, [%rd323+16];
	sub.f64 	%fd8409, %fd6576, %fd2009;
	sub.f64 	%fd8410, %fd6575, %fd2010;
	sub.f64 	%fd8411, %fd6574, %fd2011;
	mov.f64 	%fd8412, 0d3FF0000000000000;
$L__BB1_692:
	ld.param.u32 	%r1476, [_Z13render_kernelP4RectiP5Lighti7double3S3_iidP6uchar4iS5__param_1];
	setp.lt.s32 	%p1245, %r1476, 1;
	mov.f64 	%fd8413, 0d3FF0000000000000;
	@%p1245 bra 	$L__BB1_706;
	mov.f64 	%fd8413, 0d3FF0000000000000;
	mov.b32 	%r1643, 0;
$L__BB1_694:
	ld.param.u64 	%rd469, [_Z13render_kernelP4RectiP5Lighti7double3S3_iidP6uchar4iS5__param_0];
	cvta.to.global.u64 	%rd326, %rd469;
	mul.wide.u32 	%rd327, %r1643, 128;
	add.s64 	%rd328, %rd326, %rd327;
	ld.global.f64 	%fd2038, [%rd328+88];
	ld.global.f64 	%fd2039, [%rd328+80];
	ld.global.f64 	%fd2040, [%rd328+72];
	ld.global.f64 	%fd2041, [%rd328+64];
	ld.global.f64 	%fd2042, [%rd328+56];
	ld.global.f64 	%fd2043, [%rd328+48];
	ld.global.f64 	%fd2044, [%rd328+40];
	ld.global.f64 	%fd2045, [%rd328+32];
	ld.global.f64 	%fd2046, [%rd328+24];
	ld.global.f64 	%fd2047, [%rd328+16];
	ld.global.f64 	%fd2048, [%rd328+8];
	ld.global.f64 	%fd2049, [%rd328];
	sub.f64 	%fd2050, %fd2046, %fd2049;
	sub.f64 	%fd2051, %fd2045, %fd2048;
	sub.f64 	%fd2052, %fd2044, %fd2047;
	sub.f64 	%fd2053, %fd2040, %fd2049;
	sub.f64 	%fd2054, %fd2039, %fd2048;
	sub.f64 	%fd2055, %fd2038, %fd2047;
	mul.f64 	%fd6580, %fd8410, %fd2055;
	mul.f64 	%fd6581, %fd8411, %fd2054;
	sub.f64 	%fd6582, %fd6580, %fd6581;
	mul.f64 	%fd6583, %fd8411, %fd2053;
	mul.f64 	%fd6584, %fd8409, %fd2055;
	sub.f64 	%fd6585, %fd6583, %fd6584;
	mul.f64 	%fd6586, %fd8409, %fd2054;
	mul.f64 	%fd6587, %fd8410, %fd2053;
	sub.f64 	%fd6588, %fd6586, %fd6587;
	mul.f64 	%fd6589, %fd2051, %fd6585;
	fma.rn.f64 	%fd6590, %fd2050, %fd6582, %fd6589;
	fma.rn.f64 	%fd2056, %fd2052, %fd6588, %fd6590;
	abs.f64 	%fd6591, %fd2056;
	setp.lt.f64 	%p1247, %fd6591, 0d3D719799812DEA11;
	mov.pred 	%p1630, 0;
	mov.f64 	%fd8414, 0d0000000000000000;
	@%p1247 bra 	$L__BB1_698;
	sub.f64 	%fd2057, %fd2009, %fd2049;
	sub.f64 	%fd2058, %fd2010, %fd2048;
	sub.f64 	%fd2059, %fd2011, %fd2047;
	mul.f64 	%fd6593, %fd8410, %fd2055;
	mul.f64 	%fd6594, %fd8411, %fd2054;
	sub.f64 	%fd6595, %fd6593, %fd6594;
	mul.f64 	%fd6596, %fd8411, %fd2053;
	mul.f64 	%fd6597, %fd8409, %fd2055;
	sub.f64 	%fd6598, %fd6596, %fd6597;
	mul.f64 	%fd6599, %fd2058, %fd6598;
	fma.rn.f64 	%fd6600, %fd2057, %fd6595, %fd6599;
	mul.f64 	%fd6601, %fd8409, %fd2054;
	mul.f64 	%fd6602, %fd8410, %fd2053;
	sub.f64 	%fd6603, %fd6601, %fd6602;
	fma.rn.f64 	%fd6604, %fd2059, %fd6603, %fd6600;
	div.rn.f64 	%fd2060, %fd6604, %fd2056;
	setp.lt.f64 	%p1249, %fd2060, 0d0000000000000000;
	setp.gt.f64 	%p1250, %fd2060, 0d3FF0000000000000;
	or.pred  	%p1251, %p1249, %p1250;
	@%p1251 bra 	$L__BB1_698;
	mul.f64 	%fd6606, %fd2058, %fd2052;
	mul.f64 	%fd6607, %fd2059, %fd2051;
	sub.f64 	%fd2061, %fd6606, %fd6607;
	mul.f64 	%fd6608, %fd2059, %fd2050;
	mul.f64 	%fd6609, %fd2057, %fd2052;
	sub.f64 	%fd2062, %fd6608, %fd6609;
	mul.f64 	%fd6610, %fd2057, %fd2051;
	mul.f64 	%fd6611, %fd2058, %fd2050;
	sub.f64 	%fd2063, %fd6610, %fd6611;
	mul.f64 	%fd6612, %fd8410, %fd2062;
	fma.rn.f64 	%fd6613, %fd8409, %fd2061, %fd6612;
	fma.rn.f64 	%fd6614, %fd8411, %fd2063, %fd6613;
	div.rn.f64 	%fd6615, %fd6614, %fd2056;
	setp.lt.f64 	%p1253, %fd6615, 0d0000000000000000;
	add.f64 	%fd6616, %fd2060, %fd6615;
	setp.gt.f64 	%p1254, %fd6616, 0d3FF0000000000000;
	or.pred  	%p1255, %p1253, %p1254;
	@%p1255 bra 	$L__BB1_698;
	mul.f64 	%fd6617, %fd2054, %fd2062;
	fma.rn.f64 	%fd6618, %fd2053, %fd2061, %fd6617;
	fma.rn.f64 	%fd6619, %fd2055, %fd2063, %fd6618;
	div.rn.f64 	%fd6620, %fd6619, %fd2056;
	setp.geu.f64 	%p1630, %fd6620, 0d0000000000000000;
	selp.f64 	%fd8414, %fd6620, 0d0000000000000000, %p1630;
$L__BB1_698:
	sub.f64 	%fd2066, %fd2046, %fd2040;
	sub.f64 	%fd2067, %fd2045, %fd2039;
	sub.f64 	%fd2068, %fd2044, %fd2038;
	sub.f64 	%fd2069, %fd2043, %fd2040;
	sub.f64 	%fd2070, %fd2042, %fd2039;
	sub.f64 	%fd2071, %fd2041, %fd2038;
	mul.f64 	%fd6622, %fd8410, %fd2071;
	mul.f64 	%fd6623, %fd8411, %fd2070;
	sub.f64 	%fd6624, %fd6622, %fd6623;
	mul.f64 	%fd6625, %fd8411, %fd2069;
	mul.f64 	%fd6626, %fd8409, %fd2071;
	sub.f64 	%fd6627, %fd6625, %fd6626;
	mul.f64 	%fd6628, %fd8409, %fd2070;
	mul.f64 	%fd6629, %fd8410, %fd2069;
	sub.f64 	%fd6630, %fd6628, %fd6629;
	mul.f64 	%fd6631, %fd2067, %fd6627;
	fma.rn.f64 	%fd6632, %fd2066, %fd6624, %fd6631;
	fma.rn.f64 	%fd2072, %fd2068, %fd6630, %fd6632;
	abs.f64 	%fd6633, %fd2072;
	setp.lt.f64 	%p1257, %fd6633, 0d3D719799812DEA11;
	mov.pred 	%p1631, 0;
	mov.f64 	%fd8415, 0d0000000000000000;
	@%p1257 bra 	$L__BB1_702;
	sub.f64 	%fd2073, %fd2009, %fd2040;
	sub.f64 	%fd2074, %fd2010, %fd2039;
	sub.f64 	%fd2075, %fd2011, %fd2038;
	mul.f64 	%fd6635, %fd8410, %fd2071;
	mul.f64 	%fd6636, %fd8411, %fd2070;
	sub.f64 	%fd6637, %fd6635, %fd6636;
	mul.f64 	%fd6638, %fd8411, %fd2069;
	mul.f64 	%fd6639, %fd8409, %fd2071;
	sub.f64 	%fd6640, %fd6638, %fd6639;
	mul.f64 	%fd6641, %fd2074, %fd6640;
	fma.rn.f64 	%fd6642, %fd2073, %fd6637, %fd6641;
	mul.f64 	%fd6643, %fd8409, %fd2070;
	mul.f64 	%fd6644, %fd8410, %fd2069;
	sub.f64 	%fd6645, %fd6643, %fd6644;
	fma.rn.f64 	%fd6646, %fd2075, %fd6645, %fd6642;
	div.rn.f64 	%fd2076, %fd6646, %fd2072;
	setp.lt.f64 	%p1259, %fd2076, 0d0000000000000000;
	setp.gt.f64 	%p1260, %fd2076, 0d3FF0000000000000;
	or.pred  	%p1261, %p1259, %p1260;
	@%p1261 bra 	$L__BB1_702;
	mul.f64 	%fd6648, %fd2074, %fd2068;
	mul.f64 	%fd6649, %fd2075, %fd2067;
	sub.f64 	%fd2077, %fd6648, %fd6649;
	mul.f64 	%fd6650, %fd2075, %fd2066;
	mul.f64 	%fd6651, %fd2073, %fd2068;
	sub.f64 	%fd2078, %fd6650, %fd6651;
	mul.f64 	%fd6652, %fd2073, %fd2067;
	mul.f64 	%fd6653, %fd2074, %fd2066;
	sub.f64 	%fd2079, %fd6652, %fd6653;
	mul.f64 	%fd6654, %fd8410, %fd2078;
	fma.rn.f64 	%fd6655, %fd8409, %fd2077, %fd6654;
	fma.rn.f64 	%fd6656, %fd8411, %fd2079, %fd6655;
	div.rn.f64 	%fd6657, %fd6656, %fd2072;
	setp.lt.f64 	%p1263, %fd6657, 0d0000000000000000;
	add.f64 	%fd6658, %fd2076, %fd6657;
	setp.gt.f64 	%p1264, %fd6658, 0d3FF0000000000000;
	or.pred  	%p1265, %p1263, %p1264;
	@%p1265 bra 	$L__BB1_702;
	mul.f64 	%fd6659, %fd2070, %fd2078;
	fma.rn.f64 	%fd6660, %fd2069, %fd2077, %fd6659;
	fma.rn.f64 	%fd6661, %fd2071, %fd2079, %fd6660;
	div.rn.f64 	%fd6662, %fd6661, %fd2072;
	setp.geu.f64 	%p1631, %fd6662, 0d0000000000000000;
	selp.f64 	%fd8415, %fd6662, 0d0000000000000000, %p1631;
$L__BB1_702:
	setp.lt.f64 	%p1266, %fd8414, 0d7FEFFFFFFFFFFFFF;
	and.pred  	%p1267, %p1630, %p1266;
	selp.f64 	%fd6663, %fd8414, 0d7FEFFFFFFFFFFFFF, %p1267;
	setp.lt.f64 	%p1268, %fd8415, %fd6663;
	and.pred  	%p1269, %p1631, %p1268;
	or.pred  	%p1270, %p1269, %p1267;
	selp.f64 	%fd6665, %fd8414, 0d0000000000000000, %p1267;
	selp.f64 	%fd2082, %fd8415, %fd6665, %p1269;
	not.pred 	%p1271, %p1270;
	@%p1271 bra 	$L__BB1_705;
	setp.ltu.f64 	%p1272, %fd2082, 0d3F50624DD2F1A9FC;
	setp.gtu.f64 	%p1273, %fd2082, %fd8412;
	or.pred  	%p1274, %p1272, %p1273;
	@%p1274 bra 	$L__BB1_705;
	ld.param.u64 	%rd470, [_Z13render_kernelP4RectiP5Lighti7double3S3_iidP6uchar4iS5__param_0];
	cvta.to.global.u64 	%rd329, %rd470;
	mul.wide.u32 	%rd330, %r1643, 128;
	add.s64 	%rd331, %rd329, %rd330;
	ld.global.f64 	%fd6666, [%rd331+120];
	mul.f64 	%fd8413, %fd8413, %fd6666;
$L__BB1_705:
	ld.param.u32 	%r1477, [_Z13render_kernelP4RectiP5Lighti7double3S3_iidP6uchar4iS5__param_1];
	add.s32 	%r1643, %r1643, 1;
	setp.ne.s32 	%p1275, %r1643, %r1477;
	@%p1275 bra 	$L__BB1_694;
$L__BB1_706:
	mul.f64 	%fd6667, %fd8406, %fd8410;
	fma.rn.f64 	%fd6668, %fd8405, %fd8409, %fd6667;
	fma.rn.f64 	%fd6669, %fd8407, %fd8411, %fd6668;
	setp.leu.f64 	%p1276, %fd6669, 0d0000000000000000;
	@%p1276 bra 	$L__BB1_708;
	mul.f64 	%fd6670, %fd2025, %fd8413;
	mul.f64 	%fd6674, %fd6669, %fd6670;
	mul.f64 	%fd6675, %fd8410, %fd8410;
	fma.rn.f64 	%fd6676, %fd8409, %fd8409, %fd6675;
	fma.rn.f64 	%fd6677, %fd8411, %fd8411, %fd6676;
	sqrt.rn.f64 	%fd6678, %fd6677;
	mul.f64 	%fd6679, %fd2022, %fd6678;
	div.rn.f64 	%fd6680, %fd6674, %fd6679;
	add.f64 	%fd8420, %fd8420, %fd6680;
$L__BB1_708:
	add.f64 	%fd6684, %fd6669, %fd6669;
	mul.f64 	%fd6685, %fd8405, %fd6684;
	mul.f64 	%fd6686, %fd8406, %fd6684;
	mul.f64 	%fd6687, %fd8407, %fd6684;
	sub.f64 	%fd2088, %fd6685, %fd8409;
	sub.f64 	%fd2089, %fd6686, %fd8410;
	sub.f64 	%fd2090, %fd6687, %fd8411;
	mul.f64 	%fd6688, %fd2089, %fd2023;
	mul.f64 	%fd6689, %fd8394, %fd2088;
	sub.f64 	%fd6690, %fd6688, %fd6689;
	mul.f64 	%fd6691, %fd8396, %fd2090;
	sub.f64 	%fd6692, %fd6690, %fd6691;
	setp.leu.f64 	%p1277, %fd6692, 0d0000000000000000;
	@%p1277 bra 	$L__BB1_715;
	setp.lt.s32 	%p1278, %r5, 0;
	and.b32  	%r996, %r5, 2146435072;
	setp.eq.s32 	%p1279, %r996, 1077936128;
	mul.f64 	%fd2091, %fd2025, %fd8413;
	mul.f64 	%fd6693, %fd2089, %fd2089;
	fma.rn.f64 	%fd6694, %fd2088, %fd2088, %fd6693;
	fma.rn.f64 	%fd6695, %fd2090, %fd2090, %fd6694;
	sqrt.rn.f64 	%fd6696, %fd6695;
	mul.f64 	%fd6697, %fd1949, %fd6696;
	div.rn.f64 	%fd2092, %fd6692, %fd6697;
	{
	.reg .b32 %temp; 
	mov.b64 	{%temp, %r164}, %fd2092;
	}
	abs.f64 	%fd2093, %fd2092;
	{ // callseq 12, 0
	.param .b64 param0;
	st.param.f64 	[param0], %fd2093;
	.param .b64 retval0;
	call.uni (retval0), 
	__internal_accurate_pow, 
	(
	param0
	);
	ld.param.f64 	%fd6703, [retval0];
	} // callseq 12
	setp.lt.s32 	%p1280, %r164, 0;
	neg.f64 	%fd6705, %fd6703;
	selp.f64 	%fd6706, %fd6705, %fd6703, %p1279;
	selp.f64 	%fd6707, %fd6706, %fd6703, %p1280;
	setp.eq.f64 	%p1281, %fd2092, 0d0000000000000000;
	selp.b32 	%r997, %r164, 0, %p1279;
	or.b32  	%r998, %r997, 2146435072;
	selp.b32 	%r999, %r998, %r997, %p1278;
	mov.b32 	%r1000, 0;
	mov.b64 	%fd6708, {%r1000, %r999};
	selp.f64 	%fd8419, %fd6708, %fd6707, %p1281;
	add.f64 	%fd6709, %fd2092, 0d405B800000000000;
	{
	.reg .b32 %temp; 
	mov.b64 	{%temp, %r1001}, %fd6709;
	}
	and.b32  	%r1002, %r1001, 2146435072;
	setp.ne.s32 	%p1282, %r1002, 2146435072;
	@%p1282 bra 	$L__BB1_714;
	setp.num.f64 	%p1283, %fd2092, %fd2092;
	@%p1283 bra 	$L__BB1_712;
	mov.f64 	%fd6710, 0d405B800000000000;
	add.rn.f64 	%fd8419, %fd2092, %fd6710;
	bra.uni 	$L__BB1_714;
$L__BB1_712:
	setp.neu.f64 	%p1284, %fd2093, 0d7FF0000000000000;
	@%p1284 bra 	$L__BB1_714;
	selp.b32 	%r1003, 0, 2146435072, %p1278;
	or.b32  	%r1004, %r1003, -2147483648;
	selp.b32 	%r1005, %r1004, %r1003, %p3;
	selp.b32 	%r1006, %r1005, %r1003, %p1280;
	mov.b32 	%r1007, 0;
	mov.b64 	%fd8419, {%r1007, %r1006};
$L__BB1_714:
	setp.eq.f64 	%p1287, %fd2092, 0d3FF0000000000000;
	selp.f64 	%fd6711, 0d3FF0000000000000, %fd8419, %p1287;
	fma.rn.f64 	%fd8420, %fd2091, %fd6711, %fd8420;
$L__BB1_715:
	ld.param.u32 	%r1537, [_Z13render_kernelP4RectiP5Lighti7double3S3_iidP6uchar4iS5__param_3];
	add.s32 	%r1642, %r1642, 1;
	setp.ne.s32 	%p1288, %r1642, %r1537;
	@%p1288 bra 	$L__BB1_688;
$L__BB1_716:
	ld.param.u64 	%rd471, [_Z13render_kernelP4RectiP5Lighti7double3S3_iidP6uchar4iS5__param_0];
	and.b16  	%rs377, %rs156, 255;
	cvt.rn.f64.u16 	%fd6712, %rs377;
	mul.f64 	%fd6713, %fd8420, %fd6712;
	min.f64 	%fd6714, %fd6713, 0d406FE00000000000;
	cvt.rzi.u32.f64 	%r1008, %fd6714;
	cvt.u16.u32 	%rs494, %r1008;
	and.b16  	%rs378, %rs155, 255;
	cvt.rn.f64.u16 	%fd6715, %rs378;
	mul.f64 	%fd6716, %fd8420, %fd6715;
	min.f64 	%fd6717, %fd6716, 0d406FE00000000000;
	cvt.rzi.u32.f64 	%r1009, %fd6717;
	cvt.u16.u32 	%rs495, %r1009;
	and.b16  	%rs379, %rs154, 255;
	cvt.rn.f64.u16 	%fd6718, %rs379;
	mul.f64 	%fd6719, %fd8420, %fd6718;
	min.f64 	%fd6720, %fd6719, 0d406FE00000000000;
	cvt.rzi.u32.f64 	%r1010, %fd6720;
	cvt.u16.u32 	%rs496, %r1010;
	and.b16  	%rs380, %rs153, 255;
	cvt.rn.f64.u16 	%fd6721, %rs380;
	mul.f64 	%fd6722, %fd8420, %fd6721;
	min.f64 	%fd6723, %fd6722, 0d406FE00000000000;
	cvt.rzi.u32.f64 	%r1011, %fd6723;
	cvt.u16.u32 	%rs497, %r1011;
	cvta.to.global.u64 	%rd332, %rd471;
	mul.wide.s32 	%rd333, %r1640, 128;
	add.s64 	%rd29, %rd332, %rd333;
	ld.global.f64 	%fd2101, [%rd29+112];
	setp.le.f64 	%p1289, %fd2101, 0d0000000000000000;
	@%p1289 bra 	$L__BB1_718;
	mul.f64 	%fd6724, %fd2101, 0d0000000000000000;
	min.f64 	%fd6725, %fd6724, 0d406FE00000000000;
	cvt.rzi.u32.f64 	%r1012, %fd6725;
	mul.f64 	%fd6726, %fd2101, 0d406FE00000000000;
	min.f64 	%fd6727, %fd6726, 0d406FE00000000000;
	cvt.rzi.u32.f64 	%r1013, %fd6727;
	mov.f64 	%fd6728, 0d3FF0000000000000;
	sub.f64 	%fd6729, %fd6728, %fd2101;
	ld.global.f64 	%fd6730, [%rd29+120];
	sub.f64 	%fd6731, %fd6729, %fd6730;
	and.b16  	%rs381, %rs494, 255;
	cvt.rn.f64.u16 	%fd6732, %rs381;
	mul.f64 	%fd6733, %fd6731, %fd6732;
	min.f64 	%fd6734, %fd6733, 0d406FE00000000000;
	cvt.rzi.u32.f64 	%r1014, %fd6734;
	and.b16  	%rs382, %rs495, 255;
	cvt.rn.f64.u16 	%fd6735, %rs382;
	mul.f64 	%fd6736, %fd6731, %fd6735;
	min.f64 	%fd6737, %fd6736, 0d406FE00000000000;
	cvt.rzi.u32.f64 	%r1015, %fd6737;
	and.b16  	%rs383, %rs496, 255;
	cvt.rn.f64.u16 	%fd6738, %rs383;
	mul.f64 	%fd6739, %fd6731, %fd6738;
	min.f64 	%fd6740, %fd6739, 0d406FE00000000000;
	cvt.rzi.u32.f64 	%r1016, %fd6740;
	and.b16  	%rs384, %rs497, 255;
	cvt.rn.f64.u16 	%fd6741, %rs384;
	mul.f64 	%fd6742, %fd6731, %fd6741;
	min.f64 	%fd6743, %fd6742, 0d406FE00000000000;
	cvt.rzi.u32.f64 	%r1017, %fd6743;
	and.b32  	%r1018, %r1014, 255;
	and.b32  	%r1019, %r1012, 255;
	add.s32 	%r1020, %r1018, %r1019;
	cvt.rn.f64.u32 	%fd6744, %r1020;
	min.f64 	%fd6745, %fd6744, 0d406FE00000000000;
	cvt.rzi.u32.f64 	%r1021, %fd6745;
	and.b32  	%r1022, %r1015, 255;
	add.s32 	%r1023, %r1022, %r1019;
	cvt.rn.f64.u32 	%fd6746, %r1023;
	min.f64 	%fd6747, %fd6746, 0d406FE00000000000;
	cvt.rzi.u32.f64 	%r1024, %fd6747;
	and.b32  	%r1025, %r1016, 255;
	add.s32 	%r1026, %r1025, %r1019;
	cvt.rn.f64.u32 	%fd6748, %r1026;
	min.f64 	%fd6749, %fd6748, 0d406FE00000000000;
	cvt.rzi.u32.f64 	%r1027, %fd6749;
	and.b32  	%r1028, %r1017, 255;
	and.b32  	%r1029, %r1013, 255;
	add.s32 	%r1030, %r1028, %r1029;
	cvt.rn.f64.u32 	%fd6750, %r1030;
	min.f64 	%fd6751, %fd6750, 0d406FE00000000000;
	cvt.rzi.u32.f64 	%r1031, %fd6751;
	mul.f64 	%fd6752, %fd6730, 0d0000000000000000;
	min.f64 	%fd6753, %fd6752, 0d406FE00000000000;
	cvt.rzi.u32.f64 	%r1032, %fd6753;
	mul.f64 	%fd6754, %fd6730, 0d406FE00000000000;
	min.f64 	%fd6755, %fd6754, 0d406FE00000000000;
	cvt.rzi.u32.f64 	%r1033, %fd6755;
	and.b32  	%r1034, %r1032, 255;
	and.b32  	%r1035, %r1021, 255;
	add.s32 	%r1036, %r1035, %r1034;
	cvt.rn.f64.u32 	%fd6756, %r1036;
	min.f64 	%fd6757, %fd6756, 0d406FE00000000000;
	cvt.rzi.u32.f64 	%r1037, %fd6757;
	cvt.u16.u32 	%rs494, %r1037;
	and.b32  	%r1038, %r1024, 255;
	add.s32 	%r1039, %r1038, %r1034;
	cvt.rn.f64.u32 	%fd6758, %r1039;
	min.f64 	%fd6759, %fd6758, 0d406FE00000000000;
	cvt.rzi.u32.f64 	%r1040, %fd6759;
	cvt.u16.u32 	%rs495, %r1040;
	and.b32  	%r1041, %r1027, 255;
	add.s32 	%r1042, %r1041, %r1034;
	cvt.rn.f64.u32 	%fd6760, %r1042;
	min.f64 	%fd6761, %fd6760, 0d406FE00000000000;
	cvt.rzi.u32.f64 	%r1043, %fd6761;
	cvt.u16.u32 	%rs496, %r1043;
	and.b32  	%r1044, %r1033, 255;
	and.b32  	%r1045, %r1031, 255;
	add.s32 	%r1046, %r1045, %r1044;
	cvt.rn.f64.u32 	%fd6762, %r1046;
	min.f64 	%fd6763, %fd6762, 0d406FE00000000000;
	cvt.rzi.u32.f64 	%r1047, %fd6763;
	cvt.u16.u32 	%rs497, %r1047;
$L__BB1_718:
	ld.param.u64 	%rd472, [_Z13render_kernelP4RectiP5Lighti7double3S3_iidP6uchar4iS5__param_0];
	and.b16  	%rs385, %rs490, 255;
	cvt.rn.f64.u16 	%fd6764, %rs385;
	mul.f64 	%fd6765, %fd1765, %fd6764;
	min.f64 	%fd6766, %fd6765, 0d406FE00000000000;
	cvt.rzi.u32.f64 	%r1048, %fd6766;
	and.b16  	%rs386, %rs491, 255;
	cvt.rn.f64.u16 	%fd6767, %rs386;
	mul.f64 	%fd6768, %fd1765, %fd6767;
	min.f64 	%fd6769, %fd6768, 0d406FE00000000000;
	cvt.rzi.u32.f64 	%r1049, %fd6769;
	and.b16  	%rs387, %rs492, 255;
	cvt.rn.f64.u16 	%fd6770, %rs387;
	mul.f64 	%fd6771, %fd1765, %fd6770;
	min.f64 	%fd6772, %fd6771, 0d406FE00000000000;
	cvt.rzi.u32.f64 	%r1050, %fd6772;
	and.b16  	%rs388, %rs493, 255;
	cvt.rn.f64.u16 	%fd6773, %rs388;
	mul.f64 	%fd6774, %fd1765, %fd6773;
	min.f64 	%fd6775, %fd6774, 0d406FE00000000000;
	cvt.rzi.u32.f64 	%r1051, %fd6775;
	mov.f64 	%fd6776, 0d3FF0000000000000;
	sub.f64 	%fd6777, %fd6776, %fd1765;
	cvta.to.global.u64 	%rd334, %rd472;
	mul.wide.s32 	%rd335, %r1626, 128;
	add.s64 	%rd336, %rd334, %rd335;
	ld.global.f64 	%fd6778, [%rd336+120];
	sub.f64 	%fd6779, %fd6777, %fd6778;
	and.b16  	%rs389, %rs498, 255;
	cvt.rn.f64.u16 	%fd6780, %rs389;
	mul.f64 	%fd6781, %fd6779, %fd6780;
	min.f64 	%fd6782, %fd6781, 0d406FE00000000000;
	cvt.rzi.u32.f64 	%r1052, %fd6782;
	and.b16  	%rs390, %rs499, 255;
	cvt.rn.f64.u16 	%fd6783, %rs390;
	mul.f64 	%fd6784, %fd6779, %fd6783;
	min.f64 	%fd6785, %fd6784, 0d406FE00000000000;
	cvt.rzi.u32.f64 	%r1053, %fd6785;
	and.b16  	%rs391, %rs500, 255;
	cvt.rn.f64.u16 	%fd6786, %rs391;
	mul.f64 	%fd6787, %fd6779, %fd6786;
	min.f64 	%fd6788, %fd6787, 0d406FE00000000000;
	cvt.rzi.u32.f64 	%r1054, %fd6788;
	and.b16  	%rs392, %rs501, 255;
	cvt.rn.f64.u16 	%fd6789, %rs392;
	mul.f64 	%fd6790, %fd6779, %fd6789;
	min.f64 	%fd6791, %fd6790, 0d406FE00000000000;
	cvt.rzi.u32.f64 	%r1055, %fd6791;
	and.b32  	%r1056, %r1052, 255;
	and.b32  	%r1057, %r1048, 255;
	add.s32 	%r1058, %r1056, %r1057;
	cvt.rn.f64.u32 	%fd6792, %r1058;
	min.f64 	%fd6793, %fd6792, 0d406FE00000000000;
	cvt.rzi.u32.f64 	%r1059, %fd6793;
	and.b32  	%r1060, %r1053, 255;
	and.b32  	%r1061, %r1049, 255;
	add.s32 	%r1062, %r1060, %r1061;
	cvt.rn.f64.u32 	%fd6794, %r1062;
	min.f64 	%fd6795, %fd6794, 0d406FE00000000000;
	cvt.rzi.u32.f64 	%r1063, %fd6795;
	and.b32  	%r1064, %r1054, 255;
	and.b32  	%r1065, %r1050, 255;
	add.s32 	%r1066, %r1064, %r1065;
	cvt.rn.f64.u32 	%fd6796, %r1066;
	min.f64 	%fd6797, %fd6796, 0d406FE00000000000;
	cvt.rzi.u32.f64 	%r1067, %fd6797;
	and.b32  	%r1068, %r1055, 255;
	and.b32  	%r1069, %r1051, 255;
	add.s32 	%r1070, %r1068, %r1069;
	cvt.rn.f64.u32 	%fd6798, %r1070;
	min.f64 	%fd6799, %fd6798, 0d406FE00000000000;
	cvt.rzi.u32.f64 	%r1071, %fd6799;
	and.b16  	%rs393, %rs494, 255;
	cvt.rn.f64.u16 	%fd6800, %rs393;
	mul.f64 	%fd6801, %fd6778, %fd6800;
	min.f64 	%fd6802, %fd6801, 0d406FE00000000000;
	cvt.rzi.u32.f64 	%r1072, %fd6802;
	and.b16  	%rs394, %rs495, 255;
	cvt.rn.f64.u16 	%fd6803, %rs394;
	mul.f64 	%fd6804, %fd6778, %fd6803;
	min.f64 	%fd6805, %fd6804, 0d406FE00000000000;
	cvt.rzi.u32.f64 	%r1073, %fd6805;
	and.b16  	%rs395, %rs496, 255;
	cvt.rn.f64.u16 	%fd6806, %rs395;
	mul.f64 	%fd6807, %fd6778, %fd6806;
	min.f64 	%fd6808, %fd6807, 0d406FE00000000000;
	cvt.rzi.u32.f64 	%r1074, %fd6808;
	and.b16  	%rs396, %rs497, 255;
	cvt.rn.f64.u16 	%fd6809, %rs396;
	mul.f64 	%fd6810, %fd6778, %fd6809;
	min.f64 	%fd6811, %fd6810, 0d406FE00000000000;
	cvt.rzi.u32.f64 	%r1075, %fd6811;
	and.b32  	%r1076, %r1072, 255;
	and.b32  	%r1077, %r1059, 255;
	add.s32 	%r1078, %r1077, %r1076;
	cvt.rn.f64.u32 	%fd6812, %r1078;
	min.f64 	%fd6813, %fd6812, 0d406FE00000000000;
	cvt.rzi.u32.f64 	%r1079, %fd6813;
	cvt.u16.u32 	%rs498, %r1079;
	and.b32  	%r1080, %r1073, 255;
	and.b32  	%r1081, %r1063, 255;
	add.s32 	%r1082, %r1081, %r1080;
	cvt.rn.f64.u32 	%fd6814, %r1082;
	min.f64 	%fd6815, %fd6814, 0d406FE00000000000;
	cvt.rzi.u32.f64 	%r1083, %fd6815;
	cvt.u16.u32 	%rs499, %r1083;
	and.b32  	%r1084, %r1074, 255;
	and.b32  	%r1085, %r1067, 255;
	add.s32 	%r1086, %r1085, %r1084;
	cvt.rn.f64.u32 	%fd6816, %r1086;
	min.f64 	%fd6817, %fd6816, 0d406FE00000000000;
	cvt.rzi.u32.f64 	%r1087, %fd6817;
	cvt.u16.u32 	%rs500, %r1087;
	and.b32  	%r1088, %r1075, 255;
	and.b32  	%r1089, %r1071, 255;
	add.s32 	%r1090, %r1089, %r1088;
	cvt.rn.f64.u32 	%fd6818, %r1090;
	min.f64 	%fd6819, %fd6818, 0d406FE00000000000;
	cvt.rzi.u32.f64 	%r1091, %fd6819;
	cvt.u16.u32 	%rs501, %r1091;
$L__BB1_719:
	mul.f64 	%fd6821, %fd8306, %fd8423;
	fma.rn.f64 	%fd6822, %fd8305, %fd8422, %fd6821;
	fma.rn.f64 	%fd2102, %fd8307, %fd8424, %fd6822;
	neg.f64 	%fd8426, %fd2102;
	setp.leu.f64 	%p1290, %fd2102, 0d0000000000000000;
	mov.f64 	%fd8425, 0d3FF8000000000000;
	@%p1290 bra 	$L__BB1_721;
	neg.f64 	%fd8422, %fd8422;
	neg.f64 	%fd8423, %fd8423;
	neg.f64 	%fd8424, %fd8424;
	mov.f64 	%fd8425, 0d3FE5555555555555;
	mov.f64 	%fd8426, %fd2102;
$L__BB1_721:
	mul.f64 	%fd6825, %fd8425, %fd8425;
	mul.f64 	%fd6826, %fd8426, %fd8426;
	mov.f64 	%fd6827, 0d3FF0000000000000;
	sub.f64 	%fd6828, %fd6827, %fd6826;
	mul.f64 	%fd6829, %fd6825, %fd6828;
	sub.f64 	%fd6830, %fd6827, %fd6829;
	cvt.rn.f32.f64 	%f6, %fd6830;
	setp.ltu.f32 	%p1291, %f6, 0f00000000;
	mov.f64 	%fd8427, 0d0000000000000000;
	mov.f64 	%fd8428, 0d0000000000000000;
	mov.f64 	%fd8429, 0d0000000000000000;
	@%p1291 bra 	$L__BB1_724;
	mul.f64 	%fd6832, %fd8425, %fd8426;
	sqrt.rn.f32 	%f13, %f6;
	cvt.f64.f32 	%fd6833, %f13;
	sub.f64 	%fd6834, %fd6832, %fd6833;
	mul.f64 	%fd6835, %fd8422, %fd6834;
	mul.f64 	%fd6836, %fd8423, %fd6834;
	mul.f64 	%fd6837, %fd8424, %fd6834;
	fma.rn.f64 	%fd2112, %fd8305, %fd8425, %fd6835;
	fma.rn.f64 	%fd2113, %fd8306, %fd8425, %fd6836;
	fma.rn.f64 	%fd2114, %fd8307, %fd8425, %fd6837;
	mul.f64 	%fd6838, %fd2113, %fd2113;
	fma.rn.f64 	%fd6839, %fd2112, %fd2112, %fd6838;
	fma.rn.f64 	%fd6840, %fd2114, %fd2114, %fd6839;
	sqrt.rn.f64 	%fd2115, %fd6840;
	setp.lt.f64 	%p1292, %fd2115, 0d3D719799812DEA11;
	@%p1292 bra 	$L__BB1_724;
	div.rn.f64 	%fd8427, %fd2112, %fd2115;
	div.rn.f64 	%fd8428, %fd2113, %fd2115;
	div.rn.f64 	%fd8429, %fd2114, %fd2115;
$L__BB1_724:
	mul.f64 	%fd6841, %fd8428, %fd8428;
	fma.rn.f64 	%fd6842, %fd8427, %fd8427, %fd6841;
	fma.rn.f64 	%fd6843, %fd8429, %fd8429, %fd6842;
	sqrt.rn.f64 	%fd2122, %fd6843;
	setp.leu.f64 	%p1293, %fd2122, 0d3EB0C6F7A0B5ED8D;
	mov.u16 	%rs510, %rs498;
	mov.u16 	%rs511, %rs499;
	mov.u16 	%rs512, %rs500;
	mov.u16 	%rs513, %rs501;
	@%p1293 bra 	$L__BB1_898;
	ld.param.u32 	%r1538, [_Z13render_kernelP4RectiP5Lighti7double3S3_iidP6uchar4iS5__param_3];
	setp.lt.s32 	%p1294, %r1538, 1;
	@%p1294 bra 	$L__BB1_732;
	mov.b32 	%r1644, 0;
$L__BB1_727:
	ld.param.u64 	%rd520, [_Z13render_kernelP4RectiP5Lighti7double3S3_iidP6uchar4iS5__param_2];
	cvta.to.global.u64 	%rd337, %rd520;
	mul.wide.u32 	%rd338, %r1644, 64;
	add.s64 	%rd31, %rd337, %rd338;
	ld.global.u32 	%r1093, [%rd31];
	setp.ne.s32 	%p1295, %r1093, 1;
	@%p1295 bra 	$L__BB1_731;
	ld.global.f64 	%fd6845, [%rd31+16];
	ld.global.f64 	%fd6846, [%rd31+24];
	ld.global.f64 	%fd6847, [%rd31+32];
	sub.f64 	%fd2123, %fd6845, %fd1499;
	sub.f64 	%fd2124, %fd6846, %fd1500;
	sub.f64 	%fd2125, %fd6847, %fd1501;
	mul.f64 	%fd6848, %fd2124, %fd2124;
	fma.rn.f64 	%fd6849, %fd2123, %fd2123, %fd6848;
	fma.rn.f64 	%fd6850, %fd2125, %fd2125, %fd6849;
	sqrt.rn.f64 	%fd2126, %fd6850;
	setp.lt.f64 	%p1296, %fd2126, 0d3D719799812DEA11;
	mov.f64 	%fd8430, 0d0000000000000000;
	mov.f64 	%fd8431, %fd8430;
	mov.f64 	%fd8432, %fd8430;
	@%p1296 bra 	$L__BB1_730;
	div.rn.f64 	%fd8430, %fd2123, %fd2126;
	div.rn.f64 	%fd8431, %fd2124, %fd2126;
	div.rn.f64 	%fd8432, %fd2125, %fd2126;
$L__BB1_730:
	mul.f64 	%fd6851, %fd8428, %fd8431;
	fma.rn.f64 	%fd6852, %fd8427, %fd8430, %fd6851;
	fma.rn.f64 	%fd6853, %fd8429, %fd8432, %fd6852;
	add.f64 	%fd6854, %fd6853, 0dBFF0000000000000;
	abs.f64 	%fd6855, %fd6854;
	setp.lt.f64 	%p1297, %fd6855, 0d3FC0000000000000;
	setp.lt.f64 	%p1298, %fd2126, 0d3FC0000000000000;
	and.pred  	%p1299, %p1298, %p1297;
	mov.b16 	%rs510, 255;
	mov.u16 	%rs511, %rs510;
	mov.u16 	%rs512, %rs510;
	mov.u16 	%rs513, %rs510;
	@%p1299 bra 	$L__BB1_898;
$L__BB1_731:
	ld.param.u32 	%r1539, [_Z13render_kernelP4RectiP5Lighti7double3S3_iidP6uchar4iS5__param_3];
	add.s32 	%r1644, %r1644, 1;
	setp.eq.s32 	%p1300, %r1644, %r1539;
	@%p1300 bra 	$L__BB1_732;
	bra.uni 	$L__BB1_727;
$L__BB1_732:
	ld.param.u32 	%r1478, [_Z13render_kernelP4RectiP5Lighti7double3S3_iidP6uchar4iS5__param_1];
	ld.param.u64 	%rd473, [_Z13render_kernelP4RectiP5Lighti7double3S3_iidP6uchar4iS5__param_0];
	cvta.to.global.u64 	%rd30, %rd473;
	setp.lt.s32 	%p1301, %r1478, 1;
	mov.f64 	%fd8436, 0d7FEFFFFFFFFFFFFF;
	mov.b32 	%r1647, -1;
	@%p1301 bra 	$L__BB1_745;
	mov.b32 	%r1647, -1;
	mov.f64 	%fd8436, 0d7FEFFFFFFFFFFFFF;
	mov.b32 	%r1645, 0;
$L__BB1_734:
	mul.wide.u32 	%rd339, %r1645, 128;
	add.s64 	%rd340, %rd30, %rd339;
	ld.global.f64 	%fd2134, [%rd340+88];
	ld.global.f64 	%fd2135, [%rd340+80];
	ld.global.f64 	%fd2136, [%rd340+72];
	ld.global.f64 	%fd2137, [%rd340+64];
	ld.global.f64 	%fd2138, [%rd340+56];
	ld.global.f64 	%fd2139, [%rd340+48];
	ld.global.f64 	%fd2140, [%rd340+40];
	ld.global.f64 	%fd2141, [%rd340+32];
	ld.global.f64 	%fd2142, [%rd340+24];
	ld.global.f64 	%fd2143, [%rd340+16];
	ld.global.f64 	%fd2144, [%rd340+8];
	ld.global.f64 	%fd2145, [%rd340];
	sub.f64 	%fd2146, %fd2142, %fd2145;
	sub.f64 	%fd2147, %fd2141, %fd2144;
	sub.f64 	%fd2148, %fd2140, %fd2143;
	sub.f64 	%fd2149, %fd2136, %fd2145;
	sub.f64 	%fd2150, %fd2135, %fd2144;
	sub.f64 	%fd2151, %fd2134, %fd2143;
	mul.f64 	%fd6859, %fd8428, %fd2151;
	mul.f64 	%fd6860, %fd8429, %fd2150;
	sub.f64 	%fd2152, %fd6859, %fd6860;
	mul.f64 	%fd6861, %fd8429, %fd2149;
	mul.f64 	%fd6862, %fd8427, %fd2151;
	sub.f64 	%fd2153, %fd6861, %fd6862;
	mul.f64 	%fd6863, %fd8427, %fd2150;
	mul.f64 	%fd6864, %fd8428, %fd2149;
	sub.f64 	%fd2154, %fd6863, %fd6864;
	mul.f64 	%fd6865, %fd2147, %fd2153;
	fma.rn.f64 	%fd6866, %fd2146, %fd2152, %fd6865;
	fma.rn.f64 	%fd2155, %fd2148, %fd2154, %fd6866;
	abs.f64 	%fd6867, %fd2155;
	setp.lt.f64 	%p1303, %fd6867, 0d3D719799812DEA11;
	mov.pred 	%p1632, 0;
	mov.f64 	%fd8434, 0d0000000000000000;
	@%p1303 bra 	$L__BB1_738;
	sub.f64 	%fd2156, %fd1499, %fd2145;
	sub.f64 	%fd2157, %fd1500, %fd2144;
	sub.f64 	%fd2158, %fd1501, %fd2143;
	mul.f64 	%fd6869, %fd2157, %fd2153;
	fma.rn.f64 	%fd6870, %fd2156, %fd2152, %fd6869;
	fma.rn.f64 	%fd6871, %fd2158, %fd2154, %fd6870;
	div.rn.f64 	%fd2159, %fd6871, %fd2155;
	setp.lt.f64 	%p1305, %fd2159, 0d0000000000000000;
	setp.gt.f64 	%p1306, %fd2159, 0d3FF0000000000000;
	or.pred  	%p1307, %p1305, %p1306;
	@%p1307 bra 	$L__BB1_738;
	mul.f64 	%fd6873, %fd2157, %fd2148;
	mul.f64 	%fd6874, %fd2158, %fd2147;
	sub.f64 	%fd2160, %fd6873, %fd6874;
	mul.f64 	%fd6875, %fd2158, %fd2146;
	mul.f64 	%fd6876, %fd2156, %fd2148;
	sub.f64 	%fd2161, %fd6875, %fd6876;
	mul.f64 	%fd6877, %fd2156, %fd2147;
	mul.f64 	%fd6878, %fd2157, %fd2146;
	sub.f64 	%fd2162, %fd6877, %fd6878;
	mul.f64 	%fd6879, %fd8428, %fd2161;
	fma.rn.f64 	%fd6880, %fd8427, %fd2160, %fd6879;
	fma.rn.f64 	%fd6881, %fd8429, %fd2162, %fd6880;
	div.rn.f64 	%fd6882, %fd6881, %fd2155;
	setp.lt.f64 	%p1309, %fd6882, 0d0000000000000000;
	add.f64 	%fd6883, %fd2159, %fd6882;
	setp.gt.f64 	%p1310, %fd6883, 0d3FF0000000000000;
	or.pred  	%p1311, %p1309, %p1310;
	@%p1311 bra 	$L__BB1_738;
	mul.f64 	%fd6884, %fd2150, %fd2161;
	fma.rn.f64 	%fd6885, %fd2149, %fd2160, %fd6884;
	fma.rn.f64 	%fd6886, %fd2151, %fd2162, %fd6885;
	div.rn.f64 	%fd6887, %fd6886, %fd2155;
	setp.geu.f64 	%p1632, %fd6887, 0d0000000000000000;
	selp.f64 	%fd8434, %fd6887, 0d0000000000000000, %p1632;
$L__BB1_738:
	sub.f64 	%fd2165, %fd2142, %fd2136;
	sub.f64 	%fd2166, %fd2141, %fd2135;
	sub.f64 	%fd2167, %fd2140, %fd2134;
	sub.f64 	%fd2168, %fd2139, %fd2136;
	sub.f64 	%fd2169, %fd2138, %fd2135;
	sub.f64 	%fd2170, %fd2137, %fd2134;
	mul.f64 	%fd6889, %fd8428, %fd2170;
	mul.f64 	%fd6890, %fd8429, %fd2169;
	sub.f64 	%fd2171, %fd6889, %fd6890;
	mul.f64 	%fd6891, %fd8429, %fd2168;
	mul.f64 	%fd6892, %fd8427, %fd2170;
	sub.f64 	%fd2172, %fd6891, %fd6892;
	mul.f64 	%fd6893, %fd8427, %fd2169;
	mul.f64 	%fd6894, %fd8428, %fd2168;
	sub.f64 	%fd2173, %fd6893, %fd6894;
	mul.f64 	%fd6895, %fd2166, %fd2172;
	fma.rn.f64 	%fd6896, %fd2165, %fd2171, %fd6895;
	fma.rn.f64 	%fd2174, %fd2167, %fd2173, %fd6896;
	abs.f64 	%fd6897, %fd2174;
	setp.lt.f64 	%p1313, %fd6897, 0d3D719799812DEA11;
	mov.pred 	%p1633, 0;
	mov.f64 	%fd8435, 0d0000000000000000;
	@%p1313 bra 	$L__BB1_742;
	sub.f64 	%fd2175, %fd1499, %fd2136;
	sub.f64 	%fd2176, %fd1500, %fd2135;
	sub.f64 	%fd2177, %fd1501, %fd2134;
	mul.f64 	%fd6899, %fd2176, %fd2172;
	fma.rn.f64 	%fd6900, %fd2175, %fd2171, %fd6899;
	fma.rn.f64 	%fd6901, %fd2177, %fd2173, %fd6900;
	div.rn.f64 	%fd2178, %fd6901, %fd2174;
	setp.lt.f64 	%p1315, %fd2178, 0d0000000000000000;
	setp.gt.f64 	%p1316, %fd2178, 0d3FF0000000000000;
	or.pred  	%p1317, %p1315, %p1316;
	@%p1317 bra 	$L__BB1_742;
	mul.f64 	%fd6903, %fd2176, %fd2167;
	mul.f64 	%fd6904, %fd2177, %fd2166;
	sub.f64 	%fd2179, %fd6903, %fd6904;
	mul.f64 	%fd6905, %fd2177, %fd2165;
	mul.f64 	%fd6906, %fd2175, %fd2167;
	sub.f64 	%fd2180, %fd6905, %fd6906;
	mul.f64 	%fd6907, %fd2175, %fd2166;
	mul.f64 	%fd6908, %fd2176, %fd2165;
	sub.f64 	%fd2181, %fd6907, %fd6908;
	mul.f64 	%fd6909, %fd8428, %fd2180;
	fma.rn.f64 	%fd6910, %fd8427, %fd2179, %fd6909;
	fma.rn.f64 	%fd6911, %fd8429, %fd2181, %fd6910;
	div.rn.f64 	%fd6912, %fd6911, %fd2174;
	setp.lt.f64 	%p1319, %fd6912, 0d0000000000000000;
	add.f64 	%fd6913, %fd2178, %fd6912;
	setp.gt.f64 	%p1320, %fd6913, 0d3FF0000000000000;
	or.pred  	%p1321, %p1319, %p1320;
	@%p1321 bra 	$L__BB1_742;
	mul.f64 	%fd6914, %fd2169, %fd2180;
	fma.rn.f64 	%fd6915, %fd2168, %fd2179, %fd6914;
	fma.rn.f64 	%fd6916, %fd2170, %fd2181, %fd6915;
	div.rn.f64 	%fd6917, %fd6916, %fd2174;
	setp.geu.f64 	%p1633, %fd6917, 0d0000000000000000;
	selp.f64 	%fd8435, %fd6917, 0d0000000000000000, %p1633;
$L__BB1_742:
	setp.lt.f64 	%p1322, %fd8434, 0d7FEFFFFFFFFFFFFF;
	and.pred  	%p1323, %p1632, %p1322;
	selp.f64 	%fd6918, %fd8434, 0d7FEFFFFFFFFFFFFF, %p1323;
	setp.lt.f64 	%p1324, %fd8435, %fd6918;
	and.pred  	%p1325, %p1633, %p1324;
	or.pred  	%p1326, %p1325, %p1323;
	selp.f64 	%fd6920, %fd8434, 0d0000000000000000, %p1323;
	selp.f64 	%fd2184, %fd8435, %fd6920, %p1325;
	not.pred 	%p1327, %p1326;
	@%p1327 bra 	$L__BB1_744;
	setp.lt.f64 	%p1328, %fd2184, %fd8436;
	setp.gt.f64 	%p1329, %fd2184, 0d3EB0C6F7A0B5ED8D;
	and.pred  	%p1330, %p1328, %p1329;
	selp.b32 	%r1647, %r1645, %r1647, %p1330;
	selp.f64 	%fd8436, %fd2184, %fd8436, %p1330;
$L__BB1_744:
	ld.param.u32 	%r1479, [_Z13render_kernelP4RectiP5Lighti7double3S3_iidP6uchar4iS5__param_1];
	add.s32 	%r1645, %r1645, 1;
	setp.ne.s32 	%p1331, %r1645, %r1479;
	@%p1331 bra 	$L__BB1_734;
$L__BB1_745:
	setp.eq.s32 	%p1332, %r1647, -1;
	mov.b16 	%rs513, 255;
	mov.b16 	%rs510, 0;
	mov.u16 	%rs511, %rs510;
	mov.u16 	%rs512, %rs510;
	@%p1332 bra 	$L__BB1_898;
	ld.param.u64 	%rd539, [_Z13render_kernelP4RectiP5Lighti7double3S3_iidP6uchar4iS5__param_11];
	fma.rn.f64 	%fd2188, %fd8427, %fd8436, %fd1499;
	fma.rn.f64 	%fd2189, %fd8428, %fd8436, %fd1500;
	fma.rn.f64 	%fd2190, %fd8429, %fd8436, %fd1501;
	mul.wide.s32 	%rd341, %r1647, 128;
	add.s64 	%rd342, %rd30, %rd341;
	ld.global.f64 	%fd6922, [%rd342+16];
	ld.global.f64 	%fd6923, [%rd342+24];
	ld.global.f64 	%fd6924, [%rd342+32];
	ld.global.f64 	%fd6925, [%rd342+40];
	ld.global.f64 	%fd6926, [%rd342+64];
	ld.global.v2.u32 	{%r1097, %r1098}, [%rd342+96];
	ld.global.f64 	%fd6927, [%rd342+56];
	ld.global.f64 	%fd6928, [%rd342+48];
	ld.global.f64 	%fd6929, [%rd342+8];
	ld.global.f64 	%fd6930, [%rd342];
	sub.f64 	%fd6931, %fd2188, %fd6930;
	sub.f64 	%fd6932, %fd2189, %fd6929;
	sub.f64 	%fd6933, %fd6928, %fd6930;
	sub.f64 	%fd6934, %fd6927, %fd6929;
	abs.f64 	%fd6935, %fd6933;
	setp.lt.f64 	%p1333, %fd6935, 0d3D719799812DEA11;
	setp.lt.f64 	%p1334, %fd6933, 0d0000000000000000;
	selp.f64 	%fd6936, 0dBD719799812DEA11, 0d3D719799812DEA11, %p1334;
	selp.f64 	%fd6937, %fd6936, %fd6933, %p1333;
	abs.f64 	%fd6938, %fd6934;
	setp.lt.f64 	%p1335, %fd6938, 0d3D719799812DEA11;
	setp.lt.f64 	%p1336, %fd6934, 0d0000000000000000;
	selp.f64 	%fd6939, 0dBD719799812DEA11, 0d3D719799812DEA11, %p1336;
	selp.f64 	%fd6940, %fd6939, %fd6934, %p1335;
	div.rn.f64 	%fd6941, %fd6931, %fd6937;
	cvt.rn.f64.s32 	%fd6942, %r1097;
	mul.f64 	%fd6943, %fd6941, %fd6942;
	mov.f64 	%fd6944, 0d3FE0000000000000;
	copysign.f64 	%fd6945, %fd6943, %fd6944;
	add.rz.f64 	%fd6946, %fd6943, %fd6945;
	cvt.rzi.f64.f64 	%fd6947, %fd6946;
	cvt.rzi.s32.f64 	%r1099, %fd6947;
	div.rn.f64 	%fd6948, %fd6932, %fd6940;
	cvt.rn.f64.s32 	%fd6949, %r1098;
	mul.f64 	%fd6950, %fd6948, %fd6949;
	copysign.f64 	%fd6951, %fd6950, %fd6944;
	add.rz.f64 	%fd6952, %fd6950, %fd6951;
	cvt.rzi.f64.f64 	%fd6953, %fd6952;
	cvt.rzi.s32.f64 	%r1100, %fd6953;
	max.s32 	%r1101, %r1099, 0;
	setp.lt.s32 	%p1337, %r1101, %r1097;
	add.s32 	%r1102, %r1097, -1;
	selp.b32 	%r1103, %r1101, %r1102, %p1337;
	max.s32 	%r1104, %r1100, 0;
	setp.lt.s32 	%p1338, %r1104, %r1098;
	add.s32 	%r1105, %r1098, -1;
	selp.b32 	%r1106, %r1104, %r1105, %p1338;
	mad.lo.s32 	%r1107, %r1106, %r1097, %r1103;
	cvta.to.global.u64 	%rd343, %rd539;
	mul.wide.s32 	%rd344, %r1107, 4;
	add.s64 	%rd345, %rd343, %rd344;
	ld.global.u32 	%r1108, [%rd345];
	bfe.u32 	%r1109, %r1108, 24, 8;
	cvt.u16.u32 	%rs177, %r1109;
	bfe.u32 	%r1110, %r1108, 16, 8;
	cvt.u16.u32 	%rs178, %r1110;
	bfe.u32 	%r1111, %r1108, 8, 8;
	cvt.u16.u32 	%rs179, %r1111;
	bfe.u32 	%r1112, %r1108, 0, 8;
	cvt.u16.u32 	%rs180, %r1112;
	sub.f64 	%fd6954, %fd6923, %fd6930;
	sub.f64 	%fd6955, %fd6924, %fd6929;
	sub.f64 	%fd6956, %fd6925, %fd6922;
	sub.f64 	%fd6957, %fd6926, %fd6922;
	mul.f64 	%fd6958, %fd6955, %fd6957;
	mul.f64 	%fd6959, %fd6956, %fd6934;
	sub.f64 	%fd2191, %fd6958, %fd6959;
	mul.f64 	%fd6960, %fd6956, %fd6933;
	mul.f64 	%fd6961, %fd6954, %fd6957;
	sub.f64 	%fd2192, %fd6960, %fd6961;
	mul.f64 	%fd6962, %fd6954, %fd6934;
	mul.f64 	%fd6963, %fd6955, %fd6933;
	sub.f64 	%fd2193, %fd6962, %fd6963;
	mul.f64 	%fd6964, %fd2192, %fd2192;
	fma.rn.f64 	%fd6965, %fd2191, %fd2191, %fd6964;
	fma.rn.f64 	%fd6966, %fd2193, %fd2193, %fd6965;
	sqrt.rn.f64 	%fd2194, %fd6966;
	setp.lt.f64 	%p1339, %fd2194, 0d3D719799812DEA11;
	mov.f64 	%fd8483, 0d0000000000000000;
	mov.f64 	%fd8484, %fd8483;
	mov.f64 	%fd8485, %fd8483;
	@%p1339 bra 	$L__BB1_748;
	div.rn.f64 	%fd8483, %fd2191, %fd2194;
	div.rn.f64 	%fd8484, %fd2192, %fd2194;
	div.rn.f64 	%fd8485, %fd2193, %fd2194;
$L__BB1_748:
	ld.param.u32 	%r1540, [_Z13render_kernelP4RectiP5Lighti7double3S3_iidP6uchar4iS5__param_3];
	setp.lt.s32 	%p1340, %r1540, 1;
	neg.f64 	%fd2201, %fd8428;
	mov.f64 	%fd8453, 0d0000000000000000;
	@%p1340 bra 	$L__BB1_778;
	mul.f64 	%fd6969, %fd8484, %fd8484;
	fma.rn.f64 	%fd6970, %fd8483, %fd8483, %fd6969;
	fma.rn.f64 	%fd6971, %fd8485, %fd8485, %fd6970;
	sqrt.rn.f64 	%fd2202, %fd6971;
	mov.f64 	%fd8453, 0d0000000000000000;
	mov.b32 	%r1649, 0;
$L__BB1_750:
	ld.param.u64 	%rd521, [_Z13render_kernelP4RectiP5Lighti7double3S3_iidP6uchar4iS5__param_2];
	cvta.to.global.u64 	%rd346, %rd521;
	mul.wide.u32 	%rd347, %r1649, 64;
	add.s64 	%rd32, %rd346, %rd347;
	ld.global.u32 	%r1114, [%rd32];
	ld.global.f64 	%fd2204, [%rd32+8];
	ld.global.f64 	%fd8442, [%rd32+40];
	ld.global.f64 	%fd8443, [%rd32+48];
	ld.global.f64 	%fd8444, [%rd32+56];
	mov.f64 	%fd8445, 0d4376345785D8A000;
	setp.eq.s32 	%p1341, %r1114, 1;
	@%p1341 bra 	$L__BB1_753;
	setp.ne.s32 	%p1342, %r1114, 0;
	@%p1342 bra 	$L__BB1_754;
	add.f64 	%fd8453, %fd8453, %fd2204;
	bra.uni 	$L__BB1_777;
$L__BB1_753:
	ld.global.f64 	%fd6974, [%rd32+32];
	ld.global.f64 	%fd6975, [%rd32+24];
	ld.global.f64 	%fd6976, [%rd32+16];
	sub.f64 	%fd8442, %fd6976, %fd2188;
	sub.f64 	%fd8443, %fd6975, %fd2189;
	sub.f64 	%fd8444, %fd6974, %fd2190;
	mov.f64 	%fd8445, 0d3FF0000000000000;
$L__BB1_754:
	ld.param.u32 	%r1480, [_Z13render_kernelP4RectiP5Lighti7double3S3_iidP6uchar4iS5__param_1];
	setp.lt.s32 	%p1343, %r1480, 1;
	mov.f64 	%fd8446, 0d3FF0000000000000;
	@%p1343 bra 	$L__BB1_768;
	mov.f64 	%fd8446, 0d3FF0000000000000;
	mov.b32 	%r1650, 0;
$L__BB1_756:
	ld.param.u64 	%rd474, [_Z13render_kernelP4RectiP5Lighti7double3S3_iidP6uchar4iS5__param_0];
	cvta.to.global.u64 	%rd348, %rd474;
	mul.wide.u32 	%rd349, %r1650, 128;
	add.s64 	%rd350, %rd348, %rd349;
	ld.global.f64 	%fd2217, [%rd350+88];
	ld.global.f64 	%fd2218, [%rd350+80];
	ld.global.f64 	%fd2219, [%rd350+72];
	ld.global.f64 	%fd2220, [%rd350+64];
	ld.global.f64 	%fd2221, [%rd350+56];
	ld.global.f64 	%fd2222, [%rd350+48];
	ld.global.f64 	%fd2223, [%rd350+40];
	ld.global.f64 	%fd2224, [%rd350+32];
	ld.global.f64 	%fd2225, [%rd350+24];
	ld.global.f64 	%fd2226, [%rd350+16];
	ld.global.f64 	%fd2227, [%rd350+8];
	ld.global.f64 	%fd2228, [%rd350];
	sub.f64 	%fd2229, %fd2225, %fd2228;
	sub.f64 	%fd2230, %fd2224, %fd2227;
	sub.f64 	%fd2231, %fd2223, %fd2226;
	sub.f64 	%fd2232, %fd2219, %fd2228;
	sub.f64 	%fd2233, %fd2218, %fd2227;
	sub.f64 	%fd2234, %fd2217, %fd2226;
	mul.f64 	%fd6980, %fd8443, %fd2234;
	mul.f64 	%fd6981, %fd8444, %fd2233;
	sub.f64 	%fd6982, %fd6980, %fd6981;
	mul.f64 	%fd6983, %fd8444, %fd2232;
	mul.f64 	%fd6984, %fd8442, %fd2234;
	sub.f64 	%fd6985, %fd6983, %fd6984;
	mul.f64 	%fd6986, %fd8442, %fd2233;
	mul.f64 	%fd6987, %fd8443, %fd2232;
	sub.f64 	%fd6988, %fd6986, %fd6987;
	mul.f64 	%fd6989, %fd2230, %fd6985;
	fma.rn.f64 	%fd6990, %fd2229, %fd6982, %fd6989;
	fma.rn.f64 	%fd2235, %fd2231, %fd6988, %fd6990;
	abs.f64 	%fd6991, %fd2235;
	setp.lt.f64 	%p1345, %fd6991, 0d3D719799812DEA11;
	mov.pred 	%p1634, 0;
	mov.f64 	%fd8447, 0d0000000000000000;
	@%p1345 bra 	$L__BB1_760;
	sub.f64 	%fd2236, %fd2188, %fd2228;
	sub.f64 	%fd2237, %fd2189, %fd2227;
	sub.f64 	%fd2238, %fd2190, %fd2226;
	mul.f64 	%fd6993, %fd8443, %fd2234;
	mul.f64 	%fd6994, %fd8444, %fd2233;
	sub.f64 	%fd6995, %fd6993, %fd6994;
	mul.f64 	%fd6996, %fd8444, %fd2232;
	mul.f64 	%fd6997, %fd8442, %fd2234;
	sub.f64 	%fd6998, %fd6996, %fd6997;
	mul.f64 	%fd6999, %fd2237, %fd6998;
	fma.rn.f64 	%fd7000, %fd2236, %fd6995, %fd6999;
	mul.f64 	%fd7001, %fd8442, %fd2233;
	mul.f64 	%fd7002, %fd8443, %fd2232;
	sub.f64 	%fd7003, %fd7001, %fd7002;
	fma.rn.f64 	%fd7004, %fd2238, %fd7003, %fd7000;
	div.rn.f64 	%fd2239, %fd7004, %fd2235;
	setp.lt.f64 	%p1347, %fd2239, 0d0000000000000000;
	setp.gt.f64 	%p1348, %fd2239, 0d3FF0000000000000;
	or.pred  	%p1349, %p1347, %p1348;
	@%p1349 bra 	$L__BB1_760;
	mul.f64 	%fd7006, %fd2237, %fd2231;
	mul.f64 	%fd7007, %fd2238, %fd2230;
	sub.f64 	%fd2240, %fd7006, %fd7007;
	mul.f64 	%fd7008, %fd2238, %fd2229;
	mul.f64 	%fd7009, %fd2236, %fd2231;
	sub.f64 	%fd2241, %fd7008, %fd7009;
	mul.f64 	%fd7010, %fd2236, %fd2230;
	mul.f64 	%fd7011, %fd2237, %fd2229;
	sub.f64 	%fd2242, %fd7010, %fd7011;
	mul.f64 	%fd7012, %fd8443, %fd2241;
	fma.rn.f64 	%fd7013, %fd8442, %fd2240, %fd7012;
	fma.rn.f64 	%fd7014, %fd8444, %fd2242, %fd7013;
	div.rn.f64 	%fd7015, %fd7014, %fd2235;
	setp.lt.f64 	%p1351, %fd7015, 0d0000000000000000;
	add.f64 	%fd7016, %fd2239, %fd7015;
	setp.gt.f64 	%p1352, %fd7016, 0d3FF0000000000000;
	or.pred  	%p1353, %p1351, %p1352;
	@%p1353 bra 	$L__BB1_760;
	mul.f64 	%fd7017, %fd2233, %fd2241;
	fma.rn.f64 	%fd7018, %fd2232, %fd2240, %fd7017;
	fma.rn.f64 	%fd7019, %fd2234, %fd2242, %fd7018;
	div.rn.f64 	%fd7020, %fd7019, %fd2235;
	setp.geu.f64 	%p1634, %fd7020, 0d0000000000000000;
	selp.f64 	%fd8447, %fd7020, 0d0000000000000000, %p1634;
$L__BB1_760:
	sub.f64 	%fd2245, %fd2225, %fd2219;
	sub.f64 	%fd2246, %fd2224, %fd2218;
	sub.f64 	%fd2247, %fd2223, %fd2217;
	sub.f64 	%fd2248, %fd2222, %fd2219;
	sub.f64 	%fd2249, %fd2221, %fd2218;
	sub.f64 	%fd2250, %fd2220, %fd2217;
	mul.f64 	%fd7022, %fd8443, %fd2250;
	mul.f64 	%fd7023, %fd8444, %fd2249;
	sub.f64 	%fd7024, %fd7022, %fd7023;
	mul.f64 	%fd7025, %fd8444, %fd2248;
	mul.f64 	%fd7026, %fd8442, %fd2250;
	sub.f64 	%fd7027, %fd7025, %fd7026;
	mul.f64 	%fd7028, %fd8442, %fd2249;
	mul.f64 	%fd7029, %fd8443, %fd2248;
	sub.f64 	%fd7030, %fd7028, %fd7029;
	mul.f64 	%fd7031, %fd2246, %fd7027;
	fma.rn.f64 	%fd7032, %fd2245, %fd7024, %fd7031;
	fma.rn.f64 	%fd2251, %fd2247, %fd7030, %fd7032;
	abs.f64 	%fd7033, %fd2251;
	setp.lt.f64 	%p1355, %fd7033, 0d3D719799812DEA11;
	mov.pred 	%p1635, 0;
	mov.f64 	%fd8448, 0d0000000000000000;
	@%p1355 bra 	$L__BB1_764;
	sub.f64 	%fd2252, %fd2188, %fd2219;
	sub.f64 	%fd2253, %fd2189, %fd2218;
	sub.f64 	%fd2254, %fd2190, %fd2217;
	mul.f64 	%fd7035, %fd8443, %fd2250;
	mul.f64 	%fd7036, %fd8444, %fd2249;
	sub.f64 	%fd7037, %fd7035, %fd7036;
	mul.f64 	%fd7038, %fd8444, %fd2248;
	mul.f64 	%fd7039, %fd8442, %fd2250;
	sub.f64 	%fd7040, %fd7038, %fd7039;
	mul.f64 	%fd7041, %fd2253, %fd7040;
	fma.rn.f64 	%fd7042, %fd2252, %fd7037, %fd7041;
	mul.f64 	%fd7043, %fd8442, %fd2249;
	mul.f64 	%fd7044, %fd8443, %fd2248;
	sub.f64 	%fd7045, %fd7043, %fd7044;
	fma.rn.f64 	%fd7046, %fd2254, %fd7045, %fd7042;
	div.rn.f64 	%fd2255, %fd7046, %fd2251;
	setp.lt.f64 	%p1357, %fd2255, 0d0000000000000000;
	setp.gt.f64 	%p1358, %fd2255, 0d3FF0000000000000;
	or.pred  	%p1359, %p1357, %p1358;
	@%p1359 bra 	$L__BB1_764;
	mul.f64 	%fd7048, %fd2253, %fd2247;
	mul.f64 	%fd7049, %fd2254, %fd2246;
	sub.f64 	%fd2256, %fd7048, %fd7049;
	mul.f64 	%fd7050, %fd2254, %fd2245;
	mul.f64 	%fd7051, %fd2252, %fd2247;
	sub.f64 	%fd2257, %fd7050, %fd7051;
	mul.f64 	%fd7052, %fd2252, %fd2246;
	mul.f64 	%fd7053, %fd2253, %fd2245;
	sub.f64 	%fd2258, %fd7052, %fd7053;
	mul.f64 	%fd7054, %fd8443, %fd2257;
	fma.rn.f64 	%fd7055, %fd8442, %fd2256, %fd7054;
	fma.rn.f64 	%fd7056, %fd8444, %fd2258, %fd7055;
	div.rn.f64 	%fd7057, %fd7056, %fd2251;
	setp.lt.f64 	%p1361, %fd7057, 0d0000000000000000;
	add.f64 	%fd7058, %fd2255, %fd7057;
	setp.gt.f64 	%p1362, %fd7058, 0d3FF0000000000000;
	or.pred  	%p1363, %p1361, %p1362;
	@%p1363 bra 	$L__BB1_764;
	mul.f64 	%fd7059, %fd2249, %fd2257;
	fma.rn.f64 	%fd7060, %fd2248, %fd2256, %fd7059;
	fma.rn.f64 	%fd7061, %fd2250, %fd2258, %fd7060;
	div.rn.f64 	%fd7062, %fd7061, %fd2251;
	setp.geu.f64 	%p1635, %fd7062, 0d0000000000000000;
	selp.f64 	%fd8448, %fd7062, 0d0000000000000000, %p1635;
$L__BB1_764:
	setp.lt.f64 	%p1364, %fd8447, 0d7FEFFFFFFFFFFFFF;
	and.pred  	%p1365, %p1634, %p1364;
	selp.f64 	%fd7063, %fd8447, 0d7FEFFFFFFFFFFFFF, %p1365;
	setp.lt.f64 	%p1366, %fd8448, %fd7063;
	and.pred  	%p1367, %p1635, %p1366;
	or.pred  	%p1368, %p1367, %p1365;
	selp.f64 	%fd7065, %fd8447, 0d0000000000000000, %p1365;
	selp.f64 	%fd2261, %fd8448, %fd7065, %p1367;
	not.pred 	%p1369, %p1368;
	@%p1369 bra 	$L__BB1_767;
	setp.ltu.f64 	%p1370, %fd2261, 0d3F50624DD2F1A9FC;
	setp.gtu.f64 	%p1371, %fd2261, %fd8445;
	or.pred  	%p1372, %p1370, %p1371;
	@%p1372 bra 	$L__BB1_767;
	ld.param.u64 	%rd475, [_Z13render_kernelP4RectiP5Lighti7double3S3_iidP6uchar4iS5__param_0];
	cvta.to.global.u64 	%rd351, %rd475;
	mul.wide.u32 	%rd352, %r1650, 128;
	add.s64 	%rd353, %rd351, %rd352;
	ld.global.f64 	%fd7066, [%rd353+120];
	mul.f64 	%fd8446, %fd8446, %fd7066;
$L__BB1_767:
	ld.param.u32 	%r1481, [_Z13render_kernelP4RectiP5Lighti7double3S3_iidP6uchar4iS5__param_1];
	add.s32 	%r1650, %r1650, 1;
	setp.ne.s32 	%p1373, %r1650, %r1481;
	@%p1373 bra 	$L__BB1_756;
$L__BB1_768:
	mul.f64 	%fd7067, %fd8484, %fd8443;
	fma.rn.f64 	%fd7068, %fd8483, %fd8442, %fd7067;
	fma.rn.f64 	%fd2265, %fd8485, %fd8444, %fd7068;
	setp.leu.f64 	%p1374, %fd2265, 0d0000000000000000;
	@%p1374 bra 	$L__BB1_770;
	mul.f64 	%fd7069, %fd2204, %fd8446;
	mul.f64 	%fd7070, %fd2265, %fd7069;
	mul.f64 	%fd7071, %fd8443, %fd8443;
	fma.rn.f64 	%fd7072, %fd8442, %fd8442, %fd7071;
	fma.rn.f64 	%fd7073, %fd8444, %fd8444, %fd7072;
	sqrt.rn.f64 	%fd7074, %fd7073;
	mul.f64 	%fd7075, %fd2202, %fd7074;
	div.rn.f64 	%fd7076, %fd7070, %fd7075;
	add.f64 	%fd8453, %fd8453, %fd7076;
$L__BB1_770:
	add.f64 	%fd7077, %fd2265, %fd2265;
	mul.f64 	%fd7078, %fd8483, %fd7077;
	mul.f64 	%fd7079, %fd8484, %fd7077;
	mul.f64 	%fd7080, %fd8485, %fd7077;
	sub.f64 	%fd2268, %fd7078, %fd8442;
	sub.f64 	%fd2269, %fd7079, %fd8443;
	sub.f64 	%fd2270, %fd7080, %fd8444;
	mul.f64 	%fd7081, %fd2269, %fd2201;
	mul.f64 	%fd7082, %fd8427, %fd2268;
	sub.f64 	%fd7083, %fd7081, %fd7082;
	mul.f64 	%fd7084, %fd8429, %fd2270;
	sub.f64 	%fd2271, %fd7083, %fd7084;
	setp.leu.f64 	%p1375, %fd2271, 0d0000000000000000;
	@%p1375 bra 	$L__BB1_777;
	setp.lt.s32 	%p1376, %r5, 0;
	and.b32  	%r1116, %r5, 2146435072;
	setp.eq.s32 	%p1377, %r1116, 1077936128;
	mul.f64 	%fd2272, %fd2204, %fd8446;
	mul.f64 	%fd7085, %fd2269, %fd2269;
	fma.rn.f64 	%fd7086, %fd2268, %fd2268, %fd7085;
	fma.rn.f64 	%fd7087, %fd2270, %fd2270, %fd7086;
	sqrt.rn.f64 	%fd7088, %fd7087;
	mul.f64 	%fd7089, %fd2122, %fd7088;
	div.rn.f64 	%fd2273, %fd2271, %fd7089;
	{
	.reg .b32 %temp; 
	mov.b64 	{%temp, %r177}, %fd2273;
	}
	abs.f64 	%fd2274, %fd2273;
	{ // callseq 13, 0
	.param .b64 param0;
	st.param.f64 	[param0], %fd2274;
	.param .b64 retval0;
	call.uni (retval0), 
	__internal_accurate_pow, 
	(
	param0
	);
	ld.param.f64 	%fd7090, [retval0];
	} // callseq 13
	setp.lt.s32 	%p1378, %r177, 0;
	neg.f64 	%fd7092, %fd7090;
	selp.f64 	%fd7093, %fd7092, %fd7090, %p1377;
	selp.f64 	%fd7094, %fd7093, %fd7090, %p1378;
	setp.eq.f64 	%p1379, %fd2273, 0d0000000000000000;
	selp.b32 	%r1117, %r177, 0, %p1377;
	or.b32  	%r1118, %r1117, 2146435072;
	selp.b32 	%r1119, %r1118, %r1117, %p1376;
	mov.b32 	%r1120, 0;
	mov.b64 	%fd7095, {%r1120, %r1119};
	selp.f64 	%fd8452, %fd7095, %fd7094, %p1379;
	add.f64 	%fd7096, %fd2273, 0d405B800000000000;
	{
	.reg .b32 %temp; 
	mov.b64 	{%temp, %r1121}, %fd7096;
	}
	and.b32  	%r1122, %r1121, 2146435072;
	setp.ne.s32 	%p1380, %r1122, 2146435072;
	@%p1380 bra 	$L__BB1_776;
	setp.num.f64 	%p1381, %fd2273, %fd2273;
	@%p1381 bra 	$L__BB1_774;
	mov.f64 	%fd7097, 0d405B800000000000;
	add.rn.f64 	%fd8452, %fd2273, %fd7097;
	bra.uni 	$L__BB1_776;
$L__BB1_774:
	setp.neu.f64 	%p1382, %fd2274, 0d7FF0000000000000;
	@%p1382 bra 	$L__BB1_776;
	setp.lt.s32 	%p1383, %r177, 0;
	setp.lt.s32 	%p1384, %r5, 0;
	selp.b32 	%r1123, 0, 2146435072, %p1384;
	or.b32  	%r1124, %r1123, -2147483648;
	selp.b32 	%r1125, %r1124, %r1123, %p3;
	selp.b32 	%r1126, %r1125, %r1123, %p1383;
	mov.b32 	%r1127, 0;
	mov.b64 	%fd8452, {%r1127, %r1126};
$L__BB1_776:
	setp.eq.f64 	%p1385, %fd2273, 0d3FF0000000000000;
	selp.f64 	%fd7098, 0d3FF0000000000000, %fd8452, %p1385;
	fma.rn.f64 	%fd8453, %fd2272, %fd7098, %fd8453;
$L__BB1_777:
	ld.param.u32 	%r1541, [_Z13render_kernelP4RectiP5Lighti7double3S3_iidP6uchar4iS5__param_3];
	add.s32 	%r1649, %r1649, 1;
	setp.ne.s32 	%p1386, %r1649, %r1541;
	@%p1386 bra 	$L__BB1_750;
$L__BB1_778:
	ld.param.u64 	%rd476, [_Z13render_kernelP4RectiP5Lighti7double3S3_iidP6uchar4iS5__param_0];
	and.b16  	%rs400, %rs180, 255;
	cvt.rn.f64.u16 	%fd7099, %rs400;
	mul.f64 	%fd7100, %fd8453, %fd7099;
	min.f64 	%fd7101, %fd7100, 0d406FE00000000000;
	cvt.rzi.u32.f64 	%r1128, %fd7101;
	cvt.u16.u32 	%rs510, %r1128;
	and.b16  	%rs401, %rs179, 255;
	cvt.rn.f64.u16 	%fd7102, %rs401;
	mul.f64 	%fd7103, %fd8453, %fd7102;
	min.f64 	%fd7104, %fd7103, 0d406FE00000000000;
	cvt.rzi.u32.f64 	%r1129, %fd7104;
	cvt.u16.u32 	%rs511, %r1129;
	and.b16  	%rs402, %rs178, 255;
	cvt.rn.f64.u16 	%fd7105, %rs402;
	mul.f64 	%fd7106, %fd8453, %fd7105;
	min.f64 	%fd7107, %fd7106, 0d406FE00000000000;
	cvt.rzi.u32.f64 	%r1130, %fd7107;
	cvt.u16.u32 	%rs512, %r1130;
	and.b16  	%rs403, %rs177, 255;
	cvt.rn.f64.u16 	%fd7108, %rs403;
	mul.f64 	%fd7109, %fd8453, %fd7108;
	min.f64 	%fd7110, %fd7109, 0d406FE00000000000;
	cvt.rzi.u32.f64 	%r1131, %fd7110;
	cvt.u16.u32 	%rs513, %r1131;
	cvta.to.global.u64 	%rd354, %rd476;
	mul.wide.s32 	%rd355, %r1647, 128;
	add.s64 	%rd356, %rd354, %rd355;
	ld.global.f64 	%fd2282, [%rd356+112];
	setp.le.f64 	%p1387, %fd2282, 0d0000000000000000;
	@%p1387 bra 	$L__BB1_898;
	mul.f64 	%fd7112, %fd8484, %fd2201;
	mul.f64 	%fd7113, %fd8427, %fd8483;
	sub.f64 	%fd7114, %fd7112, %fd7113;
	mul.f64 	%fd7115, %fd8429, %fd8485;
	sub.f64 	%fd7116, %fd7114, %fd7115;
	add.f64 	%fd7117, %fd7116, %fd7116;
	fma.rn.f64 	%fd2283, %fd8483, %fd7117, %fd8427;
	fma.rn.f64 	%fd2284, %fd8484, %fd7117, %fd8428;
	fma.rn.f64 	%fd2285, %fd8485, %fd7117, %fd8429;
	mul.f64 	%fd7118, %fd2284, %fd2284;
	fma.rn.f64 	%fd7119, %fd2283, %fd2283, %fd7118;
	fma.rn.f64 	%fd7120, %fd2285, %fd2285, %fd7119;
	sqrt.rn.f64 	%fd2286, %fd7120;
	setp.lt.f64 	%p1388, %fd2286, 0d3D719799812DEA11;
	mov.f64 	%fd8455, 0d0000000000000000;
	mov.f64 	%fd8456, %fd8455;
	mov.f64 	%fd8457, %fd8455;
	@%p1388 bra 	$L__BB1_781;
	div.rn.f64 	%fd8455, %fd2283, %fd2286;
	div.rn.f64 	%fd8456, %fd2284, %fd2286;
	div.rn.f64 	%fd8457, %fd2285, %fd2286;
$L__BB1_781:
	ld.param.u32 	%r1542, [_Z13render_kernelP4RectiP5Lighti7double3S3_iidP6uchar4iS5__param_3];
	setp.lt.s32 	%p1389, %r1542, 1;
	@%p1389 bra 	$L__BB1_788;
	mov.b32 	%r1651, 0;
$L__BB1_783:
	ld.param.u64 	%rd522, [_Z13render_kernelP4RectiP5Lighti7double3S3_iidP6uchar4iS5__param_2];
	cvta.to.global.u64 	%rd357, %rd522;
	mul.wide.u32 	%rd358, %r1651, 64;
	add.s64 	%rd33, %rd357, %rd358;
	ld.global.u32 	%r1133, [%rd33];
	setp.ne.s32 	%p1390, %r1133, 1;
	@%p1390 bra 	$L__BB1_787;
	ld.global.f64 	%fd7122, [%rd33+16];
	ld.global.f64 	%fd7123, [%rd33+24];
	ld.global.f64 	%fd7124, [%rd33+32];
	sub.f64 	%fd2293, %fd7122, %fd2188;
	sub.f64 	%fd2294, %fd7123, %fd2189;
	sub.f64 	%fd2295, %fd7124, %fd2190;
	mul.f64 	%fd7125, %fd2294, %fd2294;
	fma.rn.f64 	%fd7126, %fd2293, %fd2293, %fd7125;
	fma.rn.f64 	%fd7127, %fd2295, %fd2295, %fd7126;
	sqrt.rn.f64 	%fd2296, %fd7127;
	setp.lt.f64 	%p1391, %fd2296, 0d3D719799812DEA11;
	mov.f64 	%fd8458, 0d0000000000000000;
	mov.f64 	%fd8459, %fd8458;
	mov.f64 	%fd8460, %fd8458;
	@%p1391 bra 	$L__BB1_786;
	div.rn.f64 	%fd8458, %fd2293, %fd2296;
	div.rn.f64 	%fd8459, %fd2294, %fd2296;
	div.rn.f64 	%fd8460, %fd2295, %fd2296;
$L__BB1_786:
	mul.f64 	%fd7128, %fd8456, %fd8459;
	fma.rn.f64 	%fd7129, %fd8455, %fd8458, %fd7128;
	fma.rn.f64 	%fd7130, %fd8457, %fd8460, %fd7129;
	add.f64 	%fd7131, %fd7130, 0dBFF0000000000000;
	abs.f64 	%fd7132, %fd7131;
	setp.lt.f64 	%p1392, %fd7132, 0d3FC0000000000000;
	setp.lt.f64 	%p1393, %fd2296, 0d3FC0000000000000;
	and.pred  	%p1394, %p1393, %p1392;
	mov.b16 	%rs502, 255;
	mov.u16 	%rs503, %rs502;
	mov.u16 	%rs504, %rs502;
	mov.u16 	%rs505, %rs502;
	@%p1394 bra 	$L__BB1_836;
$L__BB1_787:
	ld.param.u32 	%r1543, [_Z13render_kernelP4RectiP5Lighti7double3S3_iidP6uchar4iS5__param_3];
	add.s32 	%r1651, %r1651, 1;
	setp.eq.s32 	%p1395, %r1651, %r1543;
	@%p1395 bra 	$L__BB1_788;
	bra.uni 	$L__BB1_783;
$L__BB1_788:
	ld.param.u32 	%r1482, [_Z13render_kernelP4RectiP5Lighti7double3S3_iidP6uchar4iS5__param_1];
	setp.lt.s32 	%p1396, %r1482, 1;
	mov.f64 	%fd8464, 0d7FEFFFFFFFFFFFFF;
	mov.b32 	%r1654, -1;
	@%p1396 bra 	$L__BB1_801;
	mov.b32 	%r1654, -1;
	mov.f64 	%fd8464, 0d7FEFFFFFFFFFFFFF;
	mov.b32 	%r1652, 0;
$L__BB1_790:
	ld.param.u64 	%rd477, [_Z13render_kernelP4RectiP5Lighti7double3S3_iidP6uchar4iS5__param_0];
	cvta.to.global.u64 	%rd359, %rd477;
	mul.wide.u32 	%rd360, %r1652, 128;
	add.s64 	%rd361, %rd359, %rd360;
	ld.global.f64 	%fd2304, [%rd361+88];
	ld.global.f64 	%fd2305, [%rd361+80];
	ld.global.f64 	%fd2306, [%rd361+72];
	ld.global.f64 	%fd2307, [%rd361+64];
	ld.global.f64 	%fd2308, [%rd361+56];
	ld.global.f64 	%fd2309, [%rd361+48];
	ld.global.f64 	%fd2310, [%rd361+40];
	ld.global.f64 	%fd2311, [%rd361+32];
	ld.global.f64 	%fd2312, [%rd361+24];
	ld.global.f64 	%fd2313, [%rd361+16];
	ld.global.f64 	%fd2314, [%rd361+8];
	ld.global.f64 	%fd2315, [%rd361];
	sub.f64 	%fd2316, %fd2312, %fd2315;
	sub.f64 	%fd2317, %fd2311, %fd2314;
	sub.f64 	%fd2318, %fd2310, %fd2313;
	sub.f64 	%fd2319, %fd2306, %fd2315;
	sub.f64 	%fd2320, %fd2305, %fd2314;
	sub.f64 	%fd2321, %fd2304, %fd2313;
	mul.f64 	%fd7136, %fd8456, %fd2321;
	mul.f64 	%fd7137, %fd8457, %fd2320;
	sub.f64 	%fd7138, %fd7136, %fd7137;
	mul.f64 	%fd7139, %fd8457, %fd2319;
	mul.f64 	%fd7140, %fd8455, %fd2321;
	sub.f64 	%fd7141, %fd7139, %fd7140;
	mul.f64 	%fd7142, %fd8455, %fd2320;
	mul.f64 	%fd7143, %fd8456, %fd2319;
	sub.f64 	%fd7144, %fd7142, %fd7143;
	mul.f64 	%fd7145, %fd2317, %fd7141;
	fma.rn.f64 	%fd7146, %fd2316, %fd7138, %fd7145;
	fma.rn.f64 	%fd2322, %fd2318, %fd7144, %fd7146;
	abs.f64 	%fd7147, %fd2322;
	setp.lt.f64 	%p1398, %fd7147, 0d3D719799812DEA11;
	mov.pred 	%p1636, 0;
	mov.f64 	%fd8462, 0d0000000000000000;
	@%p1398 bra 	$L__BB1_794;
	sub.f64 	%fd2323, %fd2188, %fd2315;
	sub.f64 	%fd2324, %fd2189, %fd2314;
	sub.f64 	%fd2325, %fd2190, %fd2313;
	mul.f64 	%fd7149, %fd8456, %fd2321;
	mul.f64 	%fd7150, %fd8457, %fd2320;
	sub.f64 	%fd7151, %fd7149, %fd7150;
	mul.f64 	%fd7152, %fd8457, %fd2319;
	mul.f64 	%fd7153, %fd8455, %fd2321;
	sub.f64 	%fd7154, %fd7152, %fd7153;
	mul.f64 	%fd7155, %fd2324, %fd7154;
	fma.rn.f64 	%fd7156, %fd2323, %fd7151, %fd7155;
	mul.f64 	%fd7157, %fd8455, %fd2320;
	mul.f64 	%fd7158, %fd8456, %fd2319;
	sub.f64 	%fd7159, %fd7157, %fd7158;
	fma.rn.f64 	%fd7160, %fd2325, %fd7159, %fd7156;
	div.rn.f64 	%fd2326, %fd7160, %fd2322;
	setp.lt.f64 	%p1400, %fd2326, 0d0000000000000000;
	setp.gt.f64 	%p1401, %fd2326, 0d3FF0000000000000;
	or.pred  	%p1402, %p1400, %p1401;
	@%p1402 bra 	$L__BB1_794;
	mul.f64 	%fd7162, %fd2324, %fd2318;
	mul.f64 	%fd7163, %fd2325, %fd2317;
	sub.f64 	%fd2327, %fd7162, %fd7163;
	mul.f64 	%fd7164, %fd2325, %fd2316;
	mul.f64 	%fd7165, %fd2323, %fd2318;
	sub.f64 	%fd2328, %fd7164, %fd7165;
	mul.f64 	%fd7166, %fd2323, %fd2317;
	mul.f64 	%fd7167, %fd2324, %fd2316;
	sub.f64 	%fd2329, %fd7166, %fd7167;
	mul.f64 	%fd7168, %fd8456, %fd2328;
	fma.rn.f64 	%fd7169, %fd8455, %fd2327, %fd7168;
	fma.rn.f64 	%fd7170, %fd8457, %fd2329, %fd7169;
	div.rn.f64 	%fd7171, %fd7170, %fd2322;
	setp.lt.f64 	%p1404, %fd7171, 0d0000000000000000;
	add.f64 	%fd7172, %fd2326, %fd7171;
	setp.gt.f64 	%p1405, %fd7172, 0d3FF0000000000000;
	or.pred  	%p1406, %p1404, %p1405;
	@%p1406 bra 	$L__BB1_794;
	mul.f64 	%fd7173, %fd2320, %fd2328;
	fma.rn.f64 	%fd7174, %fd2319, %fd2327, %fd7173;
	fma.rn.f64 	%fd7175, %fd2321, %fd2329, %fd7174;
	div.rn.f64 	%fd7176, %fd7175, %fd2322;
	setp.geu.f64 	%p1636, %fd7176, 0d0000000000000000;
	selp.f64 	%fd8462, %fd7176, 0d0000000000000000, %p1636;
$L__BB1_794:
	sub.f64 	%fd2332, %fd2312, %fd2306;
	sub.f64 	%fd2333, %fd2311, %fd2305;
	sub.f64 	%fd2334, %fd2310, %fd2304;
	sub.f64 	%fd2335, %fd2309, %fd2306;
	sub.f64 	%fd2336, %fd2308, %fd2305;
	sub.f64 	%fd2337, %fd2307, %fd2304;
	mul.f64 	%fd7178, %fd8456, %fd2337;
	mul.f64 	%fd7179, %fd8457, %fd2336;
	sub.f64 	%fd2338, %fd7178, %fd7179;
	mul.f64 	%fd7180, %fd8457, %fd2335;
	mul.f64 	%fd7181, %fd8455, %fd2337;
	sub.f64 	%fd2339, %fd7180, %fd7181;
	mul.f64 	%fd7182, %fd8455, %fd2336;
	mul.f64 	%fd7183, %fd8456, %fd2335;
	sub.f64 	%fd2340, %fd7182, %fd7183;
	mul.f64 	%fd7184, %fd2333, %fd2339;
	fma.rn.f64 	%fd7185, %fd2332, %fd2338, %fd7184;
	fma.rn.f64 	%fd2341, %fd2334, %fd2340, %fd7185;
	abs.f64 	%fd7186, %fd2341;
	setp.lt.f64 	%p1408, %fd7186, 0d3D719799812DEA11;
	mov.pred 	%p1637, 0;
	mov.f64 	%fd8463, 0d0000000000000000;
	@%p1408 bra 	$L__BB1_798;
	sub.f64 	%fd2342, %fd2188, %fd2306;
	sub.f64 	%fd2343, %fd2189, %fd2305;
	sub.f64 	%fd2344, %fd2190, %fd2304;
	mul.f64 	%fd7188, %fd2343, %fd2339;
	fma.rn.f64 	%fd7189, %fd2342, %fd2338, %fd7188;
	fma.rn.f64 	%fd7190, %fd2344, %fd2340, %fd7189;
	div.rn.f64 	%fd2345, %fd7190, %fd2341;
	setp.lt.f64 	%p1410, %fd2345, 0d0000000000000000;
	setp.gt.f64 	%p1411, %fd2345, 0d3FF0000000000000;
	or.pred  	%p1412, %p1410, %p1411;
	@%p1412 bra 	$L__BB1_798;
	mul.f64 	%fd7192, %fd2343, %fd2334;
	mul.f64 	%fd7193, %fd2344, %fd2333;
	sub.f64 	%fd2346, %fd7192, %fd7193;
	mul.f64 	%fd7194, %fd2344, %fd2332;
	mul.f64 	%fd7195, %fd2342, %fd2334;
	sub.f64 	%fd2347, %fd7194, %fd7195;
	mul.f64 	%fd7196, %fd2342, %fd2333;
	mul.f64 	%fd7197, %fd2343, %fd2332;
	sub.f64 	%fd2348, %fd7196, %fd7197;
	mul.f64 	%fd7198, %fd8456, %fd2347;
	fma.rn.f64 	%fd7199, %fd8455, %fd2346, %fd7198;
	fma.rn.f64 	%fd7200, %fd8457, %fd2348, %fd7199;
	div.rn.f64 	%fd7201, %fd7200, %fd2341;
	setp.lt.f64 	%p1414, %fd7201, 0d0000000000000000;
	add.f64 	%fd7202, %fd2345, %fd7201;
	setp.gt.f64 	%p1415, %fd7202, 0d3FF0000000000000;
	or.pred  	%p1416, %p1414, %p1415;
	@%p1416 bra 	$L__BB1_798;
	mul.f64 	%fd7203, %fd2336, %fd2347;
	fma.rn.f64 	%fd7204, %fd2335, %fd2346, %fd7203;
	fma.rn.f64 	%fd7205, %fd2337, %fd2348, %fd7204;
	div.rn.f64 	%fd7206, %fd7205, %fd2341;
	setp.geu.f64 	%p1637, %fd7206, 0d0000000000000000;
	selp.f64 	%fd8463, %fd7206, 0d0000000000000000, %p1637;
$L__BB1_798:
	setp.lt.f64 	%p1417, %fd8462, 0d7FEFFFFFFFFFFFFF;
	and.pred  	%p1418, %p1636, %p1417;
	selp.f64 	%fd7207, %fd8462, 0d7FEFFFFFFFFFFFFF, %p1418;
	setp.lt.f64 	%p1419, %fd8463, %fd7207;
	and.pred  	%p1420, %p1637, %p1419;
	or.pred  	%p1421, %p1420, %p1418;
	selp.f64 	%fd7209, %fd8462, 0d0000000000000000, %p1418;
	selp.f64 	%fd2351, %fd8463, %fd7209, %p1420;
	not.pred 	%p1422, %p1421;
	@%p1422 bra 	$L__BB1_800;
	setp.lt.f64 	%p1423, %fd2351, %fd8464;
	setp.gt.f64 	%p1424, %fd2351, 0d3EB0C6F7A0B5ED8D;
	and.pred  	%p1425, %p1423, %p1424;
	selp.b32 	%r1654, %r1652, %r1654, %p1425;
	selp.f64 	%fd8464, %fd2351, %fd8464, %p1425;
$L__BB1_800:
	ld.param.u32 	%r1483, [_Z13render_kernelP4RectiP5Lighti7double3S3_iidP6uchar4iS5__param_1];
	add.s32 	%r1652, %r1652, 1;
	setp.ne.s32 	%p1426, %r1652, %r1483;
	@%p1426 bra 	$L__BB1_790;
$L__BB1_801:
	setp.eq.s32 	%p1427, %r1654, -1;
	mov.b16 	%rs505, 255;
	mov.b16 	%rs502, 0;
	mov.u16 	%rs503, %rs502;
	mov.u16 	%rs504, %rs502;
	@%p1427 bra 	$L__BB1_836;
	ld.param.u64 	%rd540, [_Z13render_kernelP4RectiP5Lighti7double3S3_iidP6uchar4iS5__param_11];
	ld.param.u64 	%rd478, [_Z13render_kernelP4RectiP5Lighti7double3S3_iidP6uchar4iS5__param_0];
	fma.rn.f64 	%fd2355, %fd8455, %fd8464, %fd2188;
	fma.rn.f64 	%fd2356, %fd8456, %fd8464, %fd2189;
	fma.rn.f64 	%fd2357, %fd8457, %fd8464, %fd2190;
	cvta.to.global.u64 	%rd362, %rd478;
	mul.wide.s32 	%rd363, %r1654, 128;
	add.s64 	%rd364, %rd362, %rd363;
	ld.global.f64 	%fd7211, [%rd364+16];
	ld.global.f64 	%fd7212, [%rd364+24];
	ld.global.f64 	%fd7213, [%rd364+32];
	ld.global.f64 	%fd7214, [%rd364+40];
	ld.global.f64 	%fd7215, [%rd364+64];
	ld.global.v2.u32 	{%r1137, %r1138}, [%rd364+96];
	ld.global.f64 	%fd7216, [%rd364+56];
	ld.global.f64 	%fd7217, [%rd364+48];
	ld.global.f64 	%fd7218, [%rd364+8];
	ld.global.f64 	%fd7219, [%rd364];
	sub.f64 	%fd7220, %fd2355, %fd7219;
	sub.f64 	%fd7221, %fd2356, %fd7218;
	sub.f64 	%fd7222, %fd7217, %fd7219;
	sub.f64 	%fd7223, %fd7216, %fd7218;
	abs.f64 	%fd7224, %fd7222;
	setp.lt.f64 	%p1428, %fd7224, 0d3D719799812DEA11;
	setp.lt.f64 	%p1429, %fd7222, 0d0000000000000000;
	selp.f64 	%fd7225, 0dBD719799812DEA11, 0d3D719799812DEA11, %p1429;
	selp.f64 	%fd7226, %fd7225, %fd7222, %p1428;
	abs.f64 	%fd7227, %fd7223;
	setp.lt.f64 	%p1430, %fd7227, 0d3D719799812DEA11;
	setp.lt.f64 	%p1431, %fd7223, 0d0000000000000000;
	selp.f64 	%fd7228, 0dBD719799812DEA11, 0d3D719799812DEA11, %p1431;
	selp.f64 	%fd7229, %fd7228, %fd7223, %p1430;
	div.rn.f64 	%fd7230, %fd7220, %fd7226;
	cvt.rn.f64.s32 	%fd7231, %r1137;
	mul.f64 	%fd7232, %fd7230, %fd7231;
	mov.f64 	%fd7233, 0d3FE0000000000000;
	copysign.f64 	%fd7234, %fd7232, %fd7233;
	add.rz.f64 	%fd7235, %fd7232, %fd7234;
	cvt.rzi.f64.f64 	%fd7236, %fd7235;
	cvt.rzi.s32.f64 	%r1139, %fd7236;
	div.rn.f64 	%fd7237, %fd7221, %fd7229;
	cvt.rn.f64.s32 	%fd7238, %r1138;
	mul.f64 	%fd7239, %fd7237, %fd7238;
	copysign.f64 	%fd7240, %fd7239, %fd7233;
	add.rz.f64 	%fd7241, %fd7239, %fd7240;
	cvt.rzi.f64.f64 	%fd7242, %fd7241;
	cvt.rzi.s32.f64 	%r1140, %fd7242;
	max.s32 	%r1141, %r1139, 0;
	setp.lt.s32 	%p1432, %r1141, %r1137;
	add.s32 	%r1142, %r1137, -1;
	selp.b32 	%r1143, %r1141, %r1142, %p1432;
	max.s32 	%r1144, %r1140, 0;
	setp.lt.s32 	%p1433, %r1144, %r1138;
	add.s32 	%r1145, %r1138, -1;
	selp.b32 	%r1146, %r1144, %r1145, %p1433;
	mad.lo.s32 	%r1147, %r1146, %r1137, %r1143;
	cvta.to.global.u64 	%rd365, %rd540;
	mul.wide.s32 	%rd366, %r1147, 4;
	add.s64 	%rd367, %rd365, %rd366;
	ld.global.u32 	%r1148, [%rd367];
	bfe.u32 	%r1149, %r1148, 24, 8;
	cvt.u16.u32 	%rs185, %r1149;
	bfe.u32 	%r1150, %r1148, 16, 8;
	cvt.u16.u32 	%rs186, %r1150;
	bfe.u32 	%r1151, %r1148, 8, 8;
	cvt.u16.u32 	%rs187, %r1151;
	bfe.u32 	%r1152, %r1148, 0, 8;
	cvt.u16.u32 	%rs188, %r1152;
	sub.f64 	%fd7243, %fd7212, %fd7219;
	sub.f64 	%fd7244, %fd7213, %fd7218;
	sub.f64 	%fd7245, %fd7214, %fd7211;
	sub.f64 	%fd7246, %fd7215, %fd7211;
	mul.f64 	%fd7247, %fd7244, %fd7246;
	mul.f64 	%fd7248, %fd7245, %fd7223;
	sub.f64 	%fd2358, %fd7247, %fd7248;
	mul.f64 	%fd7249, %fd7245, %fd7222;
	mul.f64 	%fd7250, %fd7243, %fd7246;
	sub.f64 	%fd2359, %fd7249, %fd7250;
	mul.f64 	%fd7251, %fd7243, %fd7223;
	mul.f64 	%fd7252, %fd7244, %fd7222;
	sub.f64 	%fd2360, %fd7251, %fd7252;
	mul.f64 	%fd7253, %fd2359, %fd2359;
	fma.rn.f64 	%fd7254, %fd2358, %fd2358, %fd7253;
	fma.rn.f64 	%fd7255, %fd2360, %fd2360, %fd7254;
	sqrt.rn.f64 	%fd2361, %fd7255;
	setp.lt.f64 	%p1434, %fd2361, 0d3D719799812DEA11;
	mov.f64 	%fd8466, 0d0000000000000000;
	mov.f64 	%fd8467, %fd8466;
	mov.f64 	%fd8468, %fd8466;
	@%p1434 bra 	$L__BB1_804;
	div.rn.f64 	%fd8466, %fd2358, %fd2361;
	div.rn.f64 	%fd8467, %fd2359, %fd2361;
	div.rn.f64 	%fd8468, %fd2360, %fd2361;
$L__BB1_804:
	ld.param.u32 	%r1544, [_Z13render_kernelP4RectiP5Lighti7double3S3_iidP6uchar4iS5__param_3];
	setp.lt.s32 	%p1435, %r1544, 1;
	mov.f64 	%fd8481, 0d0000000000000000;
	@%p1435 bra 	$L__BB1_834;
	mul.f64 	%fd7258, %fd8467, %fd8467;
	fma.rn.f64 	%fd7259, %fd8466, %fd8466, %fd7258;
	fma.rn.f64 	%fd7260, %fd8468, %fd8468, %fd7259;
	sqrt.rn.f64 	%fd2368, %fd7260;
	mul.f64 	%fd7261, %fd8456, %fd8456;
	fma.rn.f64 	%fd7262, %fd8455, %fd8455, %fd7261;
	fma.rn.f64 	%fd7263, %fd8457, %fd8457, %fd7262;
	sqrt.rn.f64 	%fd2369, %fd7263;
	neg.f64 	%fd2370, %fd8456;
	mov.f64 	%fd8481, 0d0000000000000000;
	mov.b32 	%r1656, 0;
$L__BB1_806:
	ld.param.u64 	%rd523, [_Z13render_kernelP4RectiP5Lighti7double3S3_iidP6uchar4iS5__param_2];
	cvta.to.global.u64 	%rd34, %rd523;
	mul.wide.u32 	%rd368, %r1656, 64;
	add.s64 	%rd369, %rd34, %rd368;
	ld.global.u32 	%r1154, [%rd369];
	ld.global.f64 	%fd2372, [%rd369+8];
	ld.global.f64 	%fd8470, [%rd369+40];
	ld.global.f64 	%fd8471, [%rd369+48];
	ld.global.f64 	%fd8472, [%rd369+56];
	mov.f64 	%fd8473, 0d4376345785D8A000;
	setp.eq.s32 	%p1436, %r1154, 1;
	@%p1436 bra 	$L__BB1_809;
	setp.ne.s32 	%p1437, %r1154, 0;
	@%p1437 bra 	$L__BB1_810;
	add.f64 	%fd8481, %fd8481, %fd2372;
	bra.uni 	$L__BB1_833;
$L__BB1_809:
	ld.global.f64 	%fd7266, [%rd369+32];
	ld.global.f64 	%fd7267, [%rd369+24];
	ld.global.f64 	%fd7268, [%rd369+16];
	sub.f64 	%fd8470, %fd7268, %fd2355;
	sub.f64 	%fd8471, %fd7267, %fd2356;
	sub.f64 	%fd8472, %fd7266, %fd2357;
	mov.f64 	%fd8473, 0d3FF0000000000000;
$L__BB1_810:
	ld.param.u32 	%r1484, [_Z13render_kernelP4RectiP5Lighti7double3S3_iidP6uchar4iS5__param_1];
	setp.lt.s32 	%p1438, %r1484, 1;
	mov.f64 	%fd8474, 0d3FF0000000000000;
	@%p1438 bra 	$L__BB1_824;
	mov.f64 	%fd8474, 0d3FF0000000000000;
	mov.b32 	%r1657, 0;
$L__BB1_812:
	ld.param.u64 	%rd479, [_Z13render_kernelP4RectiP5Lighti7double3S3_iidP6uchar4iS5__param_0];
	cvta.to.global.u64 	%rd372, %rd479;
	mul.wide.u32 	%rd373, %r1657, 128;
	add.s64 	%rd374, %rd372, %rd373;
	ld.global.f64 	%fd2385, [%rd374+88];
	ld.global.f64 	%fd2386, [%rd374+80];
	ld.global.f64 	%fd2387, [%rd374+72];
	ld.global.f64 	%fd2388, [%rd374+64];
	ld.global.f64 	%fd2389, [%rd374+56];
	ld.global.f64 	%fd2390, [%rd374+48];
	ld.global.f64 	%fd2391, [%rd374+40];
	ld.global.f64 	%fd2392, [%rd374+32];
	ld.global.f64 	%fd2393, [%rd374+24];
	ld.global.f64 	%fd2394, [%rd374+16];
	ld.global.f64 	%fd2395, [%rd374+8];
	ld.global.f64 	%fd2396, [%rd374];
	sub.f64 	%fd2397, %fd2393, %fd2396;
	sub.f64 	%fd2398, %fd2392, %fd2395;
	sub.f64 	%fd2399, %fd2391, %fd2394;
	sub.f64 	%fd2400, %fd2387, %fd2396;
	sub.f64 	%fd2401, %fd2386, %fd2395;
	sub.f64 	%fd2402, %fd2385, %fd2394;
	mul.f64 	%fd7272, %fd8471, %fd2402;
	mul.f64 	%fd7273, %fd8472, %fd2401;
	sub.f64 	%fd7274, %fd7272, %fd7273;
	mul.f64 	%fd7275, %fd8472, %fd2400;
	mul.f64 	%fd7276, %fd8470, %fd2402;
	sub.f64 	%fd7277, %fd7275, %fd7276;
	mul.f64 	%fd7278, %fd8470, %fd2401;
	mul.f64 	%fd7279, %fd8471, %fd2400;
	sub.f64 	%fd7280, %fd7278, %fd7279;
	mul.f64 	%fd7281, %fd2398, %fd7277;
	fma.rn.f64 	%fd7282, %fd2397, %fd7274, %fd7281;
	fma.rn.f64 	%fd2403, %fd2399, %fd7280, %fd7282;
	abs.f64 	%fd7283, %fd2403;
	setp.lt.f64 	%p1440, %fd7283, 0d3D719799812DEA11;
	mov.pred 	%p1638, 0;
	mov.f64 	%fd8475, 0d0000000000000000;
	@%p1440 bra 	$L__BB1_816;
	sub.f64 	%fd2404, %fd2355, %fd2396;
	sub.f64 	%fd2405, %fd2356, %fd2395;
	sub.f64 	%fd2406, %fd2357, %fd2394;
	mul.f64 	%fd7285, %fd8471, %fd2402;
	mul.f64 	%fd7286, %fd8472, %fd2401;
	sub.f64 	%fd7287, %fd7285, %fd7286;
	mul.f64 	%fd7288, %fd8472, %fd2400;
	mul.f64 	%fd7289, %fd8470, %fd2402;
	sub.f64 	%fd7290, %fd7288, %fd7289;
	mul.f64 	%fd7291, %fd2405, %fd7290;
	fma.rn.f64 	%fd7292, %fd2404, %fd7287, %fd7291;
	mul.f64 	%fd7293, %fd8470, %fd2401;
	mul.f64 	%fd7294, %fd8471, %fd2400;
	sub.f64 	%fd7295, %fd7293, %fd7294;
	fma.rn.f64 	%fd7296, %fd2406, %fd7295, %fd7292;
	div.rn.f64 	%fd2407, %fd7296, %fd2403;
	setp.lt.f64 	%p1442, %fd2407, 0d0000000000000000;
	setp.gt.f64 	%p1443, %fd2407, 0d3FF0000000000000;
	or.pred  	%p1444, %p1442, %p1443;
	@%p1444 bra 	$L__BB1_816;
	mul.f64 	%fd7298, %fd2405, %fd2399;
	mul.f64 	%fd7299, %fd2406, %fd2398;
	sub.f64 	%fd2408, %fd7298, %fd7299;
	mul.f64 	%fd7300, %fd2406, %fd2397;
	mul.f64 	%fd7301, %fd2404, %fd2399;
	sub.f64 	%fd2409, %fd7300, %fd7301;
	mul.f64 	%fd7302, %fd2404, %fd2398;
	mul.f64 	%fd7303, %fd2405, %fd2397;
	sub.f64 	%fd2410, %fd7302, %fd7303;
	mul.f64 	%fd7304, %fd8471, %fd2409;
	fma.rn.f64 	%fd7305, %fd8470, %fd2408, %fd7304;
	fma.rn.f64 	%fd7306, %fd8472, %fd2410, %fd7305;
	div.rn.f64 	%fd7307, %fd7306, %fd2403;
	setp.lt.f64 	%p1446, %fd7307, 0d0000000000000000;
	add.f64 	%fd7308, %fd2407, %fd7307;
	setp.gt.f64 	%p1447, %fd7308, 0d3FF0000000000000;
	or.pred  	%p1448, %p1446, %p1447;
	@%p1448 bra 	$L__BB1_816;
	mul.f64 	%fd7309, %fd2401, %fd2409;
	fma.rn.f64 	%fd7310, %fd2400, %fd2408, %fd7309;
	fma.rn.f64 	%fd7311, %fd2402, %fd2410, %fd7310;
	div.rn.f64 	%fd7312, %fd7311, %fd2403;
	setp.geu.f64 	%p1638, %fd7312, 0d0000000000000000;
	selp.f64 	%fd8475, %fd7312, 0d0000000000000000, %p1638;
$L__BB1_816:
	sub.f64 	%fd2413, %fd2393, %fd2387;
	sub.f64 	%fd2414, %fd2392, %fd2386;
	sub.f64 	%fd2415, %fd2391, %fd2385;
	sub.f64 	%fd2416, %fd2390, %fd2387;
	sub.f64 	%fd2417, %fd2389, %fd2386;
	sub.f64 	%fd2418, %fd2388, %fd2385;
	mul.f64 	%fd7314, %fd8471, %fd2418;
	mul.f64 	%fd7315, %fd8472, %fd2417;
	sub.f64 	%fd7316, %fd7314, %fd7315;
	mul.f64 	%fd7317, %fd8472, %fd2416;
	mul.f64 	%fd7318, %fd8470, %fd2418;
	sub.f64 	%fd7319, %fd7317, %fd7318;
	mul.f64 	%fd7320, %fd8470, %fd2417;
	mul.f64 	%fd7321, %fd8471, %fd2416;
	sub.f64 	%fd7322, %fd7320, %fd7321;
	mul.f64 	%fd7323, %fd2414, %fd7319;
	fma.rn.f64 	%fd7324, %fd2413, %fd7316, %fd7323;
	fma.rn.f64 	%fd2419, %fd2415, %fd7322, %fd7324;
	abs.f64 	%fd7325, %fd2419;
	setp.lt.f64 	%p1450, %fd7325, 0d3D719799812DEA11;
	mov.pred 	%p1639, 0;
	mov.f64 	%fd8476, 0d0000000000000000;
	@%p1450 bra 	$L__BB1_820;
	sub.f64 	%fd2420, %fd2355, %fd2387;
	sub.f64 	%fd2421, %fd2356, %fd2386;
	sub.f64 	%fd2422, %fd2357, %fd2385;
	mul.f64 	%fd7327, %fd8471, %fd2418;
	mul.f64 	%fd7328, %fd8472, %fd2417;
	sub.f64 	%fd7329, %fd7327, %fd7328;
	mul.f64 	%fd7330, %fd8472, %fd2416;
	mul.f64 	%fd7331, %fd8470, %fd2418;
	sub.f64 	%fd7332, %fd7330, %fd7331;
	mul.f64 	%fd7333, %fd2421, %fd7332;
	fma.rn.f64 	%fd7334, %fd2420, %fd7329, %fd7333;
	mul.f64 	%fd7335, %fd8470, %fd2417;
	mul.f64 	%fd7336, %fd8471, %fd2416;
	sub.f64 	%fd7337, %fd7335, %fd7336;
	fma.rn.f64 	%fd7338, %fd2422, %fd7337, %fd7334;
	div.rn.f64 	%fd2423, %fd7338, %fd2419;
	setp.lt.f64 	%p1452, %fd2423, 0d0000000000000000;
	setp.gt.f64 	%p1453, %fd2423, 0d3FF0000000000000;
	or.pred  	%p1454, %p1452, %p1453;
	@%p1454 bra 	$L__BB1_820;
	mul.f64 	%fd7340, %fd2421, %fd2415;
	mul.f64 	%fd7341, %fd2422, %fd2414;
	sub.f64 	%fd2424, %fd7340, %fd7341;
	mul.f64 	%fd7342, %fd2422, %fd2413;
	mul.f64 	%fd7343, %fd2420, %fd2415;
	sub.f64 	%fd2425, %fd7342, %fd7343;
	mul.f64 	%fd7344, %fd2420, %fd2414;
	mul.f64 	%fd7345, %fd2421, %fd2413;
	sub.f64 	%fd2426, %fd7344, %fd7345;
	mul.f64 	%fd7346, %fd8471, %fd2425;
	fma.rn.f64 	%fd7347, %fd8470, %fd2424, %fd7346;
	fma.rn.f64 	%fd7348, %fd8472, %fd2426, %fd7347;
	div.rn.f64 	%fd7349, %fd7348, %fd2419;
	setp.lt.f64 	%p1456, %fd7349, 0d0000000000000000;
	add.f64 	%fd7350, %fd2423, %fd7349;
	setp.gt.f64 	%p1457, %fd7350, 0d3FF0000000000000;
	or.pred  	%p1458, %p1456, %p1457;
	@%p1458 bra 	$L__BB1_820;
	mul.f64 	%fd7351, %fd2417, %fd2425;
	fma.rn.f64 	%fd7352, %fd2416, %fd2424, %fd7351;
	fma.rn.f64 	%fd7353, %fd2418, %fd2426, %fd7352;
	div.rn.f64 	%fd7354, %fd7353, %fd2419;
	setp.geu.f64 	%p1639, %fd7354, 0d0000000000000000;
	selp.f64 	%fd8476, %fd7354, 0d0000000000000000, %p1639;
$L__BB1_820:
	setp.lt.f64 	%p1459, %fd8475, 0d7FEFFFFFFFFFFFFF;
	and.pred  	%p1460, %p1638, %p1459;
	selp.f64 	%fd7355, %fd8475, 0d7FEFFFFFFFFFFFFF, %p1460;
	setp.lt.f64 	%p1461, %fd8476, %fd7355;
	and.pred  	%p1462, %p1639, %p1461;
	or.pred  	%p1463, %p1462, %p1460;
	selp.f64 	%fd7357, %fd8475, 0d0000000000000000, %p1460;
	selp.f64 	%fd2429, %fd8476, %fd7357, %p1462;
	not.pred 	%p1464, %p1463;
	@%p1464 bra 	$L__BB1_823;
	setp.ltu.f64 	%p1465, %fd2429, 0d3F50624DD2F1A9FC;
	setp.gtu.f64 	%p1466, %fd2429, %fd8473;
	or.pred  	%p1467, %p1465, %p1466;
	@%p1467 bra 	$L__BB1_823;
	ld.param.u64 	%rd480, [_Z13render_kernelP4RectiP5Lighti7double3S3_iidP6uchar4iS5__param_0];
	cvta.to.global.u64 	%rd375, %rd480;
	mul.wide.u32 	%rd376, %r1657, 128;
	add.s64 	%rd377, %rd375, %rd376;
	ld.global.f64 	%fd7358, [%rd377+120];
	mul.f64 	%fd8474, %fd8474, %fd7358;
$L__BB1_823:
	ld.param.u32 	%r1485, [_Z13render_kernelP4RectiP5Lighti7double3S3_iidP6uchar4iS5__param_1];
	add.s32 	%r1657, %r1657, 1;
	setp.ne.s32 	%p1468, %r1657, %r1485;
	@%p1468 bra 	$L__BB1_812;
$L__BB1_824:
	mul.f64 	%fd7359, %fd8467, %fd8471;
	fma.rn.f64 	%fd7360, %fd8466, %fd8470, %fd7359;
	fma.rn.f64 	%fd7361, %fd8468, %fd8472, %fd7360;
	setp.leu.f64 	%p1469, %fd7361, 0d0000000000000000;
	@%p1469 bra 	$L__BB1_826;
	mul.f64 	%fd7362, %fd2372, %fd8474;
	mul.f64 	%fd7366, %fd7361, %fd7362;
	mul.f64 	%fd7367, %fd8471, %fd8471;
	fma.rn.f64 	%fd7368, %fd8470, %fd8470, %fd7367;
	fma.rn.f64 	%fd7369, %fd8472, %fd8472, %fd7368;
	sqrt.rn.f64 	%fd7370, %fd7369;
	mul.f64 	%fd7371, %fd2368, %fd7370;
	div.rn.f64 	%fd7372, %fd7366, %fd7371;
	add.f64 	%fd8481, %fd8481, %fd7372;
$L__BB1_826:
	add.f64 	%fd7376, %fd7361, %fd7361;
	mul.f64 	%fd7377, %fd8466, %fd7376;
	mul.f64 	%fd7378, %fd8467, %fd7376;
	mul.f64 	%fd7379, %fd8468, %fd7376;
	sub.f64 	%fd2435, %fd7377, %fd8470;
	sub.f64 	%fd2436, %fd7378, %fd8471;
	sub.f64 	%fd2437, %fd7379, %fd8472;
	mul.f64 	%fd7380, %fd2436, %fd2370;
	mul.f64 	%fd7381, %fd8455, %fd2435;
	sub.f64 	%fd7382, %fd7380, %fd7381;
	mul.f64 	%fd7383, %fd8457, %fd2437;
	sub.f64 	%fd7384, %fd7382, %fd7383;
	setp.leu.f64 	%p1470, %fd7384, 0d0000000000000000;
	@%p1470 bra 	$L__BB1_833;
	setp.lt.s32 	%p1471, %r5, 0;
	and.b32  	%r1156, %r5, 2146435072;
	setp.eq.s32 	%p1472, %r1156, 1077936128;
	mul.f64 	%fd2438, %fd2372, %fd8474;
	mul.f64 	%fd7385, %fd2436, %fd2436;
	fma.rn.f64 	%fd7386, %fd2435, %fd2435, %fd7385;
	fma.rn.f64 	%fd7387, %fd2437, %fd2437, %fd7386;
	sqrt.rn.f64 	%fd7388, %fd7387;
	mul.f64 	%fd7389, %fd2369, %fd7388;
	div.rn.f64 	%fd2439, %fd7384, %fd7389;
	{
	.reg .b32 %temp; 
	mov.b64 	{%temp, %r190}, %fd2439;
	}
	abs.f64 	%fd2440, %fd2439;
	{ // callseq 14, 0
	.param .b64 param0;
	st.param.f64 	[param0], %fd2440;
	.param .b64 retval0;
	call.uni (retval0), 
	__internal_accurate_pow, 
	(
	param0
	);
	ld.param.f64 	%fd7395, [retval0];
	} // callseq 14
	setp.lt.s32 	%p1473, %r190, 0;
	neg.f64 	%fd7397, %fd7395;
	selp.f64 	%fd7398, %fd7397, %fd7395, %p1472;
	selp.f64 	%fd7399, %fd7398, %fd7395, %p1473;
	setp.eq.f64 	%p1474, %fd2439, 0d0000000000000000;
	selp.b32 	%r1157, %r190, 0, %p1472;
	or.b32  	%r1158, %r1157, 2146435072;
	selp.b32 	%r1159, %r1158, %r1157, %p1471;
	mov.b32 	%r1160, 0;
	mov.b64 	%fd7400, {%r1160, %r1159};
	selp.f64 	%fd8480, %fd7400, %fd7399, %p1474;
	add.f64 	%fd7401, %fd2439, 0d405B800000000000;
	{
	.reg .b32 %temp; 
	mov.b64 	{%temp, %r1161}, %fd7401;
	}
	and.b32  	%r1162, %r1161, 2146435072;
	setp.ne.s32 	%p1475, %r1162, 2146435072;
	@%p1475 bra 	$L__BB1_832;
	setp.num.f64 	%p1476, %fd2439, %fd2439;
	@%p1476 bra 	$L__BB1_830;
	mov.f64 	%fd7402, 0d405B800000000000;
	add.rn.f64 	%fd8480, %fd2439, %fd7402;
	bra.uni 	$L__BB1_832;
$L__BB1_830:
	setp.neu.f64 	%p1477, %fd2440, 0d7FF0000000000000;
	@%p1477 bra 	$L__BB1_832;
	selp.b32 	%r1163, 0, 2146435072, %p1471;
	or.b32  	%r1164, %r1163, -2147483648;
	selp.b32 	%r1165, %r1164, %r1163, %p3;
	selp.b32 	%r1166, %r1165, %r1163, %p1473;
	mov.b32 	%r1167, 0;
	mov.b64 	%fd8480, {%r1167, %r1166};
$L__BB1_832:
	setp.eq.f64 	%p1480, %fd2439, 0d3FF0000000000000;
	selp.f64 	%fd7403, 0d3FF0000000000000, %fd8480, %p1480;
	fma.rn.f64 	%fd8481, %fd2438, %fd7403, %fd8481;
$L__BB1_833:
	ld.param.u32 	%r1545, [_Z13render_kernelP4RectiP5Lighti7double3S3_iidP6uchar4iS5__param_3];
	add.s32 	%r1656, %r1656, 1;
	setp.ne.s32 	%p1481, %r1656, %r1545;
	@%p1481 bra 	$L__BB1_806;
$L__BB1_834:
	ld.param.u64 	%rd481, [_Z13render_kernelP4RectiP5Lighti7double3S3_iidP6uchar4iS5__param_0];
	and.b16  	%rs407, %rs188, 255;
	cvt.rn.f64.u16 	%fd7404, %rs407;
	mul.f64 	%fd7405, %fd8481, %fd7404;
	min.f64 	%fd7406, %fd7405, 0d406FE00000000000;
	cvt.rzi.u32.f64 	%r1168, %fd7406;
	cvt.u16.u32 	%rs502, %r1168;
	and.b16  	%rs408, %rs187, 255;
	cvt.rn.f64.u16 	%fd7407, %rs408;
	mul.f64 	%fd7408, %fd8481, %fd7407;
	min.f64 	%fd7409, %fd7408, 0d406FE00000000000;
	cvt.rzi.u32.f64 	%r1169, %fd7409;
	cvt.u16.u32 	%rs503, %r1169;
	and.b16  	%rs409, %rs186, 255;
	cvt.rn.f64.u16 	%fd7410, %rs409;
	mul.f64 	%fd7411, %fd8481, %fd7410;
	min.f64 	%fd7412, %fd7411, 0d406FE00000000000;
	cvt.rzi.u32.f64 	%r1170, %fd7412;
	cvt.u16.u32 	%rs504, %r1170;
	and.b16  	%rs410, %rs185, 255;
	cvt.rn.f64.u16 	%fd7413, %rs410;
	mul.f64 	%fd7414, %fd8481, %fd7413;
	min.f64 	%fd7415, %fd7414, 0d406FE00000000000;
	cvt.rzi.u32.f64 	%r1171, %fd7415;
	cvt.u16.u32 	%rs505, %r1171;
	cvta.to.global.u64 	%rd378, %rd481;
	mul.wide.s32 	%rd379, %r1654, 128;
	add.s64 	%rd35, %rd378, %rd379;
	ld.global.f64 	%fd2448, [%rd35+112];
	setp.le.f64 	%p1482, %fd2448, 0d0000000000000000;
	@%p1482 bra 	$L__BB1_836;
	mul.f64 	%fd7416, %fd2448, 0d0000000000000000;
	min.f64 	%fd7417, %fd7416, 0d406FE00000000000;
	cvt.rzi.u32.f64 	%r1172, %fd7417;
	mul.f64 	%fd7418, %fd2448, 0d406FE00000000000;
	min.f64 	%fd7419, %fd7418, 0d406FE00000000000;
	cvt.rzi.u32.f64 	%r1173, %fd7419;
	mov.f64 	%fd7420, 0d3FF0000000000000;
	sub.f64 	%fd7421, %fd7420, %fd2448;
	ld.global.f64 	%fd7422, [%rd35+120];
	sub.f64 	%fd7423, %fd7421, %fd7422;
	and.b16  	%rs411, %rs502, 255;
	cvt.rn.f64.u16 	%fd7424, %rs411;
	mul.f64 	%fd7425, %fd7423, %fd7424;
	min.f64 	%fd7426, %fd7425, 0d406FE00000000000;
	cvt.rzi.u32.f64 	%r1174, %fd7426;
	and.b16  	%rs412, %rs503, 255;
	cvt.rn.f64.u16 	%fd7427, %rs412;
	mul.f64 	%fd7428, %fd7423, %fd7427;
	min.f64 	%fd7429, %fd7428, 0d406FE00000000000;
	cvt.rzi.u32.f64 	%r1175, %fd7429;
	and.b16  	%rs413, %rs504, 255;
	cvt.rn.f64.u16 	%fd7430, %rs413;
	mul.f64 	%fd7431, %fd7423, %fd7430;
	min.f64 	%fd7432, %fd7431, 0d406FE00000000000;
	cvt.rzi.u32.f64 	%r1176, %fd7432;
	and.b16  	%rs414, %rs505, 255;
	cvt.rn.f64.u16 	%fd7433, %rs414;
	mul.f64 	%fd7434, %fd7423, %fd7433;
	min.f64 	%fd7435, %fd7434, 0d406FE00000000000;
	cvt.rzi.u32.f64 	%r1177, %fd7435;
	and.b32  	%r1178, %r1174, 255;
	and.b32  	%r1179, %r1172, 255;
	add.s32 	%r1180, %r1178, %r1179;
	cvt.rn.f64.u32 	%fd7436, %r1180;
	min.f64 	%fd7437, %fd7436, 0d406FE00000000000;
	cvt.rzi.u32.f64 	%r1181, %fd7437;
	and.b32  	%r1182, %r1175, 255;
	add.s32 	%r1183, %r1182, %r1179;
	cvt.rn.f64.u32 	%fd7438, %r1183;
	min.f64 	%fd7439, %fd7438, 0d406FE00000000000;
	cvt.rzi.u32.f64 	%r1184, %fd7439;
	and.b32  	%r1185, %r1176, 255;
	add.s32 	%r1186, %r1185, %r1179;
	cvt.rn.f64.u32 	%fd7440, %r1186;
	min.f64 	%fd7441, %fd7440, 0d406FE00000000000;
	cvt.rzi.u32.f64 	%r1187, %fd7441;
	and.b32  	%r1188, %r1177, 255;
	and.b32  	%r1189, %r1173, 255;
	add.s32 	%r1190, %r1188, %r1189;
	cvt.rn.f64.u32 	%fd7442, %r1190;
	min.f64 	%fd7443, %fd7442, 0d406FE00000000000;
	cvt.rzi.u32.f64 	%r1191, %fd7443;
	mul.f64 	%fd7444, %fd7422, 0d0000000000000000;
	min.f64 	%fd7445, %fd7444, 0d406FE00000000000;
	cvt.rzi.u32.f64 	%r1192, %fd7445;
	mul.f64 	%fd7446, %fd7422, 0d406FE00000000000;
	min.f64 	%fd7447, %fd7446, 0d406FE00000000000;
	cvt.rzi.u32.f64 	%r1193, %fd7447;
	and.b32  	%r1194, %r1192, 255;
	and.b32  	%r1195, %r1181, 255;
	add.s32 	%r1196, %r1195, %r1194;
	cvt.rn.f64.u32 	%fd7448, %r1196;
	min.f64 	%fd7449, %fd7448, 0d406FE00000000000;
	cvt.rzi.u32.f64 	%r1197, %fd7449;
	cvt.u16.u32 	%rs502, %r1197;
	and.b32  	%r1198, %r1184, 255;
	add.s32 	%r1199, %r1198, %r1194;
	cvt.rn.f64.u32 	%fd7450, %r1199;
	min.f64 	%fd7451, %fd7450, 0d406FE00000000000;
	cvt.rzi.u32.f64 	%r1200, %fd7451;
	cvt.u16.u32 	%rs503, %r1200;
	and.b32  	%r1201, %r1187, 255;
	add.s32 	%r1202, %r1201, %r1194;
	cvt.rn.f64.u32 	%fd7452, %r1202;
	min.f64 	%fd7453, %fd7452, 0d406FE00000000000;
	cvt.rzi.u32.f64 	%r1203, %fd7453;
	cvt.u16.u32 	%rs504, %r1203;
	and.b32  	%r1204, %r1193, 255;
	and.b32  	%r1205, %r1191, 255;
	add.s32 	%r1206, %r1205, %r1204;
	cvt.rn.f64.u32 	%fd7454, %r1206;
	min.f64 	%fd7455, %fd7454, 0d406FE00000000000;
	cvt.rzi.u32.f64 	%r1207, %fd7455;
	cvt.u16.u32 	%rs505, %r1207;
$L__BB1_836:
	mul.f64 	%fd7457, %fd8428, %fd8484;
	fma.rn.f64 	%fd7458, %fd8427, %fd8483, %fd7457;
	fma.rn.f64 	%fd2449, %fd8429, %fd8485, %fd7458;
	neg.f64 	%fd8487, %fd2449;
	setp.leu.f64 	%p1483, %fd2449, 0d0000000000000000;
	mov.f64 	%fd8486, 0d3FF8000000000000;
	@%p1483 bra 	$L__BB1_838;
	neg.f64 	%fd8483, %fd8483;
	neg.f64 	%fd8484, %fd8484;
	neg.f64 	%fd8485, %fd8485;
	mov.f64 	%fd8486, 0d3FE5555555555555;
	mov.f64 	%fd8487, %fd2449;
$L__BB1_838:
	mul.f64 	%fd7461, %fd8486, %fd8486;
	mul.f64 	%fd7462, %fd8487, %fd8487;
	mov.f64 	%fd7463, 0d3FF0000000000000;
	sub.f64 	%fd7464, %fd7463, %fd7462;
	mul.f64 	%fd7465, %fd7461, %fd7464;
	sub.f64 	%fd7466, %fd7463, %fd7465;
	cvt.rn.f32.f64 	%f7, %fd7466;
	setp.ltu.f32 	%p1484, %f7, 0f00000000;
	mov.f64 	%fd8488, 0d0000000000000000;
	mov.f64 	%fd8489, 0d0000000000000000;
	mov.f64 	%fd8490, 0d0000000000000000;
	@%p1484 bra 	$L__BB1_841;
	mul.f64 	%fd7468, %fd8486, %fd8487;
	sqrt.rn.f32 	%f14, %f7;
	cvt.f64.f32 	%fd7469, %f14;
	sub.f64 	%fd7470, %fd7468, %fd7469;
	mul.f64 	%fd7471, %fd8483, %fd7470;
	mul.f64 	%fd7472, %fd8484, %fd7470;
	mul.f64 	%fd7473, %fd8485, %fd7470;
	fma.rn.f64 	%fd2459, %fd8427, %fd8486, %fd7471;
	fma.rn.f64 	%fd2460, %fd8428, %fd8486, %fd7472;
	fma.rn.f64 	%fd2461, %fd8429, %fd8486, %fd7473;
	mul.f64 	%fd7474, %fd2460, %fd2460;
	fma.rn.f64 	%fd7475, %fd2459, %fd2459, %fd7474;
	fma.rn.f64 	%fd7476, %fd2461, %fd2461, %fd7475;
	sqrt.rn.f64 	%fd2462, %fd7476;
	setp.lt.f64 	%p1485, %fd2462, 0d3D719799812DEA11;
	@%p1485 bra 	$L__BB1_841;
	div.rn.f64 	%fd8488, %fd2459, %fd2462;
	div.rn.f64 	%fd8489, %fd2460, %fd2462;
	div.rn.f64 	%fd8490, %fd2461, %fd2462;
$L__BB1_841:
	mul.f64 	%fd7477, %fd8489, %fd8489;
	fma.rn.f64 	%fd7478, %fd8488, %fd8488, %fd7477;
	fma.rn.f64 	%fd7479, %fd8490, %fd8490, %fd7478;
	sqrt.rn.f64 	%fd2469, %fd7479;
	setp.leu.f64 	%p1486, %fd2469, 0d3EB0C6F7A0B5ED8D;
	mov.u16 	%rs506, %rs502;
	mov.u16 	%rs507, %rs503;
	mov.u16 	%rs508, %rs504;
	mov.u16 	%rs509, %rs505;
	@%p1486 bra 	$L__BB1_897;
	ld.param.u32 	%r1546, [_Z13render_kernelP4RectiP5Lighti7double3S3_iidP6uchar4iS5__param_3];
	setp.lt.s32 	%p1487, %r1546, 1;
	@%p1487 bra 	$L__BB1_849;
	mov.b32 	%r1658, 0;
$L__BB1_844:
	ld.param.u64 	%rd524, [_Z13render_kernelP4RectiP5Lighti7double3S3_iidP6uchar4iS5__param_2];
	cvta.to.global.u64 	%rd380, %rd524;
	mul.wide.u32 	%rd381, %r1658, 64;
	add.s64 	%rd36, %rd380, %rd381;
	ld.global.u32 	%r1209, [%rd36];
	setp.ne.s32 	%p1488, %r1209, 1;
	@%p1488 bra 	$L__BB1_848;
	ld.global.f64 	%fd7481, [%rd36+16];
	ld.global.f64 	%fd7482, [%rd36+24];
	ld.global.f64 	%fd7483, [%rd36+32];
	sub.f64 	%fd2470, %fd7481, %fd2188;
	sub.f64 	%fd2471, %fd7482, %fd2189;
	sub.f64 	%fd2472, %fd7483, %fd2190;
	mul.f64 	%fd7484, %fd2471, %fd2471;
	fma.rn.f64 	%fd7485, %fd2470, %fd2470, %fd7484;
	fma.rn.f64 	%fd7486, %fd2472, %fd2472, %fd7485;
	sqrt.rn.f64 	%fd2473, %fd7486;
	setp.lt.f64 	%p1489, %fd2473, 0d3D719799812DEA11;
	mov.f64 	%fd8491, 0d0000000000000000;
	mov.f64 	%fd8492, %fd8491;
	mov.f64 	%fd8493, %fd8491;
	@%p1489 bra 	$L__BB1_847;
	div.rn.f64 	%fd8491, %fd2470, %fd2473;
	div.rn.f64 	%fd8492, %fd2471, %fd2473;
	div.rn.f64 	%fd8493, %fd2472, %fd2473;
$L__BB1_847:
	mul.f64 	%fd7487, %fd8489, %fd8492;
	fma.rn.f64 	%fd7488, %fd8488, %fd8491, %fd7487;
	fma.rn.f64 	%fd7489, %fd8490, %fd8493, %fd7488;
	add.f64 	%fd7490, %fd7489, 0dBFF0000000000000;
	abs.f64 	%fd7491, %fd7490;
	setp.lt.f64 	%p1490, %fd7491, 0d3FC0000000000000;
	setp.lt.f64 	%p1491, %fd2473, 0d3FC0000000000000;
	and.pred  	%p1492, %p1491, %p1490;
	mov.b16 	%rs506, 255;
	mov.u16 	%rs507, %rs506;
	mov.u16 	%rs508, %rs506;
	mov.u16 	%rs509, %rs506;
	@%p1492 bra 	$L__BB1_897;
$L__BB1_848:
	ld.param.u32 	%r1547, [_Z13render_kernelP4RectiP5Lighti7double3S3_iidP6uchar4iS5__param_3];
	add.s32 	%r1658, %r1658, 1;
	setp.eq.s32 	%p1493, %r1658, %r1547;
	@%p1493 bra 	$L__BB1_849;
	bra.uni 	$L__BB1_844;
$L__BB1_849:
	ld.param.u32 	%r1486, [_Z13render_kernelP4RectiP5Lighti7double3S3_iidP6uchar4iS5__param_1];
	setp.lt.s32 	%p1494, %r1486, 1;
	mov.f64 	%fd8497, 0d7FEFFFFFFFFFFFFF;
	mov.b32 	%r1661, -1;
	@%p1494 bra 	$L__BB1_862;
	mov.b32 	%r1661, -1;
	mov.f64 	%fd8497, 0d7FEFFFFFFFFFFFFF;
	mov.b32 	%r1659, 0;
$L__BB1_851:
	ld.param.u64 	%rd482, [_Z13render_kernelP4RectiP5Lighti7double3S3_iidP6uchar4iS5__param_0];
	cvta.to.global.u64 	%rd382, %rd482;
	mul.wide.u32 	%rd383, %r1659, 128;
	add.s64 	%rd384, %rd382, %rd383;
	ld.global.f64 	%fd2481, [%rd384+88];
	ld.global.f64 	%fd2482, [%rd384+80];
	ld.global.f64 	%fd2483, [%rd384+72];
	ld.global.f64 	%fd2484, [%rd384+64];
	ld.global.f64 	%fd2485, [%rd384+56];
	ld.global.f64 	%fd2486, [%rd384+48];
	ld.global.f64 	%fd2487, [%rd384+40];
	ld.global.f64 	%fd2488, [%rd384+32];
	ld.global.f64 	%fd2489, [%rd384+24];
	ld.global.f64 	%fd2490, [%rd384+16];
	ld.global.f64 	%fd2491, [%rd384+8];
	ld.global.f64 	%fd2492, [%rd384];
	sub.f64 	%fd2493, %fd2489, %fd2492;
	sub.f64 	%fd2494, %fd2488, %fd2491;
	sub.f64 	%fd2495, %fd2487, %fd2490;
	sub.f64 	%fd2496, %fd2483, %fd2492;
	sub.f64 	%fd2497, %fd2482, %fd2491;
	sub.f64 	%fd2498, %fd2481, %fd2490;
	mul.f64 	%fd7495, %fd8489, %fd2498;
	mul.f64 	%fd7496, %fd8490, %fd2497;
	sub.f64 	%fd7497, %fd7495, %fd7496;
	mul.f64 	%fd7498, %fd8490, %fd2496;
	mul.f64 	%fd7499, %fd8488, %fd2498;
	sub.f64 	%fd7500, %fd7498, %fd7499;
	mul.f64 	%fd7501, %fd8488, %fd2497;
	mul.f64 	%fd7502, %fd8489, %fd2496;
	sub.f64 	%fd7503, %fd7501, %fd7502;
	mul.f64 	%fd7504, %fd2494, %fd7500;
	fma.rn.f64 	%fd7505, %fd2493, %fd7497, %fd7504;
	fma.rn.f64 	%fd2499, %fd2495, %fd7503, %fd7505;
	abs.f64 	%fd7506, %fd2499;
	setp.lt.f64 	%p1496, %fd7506, 0d3D719799812DEA11;
	mov.pred 	%p1640, 0;
	mov.f64 	%fd8495, 0d0000000000000000;
	@%p1496 bra 	$L__BB1_855;
	sub.f64 	%fd2500, %fd2188, %fd2492;
	sub.f64 	%fd2501, %fd2189, %fd2491;
	sub.f64 	%fd2502, %fd2190, %fd2490;
	mul.f64 	%fd7508, %fd8489, %fd2498;
	mul.f64 	%fd7509, %fd8490, %fd2497;
	sub.f64 	%fd7510, %fd7508, %fd7509;
	mul.f64 	%fd7511, %fd8490, %fd2496;
	mul.f64 	%fd7512, %fd8488, %fd2498;
	sub.f64 	%fd7513, %fd7511, %fd7512;
	mul.f64 	%fd7514, %fd2501, %fd7513;
	fma.rn.f64 	%fd7515, %fd2500, %fd7510, %fd7514;
	mul.f64 	%fd7516, %fd8488, %fd2497;
	mul.f64 	%fd7517, %fd8489, %fd2496;
	sub.f64 	%fd7518, %fd7516, %fd7517;
	fma.rn.f64 	%fd7519, %fd2502, %fd7518, %fd7515;
	div.rn.f64 	%fd2503, %fd7519, %fd2499;
	setp.lt.f64 	%p1498, %fd2503, 0d0000000000000000;
	setp.gt.f64 	%p1499, %fd2503, 0d3FF0000000000000;
	or.pred  	%p1500, %p1498, %p1499;
	@%p1500 bra 	$L__BB1_855;
	mul.f64 	%fd7521, %fd2501, %fd2495;
	mul.f64 	%fd7522, %fd2502, %fd2494;
	sub.f64 	%fd2504, %fd7521, %fd7522;
	mul.f64 	%fd7523, %fd2502, %fd2493;
	mul.f64 	%fd7524, %fd2500, %fd2495;
	sub.f64 	%fd2505, %fd7523, %fd7524;
	mul.f64 	%fd7525, %fd2500, %fd2494;
	mul.f64 	%fd7526, %fd2501, %fd2493;
	sub.f64 	%fd2506, %fd7525, %fd7526;
	mul.f64 	%fd7527, %fd8489, %fd2505;
	fma.rn.f64 	%fd7528, %fd8488, %fd2504, %fd7527;
	fma.rn.f64 	%fd7529, %fd8490, %fd2506, %fd7528;
	div.rn.f64 	%fd7530, %fd7529, %fd2499;
	setp.lt.f64 	%p1502, %fd7530, 0d0000000000000000;
	add.f64 	%fd7531, %fd2503, %fd7530;
	setp.gt.f64 	%p1503, %fd7531, 0d3FF0000000000000;
	or.pred  	%p1504, %p1502, %p1503;
	@%p1504 bra 	$L__BB1_855;
	mul.f64 	%fd7532, %fd2497, %fd2505;
	fma.rn.f64 	%fd7533, %fd2496, %fd2504, %fd7532;
	fma.rn.f64 	%fd7534, %fd2498, %fd2506, %fd7533;
	div.rn.f64 	%fd7535, %fd7534, %fd2499;
	setp.geu.f64 	%p1640, %fd7535, 0d0000000000000000;
	selp.f64 	%fd8495, %fd7535, 0d0000000000000000, %p1640;
$L__BB1_855:
	sub.f64 	%fd2509, %fd2489, %fd2483;
	sub.f64 	%fd2510, %fd2488, %fd2482;
	sub.f64 	%fd2511, %fd2487, %fd2481;
	sub.f64 	%fd2512, %fd2486, %fd2483;
	sub.f64 	%fd2513, %fd2485, %fd2482;
	sub.f64 	%fd2514, %fd2484, %fd2481;
	mul.f64 	%fd7537, %fd8489, %fd2514;
	mul.f64 	%fd7538, %fd8490, %fd2513;
	sub.f64 	%fd2515, %fd7537, %fd7538;
	mul.f64 	%fd7539, %fd8490, %fd2512;
	mul.f64 	%fd7540, %fd8488, %fd2514;
	sub.f64 	%fd2516, %fd7539, %fd7540;
	mul.f64 	%fd7541, %fd8488, %fd2513;
	mul.f64 	%fd7542, %fd8489, %fd2512;
	sub.f64 	%fd2517, %fd7541, %fd7542;
	mul.f64 	%fd7543, %fd2510, %fd2516;
	fma.rn.f64 	%fd7544, %fd2509, %fd2515, %fd7543;
	fma.rn.f64 	%fd2518, %fd2511, %fd2517, %fd7544;
	abs.f64 	%fd7545, %fd2518;
	setp.lt.f64 	%p1506, %fd7545, 0d3D719799812DEA11;
	mov.pred 	%p1641, 0;
	mov.f64 	%fd8496, 0d0000000000000000;
	@%p1506 bra 	$L__BB1_859;
	sub.f64 	%fd2519, %fd2188, %fd2483;
	sub.f64 	%fd2520, %fd2189, %fd2482;
	sub.f64 	%fd2521, %fd2190, %fd2481;
	mul.f64 	%fd7547, %fd2520, %fd2516;
	fma.rn.f64 	%fd7548, %fd2519, %fd2515, %fd7547;
	fma.rn.f64 	%fd7549, %fd2521, %fd2517, %fd7548;
	div.rn.f64 	%fd2522, %fd7549, %fd2518;
	setp.lt.f64 	%p1508, %fd2522, 0d0000000000000000;
	setp.gt.f64 	%p1509, %fd2522, 0d3FF0000000000000;
	or.pred  	%p1510, %p1508, %p1509;
	@%p1510 bra 	$L__BB1_859;
	mul.f64 	%fd7551, %fd2520, %fd2511;
	mul.f64 	%fd7552, %fd2521, %fd2510;
	sub.f64 	%fd2523, %fd7551, %fd7552;
	mul.f64 	%fd7553, %fd2521, %fd2509;
	mul.f64 	%fd7554, %fd2519, %fd2511;
	sub.f64 	%fd2524, %fd7553, %fd7554;
	mul.f64 	%fd7555, %fd2519, %fd2510;
	mul.f64 	%fd7556, %fd2520, %fd2509;
	sub.f64 	%fd2525, %fd7555, %fd7556;
	mul.f64 	%fd7557, %fd8489, %fd2524;
	fma.rn.f64 	%fd7558, %fd8488, %fd2523, %fd7557;
	fma.rn.f64 	%fd7559, %fd8490, %fd2525, %fd7558;
	div.rn.f64 	%fd7560, %fd7559, %fd2518;
	setp.lt.f64 	%p1512, %fd7560, 0d0000000000000000;
	add.f64 	%fd7561, %fd2522, %fd7560;
	setp.gt.f64 	%p1513, %fd7561, 0d3FF0000000000000;
	or.pred  	%p1514, %p1512, %p1513;
	@%p1514 bra 	$L__BB1_859;
	mul.f64 	%fd7562, %fd2513, %fd2524;
	fma.rn.f64 	%fd7563, %fd2512, %fd2523, %fd7562;
	fma.rn.f64 	%fd7564, %fd2514, %fd2525, %fd7563;
	div.rn.f64 	%fd7565, %fd7564, %fd2518;
	setp.geu.f64 	%p1641, %fd7565, 0d0000000000000000;
	selp.f64 	%fd8496, %fd7565, 0d0000000000000000, %p1641;
$L__BB1_859:
	setp.lt.f64 	%p1515, %fd8495, 0d7FEFFFFFFFFFFFFF;
	and.pred  	%p1516, %p1640, %p1515;
	selp.f64 	%fd7566, %fd8495, 0d7FEFFFFFFFFFFFFF, %p1516;
	setp.lt.f64 	%p1517, %fd8496, %fd7566;
	and.pred  	%p1518, %p1641, %p1517;
	or.pred  	%p1519, %p1518, %p1516;
	selp.f64 	%fd7568, %fd8495, 0d0000000000000000, %p1516;
	selp.f64 	%fd2528, %fd8496, %fd7568, %p1518;
	not.pred 	%p1520, %p1519;
	@%p1520 bra 	$L__BB1_861;
	setp.lt.f64 	%p1521, %fd2528, %fd8497;
	setp.gt.f64 	%p1522, %fd2528, 0d3EB0C6F7A0B5ED8D;
	and.pred  	%p1523, %p1521, %p1522;
	selp.b32 	%r1661, %r1659, %r1661, %p1523;
	selp.f64 	%fd8497, %fd2528, %fd8497, %p1523;
$L__BB1_861:
	ld.param.u32 	%r1487, [_Z13render_kernelP4RectiP5Lighti7double3S3_iidP6uchar4iS5__param_1];
	add.s32 	%r1659, %r1659, 1;
	setp.ne.s32 	%p1524, %r1659, %r1487;
	@%p1524 bra 	$L__BB1_851;
$L__BB1_862:
	setp.eq.s32 	%p1525, %r1661, -1;
	mov.b16 	%rs509, 255;
	mov.b16 	%rs506, 0;
	mov.u16 	%rs507, %rs506;
	mov.u16 	%rs508, %rs506;
	@%p1525 bra 	$L__BB1_897;
	ld.param.u64 	%rd541, [_Z13render_kernelP4RectiP5Lighti7double3S3_iidP6uchar4iS5__param_11];
	ld.param.u64 	%rd483, [_Z13render_kernelP4RectiP5Lighti7double3S3_iidP6uchar4iS5__param_0];
	fma.rn.f64 	%fd2532, %fd8488, %fd8497, %fd2188;
	fma.rn.f64 	%fd2533, %fd8489, %fd8497, %fd2189;
	fma.rn.f64 	%fd2534, %fd8490, %fd8497, %fd2190;
	cvta.to.global.u64 	%rd385, %rd483;
	mul.wide.s32 	%rd386, %r1661, 128;
	add.s64 	%rd387, %rd385, %rd386;
	ld.global.f64 	%fd7570, [%rd387+16];
	ld.global.f64 	%fd7571, [%rd387+24];
	ld.global.f64 	%fd7572, [%rd387+32];
	ld.global.f64 	%fd7573, [%rd387+40];
	ld.global.f64 	%fd7574, [%rd387+64];
	ld.global.v2.u32 	{%r1213, %r1214}, [%rd387+96];
	ld.global.f64 	%fd7575, [%rd387+56];
	ld.global.f64 	%fd7576, [%rd387+48];
	ld.global.f64 	%fd7577, [%rd387+8];
	ld.global.f64 	%fd7578, [%rd387];
	sub.f64 	%fd7579, %fd2532, %fd7578;
	sub.f64 	%fd7580, %fd2533, %fd7577;
	sub.f64 	%fd7581, %fd7576, %fd7578;
	sub.f64 	%fd7582, %fd7575, %fd7577;
	abs.f64 	%fd7583, %fd7581;
	setp.lt.f64 	%p1526, %fd7583, 0d3D719799812DEA11;
	setp.lt.f64 	%p1527, %fd7581, 0d0000000000000000;
	selp.f64 	%fd7584, 0dBD719799812DEA11, 0d3D719799812DEA11, %p1527;
	selp.f64 	%fd7585, %fd7584, %fd7581, %p1526;
	abs.f64 	%fd7586, %fd7582;
	setp.lt.f64 	%p1528, %fd7586, 0d3D719799812DEA11;
	setp.lt.f64 	%p1529, %fd7582, 0d0000000000000000;
	selp.f64 	%fd7587, 0dBD719799812DEA11, 0d3D719799812DEA11, %p1529;
	selp.f64 	%fd7588, %fd7587, %fd7582, %p1528;
	div.rn.f64 	%fd7589, %fd7579, %fd7585;
	cvt.rn.f64.s32 	%fd7590, %r1213;
	mul.f64 	%fd7591, %fd7589, %fd7590;
	mov.f64 	%fd7592, 0d3FE0000000000000;
	copysign.f64 	%fd7593, %fd7591, %fd7592;
	add.rz.f64 	%fd7594, %fd7591, %fd7593;
	cvt.rzi.f64.f64 	%fd7595, %fd7594;
	cvt.rzi.s32.f64 	%r1215, %fd7595;
	div.rn.f64 	%fd7596, %fd7580, %fd7588;
	cvt.rn.f64.s32 	%fd7597, %r1214;
	mul.f64 	%fd7598, %fd7596, %fd7597;
	copysign.f64 	%fd7599, %fd7598, %fd7592;
	add.rz.f64 	%fd7600, %fd7598, %fd7599;
	cvt.rzi.f64.f64 	%fd7601, %fd7600;
	cvt.rzi.s32.f64 	%r1216, %fd7601;
	max.s32 	%r1217, %r1215, 0;
	setp.lt.s32 	%p1530, %r1217, %r1213;
	add.s32 	%r1218, %r1213, -1;
	selp.b32 	%r1219, %r1217, %r1218, %p1530;
	max.s32 	%r1220, %r1216, 0;
	setp.lt.s32 	%p1531, %r1220, %r1214;
	add.s32 	%r1221, %r1214, -1;
	selp.b32 	%r1222, %r1220, %r1221, %p1531;
	mad.lo.s32 	%r1223, %r1222, %r1213, %r1219;
	cvta.to.global.u64 	%rd388, %rd541;
	mul.wide.s32 	%rd389, %r1223, 4;
	add.s64 	%rd390, %rd388, %rd389;
	ld.global.u32 	%r1224, [%rd390];
	bfe.u32 	%r1225, %r1224, 24, 8;
	cvt.u16.u32 	%rs201, %r1225;
	bfe.u32 	%r1226, %r1224, 16, 8;
	cvt.u16.u32 	%rs202, %r1226;
	bfe.u32 	%r1227, %r1224, 8, 8;
	cvt.u16.u32 	%rs203, %r1227;
	bfe.u32 	%r1228, %r1224, 0, 8;
	cvt.u16.u32 	%rs204, %r1228;
	sub.f64 	%fd7602, %fd7571, %fd7578;
	sub.f64 	%fd7603, %fd7572, %fd7577;
	sub.f64 	%fd7604, %fd7573, %fd7570;
	sub.f64 	%fd7605, %fd7574, %fd7570;
	mul.f64 	%fd7606, %fd7603, %fd7605;
	mul.f64 	%fd7607, %fd7604, %fd7582;
	sub.f64 	%fd2535, %fd7606, %fd7607;
	mul.f64 	%fd7608, %fd7604, %fd7581;
	mul.f64 	%fd7609, %fd7602, %fd7605;
	sub.f64 	%fd2536, %fd7608, %fd7609;
	mul.f64 	%fd7610, %fd7602, %fd7582;
	mul.f64 	%fd7611, %fd7603, %fd7581;
	sub.f64 	%fd2537, %fd7610, %fd7611;
	mul.f64 	%fd7612, %fd2536, %fd2536;
	fma.rn.f64 	%fd7613, %fd2535, %fd2535, %fd7612;
	fma.rn.f64 	%fd7614, %fd2537, %fd2537, %fd7613;
	sqrt.rn.f64 	%fd2538, %fd7614;
	setp.lt.f64 	%p1532, %fd2538, 0d3D719799812DEA11;
	mov.f64 	%fd8499, 0d0000000000000000;
	mov.f64 	%fd8500, %fd8499;
	mov.f64 	%fd8501, %fd8499;
	@%p1532 bra 	$L__BB1_865;
	div.rn.f64 	%fd8499, %fd2535, %fd2538;
	div.rn.f64 	%fd8500, %fd2536, %fd2538;
	div.rn.f64 	%fd8501, %fd2537, %fd2538;
$L__BB1_865:
	ld.param.u32 	%r1548, [_Z13render_kernelP4RectiP5Lighti7double3S3_iidP6uchar4iS5__param_3];
	setp.lt.s32 	%p1533, %r1548, 1;
	mov.f64 	%fd8514, 0d0000000000000000;
	@%p1533 bra 	$L__BB1_895;
	mul.f64 	%fd7617, %fd8500, %fd8500;
	fma.rn.f64 	%fd7618, %fd8499, %fd8499, %fd7617;
	fma.rn.f64 	%fd7619, %fd8501, %fd8501, %fd7618;
	sqrt.rn.f64 	%fd2545, %fd7619;
	neg.f64 	%fd2546, %fd8489;
	mov.f64 	%fd8514, 0d0000000000000000;
	mov.b32 	%r1663, 0;
$L__BB1_867:
	ld.param.u64 	%rd525, [_Z13render_kernelP4RectiP5Lighti7double3S3_iidP6uchar4iS5__param_2];
	cvta.to.global.u64 	%rd391, %rd525;
	mul.wide.u32 	%rd392, %r1663, 64;
	add.s64 	%rd37, %rd391, %rd392;
	ld.global.u32 	%r1230, [%rd37];
	ld.global.f64 	%fd2548, [%rd37+8];
	ld.global.f64 	%fd8503, [%rd37+40];
	ld.global.f64 	%fd8504, [%rd37+48];
	ld.global.f64 	%fd8505, [%rd37+56];
	mov.f64 	%fd8506, 0d4376345785D8A000;
	setp.eq.s32 	%p1534, %r1230, 1;
	@%p1534 bra 	$L__BB1_870;
	setp.ne.s32 	%p1535, %r1230, 0;
	@%p1535 bra 	$L__BB1_871;
	add.f64 	%fd8514, %fd8514, %fd2548;
	bra.uni 	$L__BB1_894;
$L__BB1_870:
	ld.global.f64 	%fd7622, [%rd37+32];
	ld.global.f64 	%fd7623, [%rd37+24];
	ld.global.f64 	%fd7624, [%rd37+16];
	sub.f64 	%fd8503, %fd7624, %fd2532;
	sub.f64 	%fd8504, %fd7623, %fd2533;
	sub.f64 	%fd8505, %fd7622, %fd2534;
	mov.f64 	%fd8506, 0d3FF0000000000000;
$L__BB1_871:
	ld.param.u32 	%r1488, [_Z13render_kernelP4RectiP5Lighti7double3S3_iidP6uchar4iS5__param_1];
	setp.lt.s32 	%p1536, %r1488, 1;
	mov.f64 	%fd8507, 0d3FF0000000000000;
	@%p1536 bra 	$L__BB1_885;
	mov.f64 	%fd8507, 0d3FF0000000000000;
	mov.b32 	%r1664, 0;
$L__BB1_873:
	ld.param.u64 	%rd484, [_Z13render_kernelP4RectiP5Lighti7double3S3_iidP6uchar4iS5__param_0];
	cvta.to.global.u64 	%rd393, %rd484;
	mul.wide.u32 	%rd394, %r1664, 128;
	add.s64 	%rd395, %rd393, %rd394;
	ld.global.f64 	%fd2561, [%rd395+88];
	ld.global.f64 	%fd2562, [%rd395+80];
	ld.global.f64 	%fd2563, [%rd395+72];
	ld.global.f64 	%fd2564, [%rd395+64];
	ld.global.f64 	%fd2565, [%rd395+56];
	ld.global.f64 	%fd2566, [%rd395+48];
	ld.global.f64 	%fd2567, [%rd395+40];
	ld.global.f64 	%fd2568, [%rd395+32];
	ld.global.f64 	%fd2569, [%rd395+24];
	ld.global.f64 	%fd2570, [%rd395+16];
	ld.global.f64 	%fd2571, [%rd395+8];
	ld.global.f64 	%fd2572, [%rd395];
	sub.f64 	%fd2573, %fd2569, %fd2572;
	sub.f64 	%fd2574, %fd2568, %fd2571;
	sub.f64 	%fd2575, %fd2567, %fd2570;
	sub.f64 	%fd2576, %fd2563, %fd2572;
	sub.f64 	%fd2577, %fd2562, %fd2571;
	sub.f64 	%fd2578, %fd2561, %fd2570;
	mul.f64 	%fd7628, %fd8504, %fd2578;
	mul.f64 	%fd7629, %fd8505, %fd2577;
	sub.f64 	%fd7630, %fd7628, %fd7629;
	mul.f64 	%fd7631, %fd8505, %fd2576;
	mul.f64 	%fd7632, %fd8503, %fd2578;
	sub.f64 	%fd7633, %fd7631, %fd7632;
	mul.f64 	%fd7634, %fd8503, %fd2577;
	mul.f64 	%fd7635, %fd8504, %fd2576;
	sub.f64 	%fd7636, %fd7634, %fd7635;
	mul.f64 	%fd7637, %fd2574, %fd7633;
	fma.rn.f64 	%fd7638, %fd2573, %fd7630, %fd7637;
	fma.rn.f64 	%fd2579, %fd2575, %fd7636, %fd7638;
	abs.f64 	%fd7639, %fd2579;
	setp.lt.f64 	%p1538, %fd7639, 0d3D719799812DEA11;
	mov.pred 	%p1642, 0;
	mov.f64 	%fd8508, 0d0000000000000000;
	@%p1538 bra 	$L__BB1_877;
	sub.f64 	%fd2580, %fd2532, %fd2572;
	sub.f64 	%fd2581, %fd2533, %fd2571;
	sub.f64 	%fd2582, %fd2534, %fd2570;
	mul.f64 	%fd7641, %fd8504, %fd2578;
	mul.f64 	%fd7642, %fd8505, %fd2577;
	sub.f64 	%fd7643, %fd7641, %fd7642;
	mul.f64 	%fd7644, %fd8505, %fd2576;
	mul.f64 	%fd7645, %fd8503, %fd2578;
	sub.f64 	%fd7646, %fd7644, %fd7645;
	mul.f64 	%fd7647, %fd2581, %fd7646;
	fma.rn.f64 	%fd7648, %fd2580, %fd7643, %fd7647;
	mul.f64 	%fd7649, %fd8503, %fd2577;
	mul.f64 	%fd7650, %fd8504, %fd2576;
	sub.f64 	%fd7651, %fd7649, %fd7650;
	fma.rn.f64 	%fd7652, %fd2582, %fd7651, %fd7648;
	div.rn.f64 	%fd2583, %fd7652, %fd2579;
	setp.lt.f64 	%p1540, %fd2583, 0d0000000000000000;
	setp.gt.f64 	%p1541, %fd2583, 0d3FF0000000000000;
	or.pred  	%p1542, %p1540, %p1541;
	@%p1542 bra 	$L__BB1_877;
	mul.f64 	%fd7654, %fd2581, %fd2575;
	mul.f64 	%fd7655, %fd2582, %fd2574;
	sub.f64 	%fd2584, %fd7654, %fd7655;
	mul.f64 	%fd7656, %fd2582, %fd2573;
	mul.f64 	%fd7657, %fd2580, %fd2575;
	sub.f64 	%fd2585, %fd7656, %fd7657;
	mul.f64 	%fd7658, %fd2580, %fd2574;
	mul.f64 	%fd7659, %fd2581, %fd2573;
	sub.f64 	%fd2586, %fd7658, %fd7659;
	mul.f64 	%fd7660, %fd8504, %fd2585;
	fma.rn.f64 	%fd7661, %fd8503, %fd2584, %fd7660;
	fma.rn.f64 	%fd7662, %fd8505, %fd2586, %fd7661;
	div.rn.f64 	%fd7663, %fd7662, %fd2579;
	setp.lt.f64 	%p1544, %fd7663, 0d0000000000000000;
	add.f64 	%fd7664, %fd2583, %fd7663;
	setp.gt.f64 	%p1545, %fd7664, 0d3FF0000000000000;
	or.pred  	%p1546, %p1544, %p1545;
	@%p1546 bra 	$L__BB1_877;
	mul.f64 	%fd7665, %fd2577, %fd2585;
	fma.rn.f64 	%fd7666, %fd2576, %fd2584, %fd7665;
	fma.rn.f64 	%fd7667, %fd2578, %fd2586, %fd7666;
	div.rn.f64 	%fd7668, %fd7667, %fd2579;
	setp.geu.f64 	%p1642, %fd7668, 0d0000000000000000;
	selp.f64 	%fd8508, %fd7668, 0d0000000000000000, %p1642;
$L__BB1_877:
	sub.f64 	%fd2589, %fd2569, %fd2563;
	sub.f64 	%fd2590, %fd2568, %fd2562;
	sub.f64 	%fd2591, %fd2567, %fd2561;
	sub.f64 	%fd2592, %fd2566, %fd2563;
	sub.f64 	%fd2593, %fd2565, %fd2562;
	sub.f64 	%fd2594, %fd2564, %fd2561;
	mul.f64 	%fd7670, %fd8504, %fd2594;
	mul.f64 	%fd7671, %fd8505, %fd2593;
	sub.f64 	%fd7672, %fd7670, %fd7671;
	mul.f64 	%fd7673, %fd8505, %fd2592;
	mul.f64 	%fd7674, %fd8503, %fd2594;
	sub.f64 	%fd7675, %fd7673, %fd7674;
	mul.f64 	%fd7676, %fd8503, %fd2593;
	mul.f64 	%fd7677, %fd8504, %fd2592;
	sub.f64 	%fd7678, %fd7676, %fd7677;
	mul.f64 	%fd7679, %fd2590, %fd7675;
	fma.rn.f64 	%fd7680, %fd2589, %fd7672, %fd7679;
	fma.rn.f64 	%fd2595, %fd2591, %fd7678, %fd7680;
	abs.f64 	%fd7681, %fd2595;
	setp.lt.f64 	%p1548, %fd7681, 0d3D719799812DEA11;
	mov.pred 	%p1643, 0;
	mov.f64 	%fd8509, 0d0000000000000000;
	@%p1548 bra 	$L__BB1_881;
	sub.f64 	%fd2596, %fd2532, %fd2563;
	sub.f64 	%fd2597, %fd2533, %fd2562;
	sub.f64 	%fd2598, %fd2534, %fd2561;
	mul.f64 	%fd7683, %fd8504, %fd2594;
	mul.f64 	%fd7684, %fd8505, %fd2593;
	sub.f64 	%fd7685, %fd7683, %fd7684;
	mul.f64 	%fd7686, %fd8505, %fd2592;
	mul.f64 	%fd7687, %fd8503, %fd2594;
	sub.f64 	%fd7688, %fd7686, %fd7687;
	mul.f64 	%fd7689, %fd2597, %fd7688;
	fma.rn.f64 	%fd7690, %fd2596, %fd7685, %fd7689;
	mul.f64 	%fd7691, %fd8503, %fd2593;
	mul.f64 	%fd7692, %fd8504, %fd2592;
	sub.f64 	%fd7693, %fd7691, %fd7692;
	fma.rn.f64 	%fd7694, %fd2598, %fd7693, %fd7690;
	div.rn.f64 	%fd2599, %fd7694, %fd2595;
	setp.lt.f64 	%p1550, %fd2599, 0d0000000000000000;
	setp.gt.f64 	%p1551, %fd2599, 0d3FF0000000000000;
	or.pred  	%p1552, %p1550, %p1551;
	@%p1552 bra 	$L__BB1_881;
	mul.f64 	%fd7696, %fd2597, %fd2591;
	mul.f64 	%fd7697, %fd2598, %fd2590;
	sub.f64 	%fd2600, %fd7696, %fd7697;
	mul.f64 	%fd7698, %fd2598, %fd2589;
	mul.f64 	%fd7699, %fd2596, %fd2591;
	sub.f64 	%fd2601, %fd7698, %fd7699;
	mul.f64 	%fd7700, %fd2596, %fd2590;
	mul.f64 	%fd7701, %fd2597, %fd2589;
	sub.f64 	%fd2602, %fd7700, %fd7701;
	mul.f64 	%fd7702, %fd8504, %fd2601;
	fma.rn.f64 	%fd7703, %fd8503, %fd2600, %fd7702;
	fma.rn.f64 	%fd7704, %fd8505, %fd2602, %fd7703;
	div.rn.f64 	%fd7705, %fd7704, %fd2595;
	setp.lt.f64 	%p1554, %fd7705, 0d0000000000000000;
	add.f64 	%fd7706, %fd2599, %fd7705;
	setp.gt.f64 	%p1555, %fd7706, 0d3FF0000000000000;
	or.pred  	%p1556, %p1554, %p1555;
	@%p1556 bra 	$L__BB1_881;
	mul.f64 	%fd7707, %fd2593, %fd2601;
	fma.rn.f64 	%fd7708, %fd2592, %fd2600, %fd7707;
	fma.rn.f64 	%fd7709, %fd2594, %fd2602, %fd7708;
	div.rn.f64 	%fd7710, %fd7709, %fd2595;
	setp.geu.f64 	%p1643, %fd7710, 0d0000000000000000;
	selp.f64 	%fd8509, %fd7710, 0d0000000000000000, %p1643;
$L__BB1_881:
	setp.lt.f64 	%p1557, %fd8508, 0d7FEFFFFFFFFFFFFF;
	and.pred  	%p1558, %p1642, %p1557;
	selp.f64 	%fd7711, %fd8508, 0d7FEFFFFFFFFFFFFF, %p1558;
	setp.lt.f64 	%p1559, %fd8509, %fd7711;
	and.pred  	%p1560, %p1643, %p1559;
	or.pred  	%p1561, %p1560, %p1558;
	selp.f64 	%fd7713, %fd8508, 0d0000000000000000, %p1558;
	selp.f64 	%fd2605, %fd8509, %fd7713, %p1560;
	not.pred 	%p1562, %p1561;
	@%p1562 bra 	$L__BB1_884;
	setp.ltu.f64 	%p1563, %fd2605, 0d3F50624DD2F1A9FC;
	setp.gtu.f64 	%p1564, %fd2605, %fd8506;
	or.pred  	%p1565, %p1563, %p1564;
	@%p1565 bra 	$L__BB1_884;
	ld.param.u64 	%rd485, [_Z13render_kernelP4RectiP5Lighti7double3S3_iidP6uchar4iS5__param_0];
	cvta.to.global.u64 	%rd396, %rd485;
	mul.wide.u32 	%rd397, %r1664, 128;
	add.s64 	%rd398, %rd396, %rd397;
	ld.global.f64 	%fd7714, [%rd398+120];
	mul.f64 	%fd8507, %fd8507, %fd7714;
$L__BB1_884:
	ld.param.u32 	%r1489, [_Z13render_kernelP4RectiP5Lighti7double3S3_iidP6uchar4iS5__param_1];
	add.s32 	%r1664, %r1664, 1;
	setp.ne.s32 	%p1566, %r1664, %r1489;
	@%p1566 bra 	$L__BB1_873;
$L__BB1_885:
	mul.f64 	%fd7715, %fd8500, %fd8504;
	fma.rn.f64 	%fd7716, %fd8499, %fd8503, %fd7715;
	fma.rn.f64 	%fd2609, %fd8501, %fd8505, %fd7716;
	setp.leu.f64 	%p1567, %fd2609, 0d0000000000000000;
	@%p1567 bra 	$L__BB1_887;
	mul.f64 	%fd7717, %fd2548, %fd8507;
	mul.f64 	%fd7718, %fd2609, %fd7717;
	mul.f64 	%fd7719, %fd8504, %fd8504;
	fma.rn.f64 	%fd7720, %fd8503, %fd8503, %fd7719;
	fma.rn.f64 	%fd7721, %fd8505, %fd8505, %fd7720;
	sqrt.rn.f64 	%fd7722, %fd7721;
	mul.f64 	%fd7723, %fd2545, %fd7722;
	div.rn.f64 	%fd7724, %fd7718, %fd7723;
	add.f64 	%fd8514, %fd8514, %fd7724;
$L__BB1_887:
	add.f64 	%fd7725, %fd2609, %fd2609;
	mul.f64 	%fd7726, %fd8499, %fd7725;
	mul.f64 	%fd7727, %fd8500, %fd7725;
	mul.f64 	%fd7728, %fd8501, %fd7725;
	sub.f64 	%fd2612, %fd7726, %fd8503;
	sub.f64 	%fd2613, %fd7727, %fd8504;
	sub.f64 	%fd2614, %fd7728, %fd8505;
	mul.f64 	%fd7729, %fd2613, %fd2546;
	mul.f64 	%fd7730, %fd8488, %fd2612;
	sub.f64 	%fd7731, %fd7729, %fd7730;
	mul.f64 	%fd7732, %fd8490, %fd2614;
	sub.f64 	%fd2615, %fd7731, %fd7732;
	setp.leu.f64 	%p1568, %fd2615, 0d0000000000000000;
	@%p1568 bra 	$L__BB1_894;
	setp.lt.s32 	%p1569, %r5, 0;
	and.b32  	%r1232, %r5, 2146435072;
	setp.eq.s32 	%p1570, %r1232, 1077936128;
	mul.f64 	%fd2616, %fd2548, %fd8507;
	mul.f64 	%fd7733, %fd2613, %fd2613;
	fma.rn.f64 	%fd7734, %fd2612, %fd2612, %fd7733;
	fma.rn.f64 	%fd7735, %fd2614, %fd2614, %fd7734;
	sqrt.rn.f64 	%fd7736, %fd7735;
	mul.f64 	%fd7737, %fd2469, %fd7736;
	div.rn.f64 	%fd2617, %fd2615, %fd7737;
	{
	.reg .b32 %temp; 
	mov.b64 	{%temp, %r203}, %fd2617;
	}
	abs.f64 	%fd2618, %fd2617;
	{ // callseq 15, 0
	.param .b64 param0;
	st.param.f64 	[param0], %fd2618;
	.param .b64 retval0;
	call.uni (retval0), 
	__internal_accurate_pow, 
	(
	param0
	);
	ld.param.f64 	%fd7738, [retval0];
	} // callseq 15
	setp.lt.s32 	%p1571, %r203, 0;
	neg.f64 	%fd7740, %fd7738;
	selp.f64 	%fd7741, %fd7740, %fd7738, %p1570;
	selp.f64 	%fd7742, %fd7741, %fd7738, %p1571;
	setp.eq.f64 	%p1572, %fd2617, 0d0000000000000000;
	selp.b32 	%r1233, %r203, 0, %p1570;
	or.b32  	%r1234, %r1233, 2146435072;
	selp.b32 	%r1235, %r1234, %r1233, %p1569;
	mov.b32 	%r1236, 0;
	mov.b64 	%fd7743, {%r1236, %r1235};
	selp.f64 	%fd8513, %fd7743, %fd7742, %p1572;
	add.f64 	%fd7744, %fd2617, 0d405B800000000000;
	{
	.reg .b32 %temp; 
	mov.b64 	{%temp, %r1237}, %fd7744;
	}
	and.b32  	%r1238, %r1237, 2146435072;
	setp.ne.s32 	%p1573, %r1238, 2146435072;
	@%p1573 bra 	$L__BB1_893;
	setp.num.f64 	%p1574, %fd2617, %fd2617;
	@%p1574 bra 	$L__BB1_891;
	mov.f64 	%fd7745, 0d405B800000000000;
	add.rn.f64 	%fd8513, %fd2617, %fd7745;
	bra.uni 	$L__BB1_893;
$L__BB1_891:
	setp.neu.f64 	%p1575, %fd2618, 0d7FF0000000000000;
	@%p1575 bra 	$L__BB1_893;
	setp.lt.s32 	%p1576, %r203, 0;
	setp.lt.s32 	%p1577, %r5, 0;
	selp.b32 	%r1239, 0, 2146435072, %p1577;
	or.b32  	%r1240, %r1239, -2147483648;
	selp.b32 	%r1241, %r1240, %r1239, %p3;
	selp.b32 	%r1242, %r1241, %r1239, %p1576;
	mov.b32 	%r1243, 0;
	mov.b64 	%fd8513, {%r1243, %r1242};
$L__BB1_893:
	setp.eq.f64 	%p1578, %fd2617, 0d3FF0000000000000;
	selp.f64 	%fd7746, 0d3FF0000000000000, %fd8513, %p1578;
	fma.rn.f64 	%fd8514, %fd2616, %fd7746, %fd8514;
$L__BB1_894:
	ld.param.u32 	%r1549, [_Z13render_kernelP4RectiP5Lighti7double3S3_iidP6uchar4iS5__param_3];
	add.s32 	%r1663, %r1663, 1;
	setp.ne.s32 	%p1579, %r1663, %r1549;
	@%p1579 bra 	$L__BB1_867;
$L__BB1_895:
	ld.param.u64 	%rd486, [_Z13render_kernelP4RectiP5Lighti7double3S3_iidP6uchar4iS5__param_0];
	and.b16  	%rs418, %rs204, 255;
	cvt.rn.f64.u16 	%fd7747, %rs418;
	mul.f64 	%fd7748, %fd8514, %fd7747;
	min.f64 	%fd7749, %fd7748, 0d406FE00000000000;
	cvt.rzi.u32.f64 	%r1244, %fd7749;
	cvt.u16.u32 	%rs506, %r1244;
	and.b16  	%rs419, %rs203, 255;
	cvt.rn.f64.u16 	%fd7750, %rs419;
	mul.f64 	%fd7751, %fd8514, %fd7750;
	min.f64 	%fd7752, %fd7751, 0d406FE00000000000;
	cvt.rzi.u32.f64 	%r1245, %fd7752;
	cvt.u16.u32 	%rs507, %r1245;
	and.b16  	%rs420, %rs202, 255;
	cvt.rn.f64.u16 	%fd7753, %rs420;
	mul.f64 	%fd7754, %fd8514, %fd7753;
	min.f64 	%fd7755, %fd7754, 0d406FE00000000000;
	cvt.rzi.u32.f64 	%r1246, %fd7755;
	cvt.u16.u32 	%rs508, %r1246;
	and.b16  	%rs421, %rs201, 255;
	cvt.rn.f64.u16 	%fd7756, %rs421;
	mul.f64 	%fd7757, %fd8514, %fd7756;
	min.f64 	%fd7758, %fd7757, 0d406FE00000000000;
	cvt.rzi.u32.f64 	%r1247, %fd7758;
	cvt.u16.u32 	%rs509, %r1247;
	cvta.to.global.u64 	%rd399, %rd486;
	mul.wide.s32 	%rd400, %r1661, 128;
	add.s64 	%rd38, %rd399, %rd400;
	ld.global.f64 	%fd2626, [%rd38+112];
	setp.le.f64 	%p1580, %fd2626, 0d0000000000000000;
	@%p1580 bra 	$L__BB1_897;
	mul.f64 	%fd7759, %fd2626, 0d0000000000000000;
	min.f64 	%fd7760, %fd7759, 0d406FE00000000000;
	cvt.rzi.u32.f64 	%r1248, %fd7760;
	mul.f64 	%fd7761, %fd2626, 0d406FE00000000000;
	min.f64 	%fd7762, %fd7761, 0d406FE00000000000;
	cvt.rzi.u32.f64 	%r1249, %fd7762;
	mov.f64 	%fd7763, 0d3FF0000000000000;
	sub.f64 	%fd7764, %fd7763, %fd2626;
	ld.global.f64 	%fd7765, [%rd38+120];
	sub.f64 	%fd7766, %fd7764, %fd7765;
	and.b16  	%rs422, %rs506, 255;
	cvt.rn.f64.u16 	%fd7767, %rs422;
	mul.f64 	%fd7768, %fd7766, %fd7767;
	min.f64 	%fd7769, %fd7768, 0d406FE00000000000;
	cvt.rzi.u32.f64 	%r1250, %fd7769;
	and.b16  	%rs423, %rs507, 255;
	cvt.rn.f64.u16 	%fd7770, %rs423;
	mul.f64 	%fd7771, %fd7766, %fd7770;
	min.f64 	%fd7772, %fd7771, 0d406FE00000000000;
	cvt.rzi.u32.f64 	%r1251, %fd7772;
	and.b16  	%rs424, %rs508, 255;
	cvt.rn.f64.u16 	%fd7773, %rs424;
	mul.f64 	%fd7774, %fd7766, %fd7773;
	min.f64 	%fd7775, %fd7774, 0d406FE00000000000;
	cvt.rzi.u32.f64 	%r1252, %fd7775;
	and.b16  	%rs425, %rs509, 255;
	cvt.rn.f64.u16 	%fd7776, %rs425;
	mul.f64 	%fd7777, %fd7766, %fd7776;
	min.f64 	%fd7778, %fd7777, 0d406FE00000000000;
	cvt.rzi.u32.f64 	%r1253, %fd7778;
	and.b32  	%r1254, %r1250, 255;
	and.b32  	%r1255, %r1248, 255;
	add.s32 	%r1256, %r1254, %r1255;
	cvt.rn.f64.u32 	%fd7779, %r1256;
	min.f64 	%fd7780, %fd7779, 0d406FE00000000000;
	cvt.rzi.u32.f64 	%r1257, %fd7780;
	and.b32  	%r1258, %r1251, 255;
	add.s32 	%r1259, %r1258, %r1255;
	cvt.rn.f64.u32 	%fd7781, %r1259;
	min.f64 	%fd7782, %fd7781, 0d406FE00000000000;
	cvt.rzi.u32.f64 	%r1260, %fd7782;
	and.b32  	%r1261, %r1252, 255;
	add.s32 	%r1262, %r1261, %r1255;
	cvt.rn.f64.u32 	%fd7783, %r1262;
	min.f64 	%fd7784, %fd7783, 0d406FE00000000000;
	cvt.rzi.u32.f64 	%r1263, %fd7784;
	and.b32  	%r1264, %r1253, 255;
	and.b32  	%r1265, %r1249, 255;
	add.s32 	%r1266, %r1264, %r1265;
	cvt.rn.f64.u32 	%fd7785, %r1266;
	min.f64 	%fd7786, %fd7785, 0d406FE00000000000;
	cvt.rzi.u32.f64 	%r1267, %fd7786;
	mul.f64 	%fd7787, %fd7765, 0d0000000000000000;
	min.f64 	%fd7788, %fd7787, 0d406FE00000000000;
	cvt.rzi.u32.f64 	%r1268, %fd7788;
	mul.f64 	%fd7789, %fd7765, 0d406FE00000000000;
	min.f64 	%fd7790, %fd7789, 0d406FE00000000000;
	cvt.rzi.u32.f64 	%r1269, %fd7790;
	and.b32  	%r1270, %r1268, 255;
	and.b32  	%r1271, %r1257, 255;
	add.s32 	%r1272, %r1271, %r1270;
	cvt.rn.f64.u32 	%fd7791, %r1272;
	min.f64 	%fd7792, %fd7791, 0d406FE00000000000;
	cvt.rzi.u32.f64 	%r1273, %fd7792;
	cvt.u16.u32 	%rs506, %r1273;
	and.b32  	%r1274, %r1260, 255;
	add.s32 	%r1275, %r1274, %r1270;
	cvt.rn.f64.u32 	%fd7793, %r1275;
	min.f64 	%fd7794, %fd7793, 0d406FE00000000000;
	cvt.rzi.u32.f64 	%r1276, %fd7794;
	cvt.u16.u32 	%rs507, %r1276;
	and.b32  	%r1277, %r1263, 255;
	add.s32 	%r1278, %r1277, %r1270;
	cvt.rn.f64.u32 	%fd7795, %r1278;
	min.f64 	%fd7796, %fd7795, 0d406FE00000000000;
	cvt.rzi.u32.f64 	%r1279, %fd7796;
	cvt.u16.u32 	%rs508, %r1279;
	and.b32  	%r1280, %r1269, 255;
	and.b32  	%r1281, %r1267, 255;
	add.s32 	%r1282, %r1281, %r1280;
	cvt.rn.f64.u32 	%fd7797, %r1282;
	min.f64 	%fd7798, %fd7797, 0d406FE00000000000;
	cvt.rzi.u32.f64 	%r1283, %fd7798;
	cvt.u16.u32 	%rs509, %r1283;
$L__BB1_897:
	ld.param.u64 	%rd487, [_Z13render_kernelP4RectiP5Lighti7double3S3_iidP6uchar4iS5__param_0];
	and.b16  	%rs426, %rs502, 255;
	cvt.rn.f64.u16 	%fd7799, %rs426;
	mul.f64 	%fd7800, %fd2282, %fd7799;
	min.f64 	%fd7801, %fd7800, 0d406FE00000000000;
	cvt.rzi.u32.f64 	%r1284, %fd7801;
	and.b16  	%rs427, %rs503, 255;
	cvt.rn.f64.u16 	%fd7802, %rs427;
	mul.f64 	%fd7803, %fd2282, %fd7802;
	min.f64 	%fd7804, %fd7803, 0d406FE00000000000;
	cvt.rzi.u32.f64 	%r1285, %fd7804;
	and.b16  	%rs428, %rs504, 255;
	cvt.rn.f64.u16 	%fd7805, %rs428;
	mul.f64 	%fd7806, %fd2282, %fd7805;
	min.f64 	%fd7807, %fd7806, 0d406FE00000000000;
	cvt.rzi.u32.f64 	%r1286, %fd7807;
	and.b16  	%rs429, %rs505, 255;
	cvt.rn.f64.u16 	%fd7808, %rs429;
	mul.f64 	%fd7809, %fd2282, %fd7808;
	min.f64 	%fd7810, %fd7809, 0d406FE00000000000;
	cvt.rzi.u32.f64 	%r1287, %fd7810;
	mov.f64 	%fd7811, 0d3FF0000000000000;
	sub.f64 	%fd7812, %fd7811, %fd2282;
	cvta.to.global.u64 	%rd401, %rd487;
	mul.wide.s32 	%rd402, %r1647, 128;
	add.s64 	%rd403, %rd401, %rd402;
	ld.global.f64 	%fd7813, [%rd403+120];
	sub.f64 	%fd7814, %fd7812, %fd7813;
	and.b16  	%rs430, %rs510, 255;
	cvt.rn.f64.u16 	%fd7815, %rs430;
	mul.f64 	%fd7816, %fd7814, %fd7815;
	min.f64 	%fd7817, %fd7816, 0d406FE00000000000;
	cvt.rzi.u32.f64 	%r1288, %fd7817;
	and.b16  	%rs431, %rs511, 255;
	cvt.rn.f64.u16 	%fd7818, %rs431;
	mul.f64 	%fd7819, %fd7814, %fd7818;
	min.f64 	%fd7820, %fd7819, 0d406FE00000000000;
	cvt.rzi.u32.f64 	%r1289, %fd7820;
	and.b16  	%rs432, %rs512, 255;
	cvt.rn.f64.u16 	%fd7821, %rs432;
	mul.f64 	%fd7822, %fd7814, %fd7821;
	min.f64 	%fd7823, %fd7822, 0d406FE00000000000;
	cvt.rzi.u32.f64 	%r1290, %fd7823;
	and.b16  	%rs433, %rs513, 255;
	cvt.rn.f64.u16 	%fd7824, %rs433;
	mul.f64 	%fd7825, %fd7814, %fd7824;
	min.f64 	%fd7826, %fd7825, 0d406FE00000000000;
	cvt.rzi.u32.f64 	%r1291, %fd7826;
	and.b32  	%r1292, %r1288, 255;
	and.b32  	%r1293, %r1284, 255;
	add.s32 	%r1294, %r1292, %r1293;
	cvt.rn.f64.u32 	%fd7827, %r1294;
	min.f64 	%fd7828, %fd7827, 0d406FE00000000000;
	cvt.rzi.u32.f64 	%r1295, %fd7828;
	and.b32  	%r1296, %r1289, 255;
	and.b32  	%r1297, %r1285, 255;
	add.s32 	%r1298, %r1296, %r1297;
	cvt.rn.f64.u32 	%fd7829, %r1298;
	min.f64 	%fd7830, %fd7829, 0d406FE00000000000;
	cvt.rzi.u32.f64 	%r1299, %fd7830;
	and.b32  	%r1300, %r1290, 255;
	and.b32  	%r1301, %r1286, 255;
	add.s32 	%r1302, %r1300, %r1301;
	cvt.rn.f64.u32 	%fd7831, %r1302;
	min.f64 	%fd7832, %fd7831, 0d406FE00000000000;
	cvt.rzi.u32.f64 	%r1303, %fd7832;
	and.b32  	%r1304, %r1291, 255;
	and.b32  	%r1305, %r1287, 255;
	add.s32 	%r1306, %r1304, %r1305;
	cvt.rn.f64.u32 	%fd7833, %r1306;
	min.f64 	%fd7834, %fd7833, 0d406FE00000000000;
	cvt.rzi.u32.f64 	%r1307, %fd7834;
	and.b16  	%rs434, %rs506, 255;
	cvt.rn.f64.u16 	%fd7835, %rs434;
	mul.f64 	%fd7836, %fd7813, %fd7835;
	min.f64 	%fd7837, %fd7836, 0d406FE00000000000;
	cvt.rzi.u32.f64 	%r1308, %fd7837;
	and.b16  	%rs435, %rs507, 255;
	cvt.rn.f64.u16 	%fd7838, %rs435;
	mul.f64 	%fd7839, %fd7813, %fd7838;
	min.f64 	%fd7840, %fd7839, 0d406FE00000000000;
	cvt.rzi.u32.f64 	%r1309, %fd7840;
	and.b16  	%rs436, %rs508, 255;
	cvt.rn.f64.u16 	%fd7841, %rs436;
	mul.f64 	%fd7842, %fd7813, %fd7841;
	min.f64 	%fd7843, %fd7842, 0d406FE00000000000;
	cvt.rzi.u32.f64 	%r1310, %fd7843;
	and.b16  	%rs437, %rs509, 255;
	cvt.rn.f64.u16 	%fd7844, %rs437;
	mul.f64 	%fd7845, %fd7813, %fd7844;
	min.f64 	%fd7846, %fd7845, 0d406FE00000000000;
	cvt.rzi.u32.f64 	%r1311, %fd7846;
	and.b32  	%r1312, %r1308, 255;
	and.b32  	%r1313, %r1295, 255;
	add.s32 	%r1314, %r1313, %r1312;
	cvt.rn.f64.u32 	%fd7847, %r1314;
	min.f64 	%fd7848, %fd7847, 0d406FE00000000000;
	cvt.rzi.u32.f64 	%r1315, %fd7848;
	cvt.u16.u32 	%rs510, %r1315;
	and.b32  	%r1316, %r1309, 255;
	and.b32  	%r1317, %r1299, 255;
	add.s32 	%r1318, %r1317, %r1316;
	cvt.rn.f64.u32 	%fd7849, %r1318;
	min.f64 	%fd7850, %fd7849, 0d406FE00000000000;
	cvt.rzi.u32.f64 	%r1319, %fd7850;
	cvt.u16.u32 	%rs511, %r1319;
	and.b32  	%r1320, %r1310, 255;
	and.b32  	%r1321, %r1303, 255;
	add.s32 	%r1322, %r1321, %r1320;
	cvt.rn.f64.u32 	%fd7851, %r1322;
	min.f64 	%fd7852, %fd7851, 0d406FE00000000000;
	cvt.rzi.u32.f64 	%r1323, %fd7852;
	cvt.u16.u32 	%rs512, %r1323;
	and.b32  	%r1324, %r1311, 255;
	and.b32  	%r1325, %r1307, 255;
	add.s32 	%r1326, %r1325, %r1324;
	cvt.rn.f64.u32 	%fd7853, %r1326;
	min.f64 	%fd7854, %fd7853, 0d406FE00000000000;
	cvt.rzi.u32.f64 	%r1327, %fd7854;
	cvt.u16.u32 	%rs513, %r1327;
$L__BB1_898:
	ld.param.u64 	%rd488, [_Z13render_kernelP4RectiP5Lighti7double3S3_iidP6uchar4iS5__param_0];
	and.b16  	%rs438, %rs498, 255;
	cvt.rn.f64.u16 	%fd7855, %rs438;
	mul.f64 	%fd7856, %fd1596, %fd7855;
	min.f64 	%fd7857, %fd7856, 0d406FE00000000000;
	cvt.rzi.u32.f64 	%r1328, %fd7857;
	and.b16  	%rs439, %rs499, 255;
	cvt.rn.f64.u16 	%fd7858, %rs439;
	mul.f64 	%fd7859, %fd1596, %fd7858;
	min.f64 	%fd7860, %fd7859, 0d406FE00000000000;
	cvt.rzi.u32.f64 	%r1329, %fd7860;
	and.b16  	%rs440, %rs500, 255;
	cvt.rn.f64.u16 	%fd7861, %rs440;
	mul.f64 	%fd7862, %fd1596, %fd7861;
	min.f64 	%fd7863, %fd7862, 0d406FE00000000000;
	cvt.rzi.u32.f64 	%r1330, %fd7863;
	and.b16  	%rs441, %rs501, 255;
	cvt.rn.f64.u16 	%fd7864, %rs441;
	mul.f64 	%fd7865, %fd1596, %fd7864;
	min.f64 	%fd7866, %fd7865, 0d406FE00000000000;
	cvt.rzi.u32.f64 	%r1331, %fd7866;
	mov.f64 	%fd7867, 0d3FF0000000000000;
	sub.f64 	%fd7868, %fd7867, %fd1596;
	cvta.to.global.u64 	%rd404, %rd488;
	mul.wide.s32 	%rd405, %r1619, 128;
	add.s64 	%rd406, %rd404, %rd405;
	ld.global.f64 	%fd7869, [%rd406+120];
	sub.f64 	%fd7870, %fd7868, %fd7869;
	and.b16  	%rs442, %rs517, 255;
	cvt.rn.f64.u16 	%fd7871, %rs442;
	mul.f64 	%fd7872, %fd7870, %fd7871;
	min.f64 	%fd7873, %fd7872, 0d406FE00000000000;
	cvt.rzi.u32.f64 	%r1332, %fd7873;
	and.b16  	%rs443, %rs516, 255;
	cvt.rn.f64.u16 	%fd7874, %rs443;
	mul.f64 	%fd7875, %fd7870, %fd7874;
	min.f64 	%fd7876, %fd7875, 0d406FE00000000000;
	cvt.rzi.u32.f64 	%r1333, %fd7876;
	and.b16  	%rs444, %rs515, 255;
	cvt.rn.f64.u16 	%fd7877, %rs444;
	mul.f64 	%fd7878, %fd7870, %fd7877;
	min.f64 	%fd7879, %fd7878, 0d406FE00000000000;
	cvt.rzi.u32.f64 	%r1334, %fd7879;
	and.b16  	%rs445, %rs514, 255;
	cvt.rn.f64.u16 	%fd7880, %rs445;
	mul.f64 	%fd7881, %fd7870, %fd7880;
	min.f64 	%fd7882, %fd7881, 0d406FE00000000000;
	cvt.rzi.u32.f64 	%r1335, %fd7882;
	and.b32  	%r1336, %r1332, 255;
	and.b32  	%r1337, %r1328, 255;
	add.s32 	%r1338, %r1336, %r1337;
	cvt.rn.f64.u32 	%fd7883, %r1338;
	min.f64 	%fd7884, %fd7883, 0d406FE00000000000;
	cvt.rzi.u32.f64 	%r1339, %fd7884;
	and.b32  	%r1340, %r1333, 255;
	and.b32  	%r1341, %r1329, 255;
	add.s32 	%r1342, %r1340, %r1341;
	cvt.rn.f64.u32 	%fd7885, %r1342;
	min.f64 	%fd7886, %fd7885, 0d406FE00000000000;
	cvt.rzi.u32.f64 	%r1343, %fd7886;
	and.b32  	%r1344, %r1334, 255;
	and.b32  	%r1345, %r1330, 255;
	add.s32 	%r1346, %r1344, %r1345;
	cvt.rn.f64.u32 	%fd7887, %r1346;
	min.f64 	%fd7888, %fd7887, 0d406FE00000000000;
	cvt.rzi.u32.f64 	%r1347, %fd7888;
	and.b32  	%r1348, %r1335, 255;
	and.b32  	%r1349, %r1331, 255;
	add.s32 	%r1350, %r1348, %r1349;
	cvt.rn.f64.u32 	%fd7889, %r1350;
	min.f64 	%fd7890, %fd7889, 0d406FE00000000000;
	cvt.rzi.u32.f64 	%r1351, %fd7890;
	and.b16  	%rs446, %rs510, 255;
	cvt.rn.f64.u16 	%fd7891, %rs446;
	mul.f64 	%fd7892, %fd7869, %fd7891;
	min.f64 	%fd7893, %fd7892, 0d406FE00000000000;
	cvt.rzi.u32.f64 	%r1352, %fd7893;
	and.b16  	%rs447, %rs511, 255;
	cvt.rn.f64.u16 	%fd7894, %rs447;
	mul.f64 	%fd7895, %fd7869, %fd7894;
	min.f64 	%fd7896, %fd7895, 0d406FE00000000000;
	cvt.rzi.u32.f64 	%r1353, %fd7896;
	and.b16  	%rs448, %rs512, 255;
	cvt.rn.f64.u16 	%fd7897, %rs448;
	mul.f64 	%fd7898, %fd7869, %fd7897;
	min.f64 	%fd7899, %fd7898, 0d406FE00000000000;
	cvt.rzi.u32.f64 	%r1354, %fd7899;
	and.b16  	%rs449, %rs513, 255;
	cvt.rn.f64.u16 	%fd7900, %rs449;
	mul.f64 	%fd7901, %fd7869, %fd7900;
	min.f64 	%fd7902, %fd7901, 0d406FE00000000000;
	cvt.rzi.u32.f64 	%r1355, %fd7902;
	and.b32  	%r1356, %r1352, 255;
	and.b32  	%r1357, %r1339, 255;
	add.s32 	%r1358, %r1357, %r1356;
	cvt.rn.f64.u32 	%fd7903, %r1358;
	min.f64 	%fd7904, %fd7903, 0d406FE00000000000;
	cvt.rzi.u32.f64 	%r1359, %fd7904;
	cvt.u16.u32 	%rs517, %r1359;
	and.b32  	%r1360, %r1353, 255;
	and.b32  	%r1361, %r1343, 255;
	add.s32 	%r1362, %r1361, %r1360;
	cvt.rn.f64.u32 	%fd7905, %r1362;
	min.f64 	%fd7906, %fd7905, 0d406FE00000000000;
	cvt.rzi.u32.f64 	%r1363, %fd7906;
	cvt.u16.u32 	%rs516, %r1363;
	and.b32  	%r1364, %r1354, 255;
	and.b32  	%r1365, %r1347, 255;
	add.s32 	%r1366, %r1365, %r1364;
	cvt.rn.f64.u32 	%fd7907, %r1366;
	min.f64 	%fd7908, %fd7907, 0d406FE00000000000;
	cvt.rzi.u32.f64 	%r1367, %fd7908;
	cvt.u16.u32 	%rs515, %r1367;
	and.b32  	%r1368, %r1355, 255;
	and.b32  	%r1369, %r1351, 255;
	add.s32 	%r1370, %r1369, %r1368;
	cvt.rn.f64.u32 	%fd7909, %r1370;
	min.f64 	%fd7910, %fd7909, 0d406FE00000000000;
	cvt.rzi.u32.f64 	%r1371, %fd7910;
	cvt.u16.u32 	%rs514, %r1371;
$L__BB1_899:
	ld.param.u64 	%rd489, [_Z13render_kernelP4RectiP5Lighti7double3S3_iidP6uchar4iS5__param_0];
	cvta.to.global.u64 	%rd407, %rd489;
	mul.wide.s32 	%rd408, %r1563, 128;
	add.s64 	%rd409, %rd407, %rd408;
	ld.global.f64 	%fd7911, [%rd409+112];
	and.b16  	%rs450, %rs489, 255;
	cvt.rn.f64.u16 	%fd7912, %rs450;
	mul.f64 	%fd7913, %fd7911, %fd7912;
	min.f64 	%fd7914, %fd7913, 0d406FE00000000000;
	cvt.rzi.u32.f64 	%r1372, %fd7914;
	and.b16  	%rs451, %rs488, 255;
	cvt.rn.f64.u16 	%fd7915, %rs451;
	mul.f64 	%fd7916, %fd7911, %fd7915;
	min.f64 	%fd7917, %fd7916, 0d406FE00000000000;
	cvt.rzi.u32.f64 	%r1373, %fd7917;
	and.b16  	%rs452, %rs487, 255;
	cvt.rn.f64.u16 	%fd7918, %rs452;
	mul.f64 	%fd7919, %fd7911, %fd7918;
	min.f64 	%fd7920, %fd7919, 0d406FE00000000000;
	cvt.rzi.u32.f64 	%r1374, %fd7920;
	and.b16  	%rs453, %rs486, 255;
	cvt.rn.f64.u16 	%fd7921, %rs453;
	mul.f64 	%fd7922, %fd7911, %fd7921;
	min.f64 	%fd7923, %fd7922, 0d406FE00000000000;
	cvt.rzi.u32.f64 	%r1375, %fd7923;
	mov.f64 	%fd7924, 0d3FF0000000000000;
	sub.f64 	%fd7925, %fd7924, %fd7911;
	ld.global.f64 	%fd7926, [%rd409+120];
	sub.f64 	%fd7927, %fd7925, %fd7926;
	and.b16  	%rs454, %rs521, 255;
	cvt.rn.f64.u16 	%fd7928, %rs454;
	mul.f64 	%fd7929, %fd7927, %fd7928;
	min.f64 	%fd7930, %fd7929, 0d406FE00000000000;
	cvt.rzi.u32.f64 	%r1376, %fd7930;
	and.b16  	%rs455, %rs520, 255;
	cvt.rn.f64.u16 	%fd7931, %rs455;
	mul.f64 	%fd7932, %fd7927, %fd7931;
	min.f64 	%fd7933, %fd7932, 0d406FE00000000000;
	cvt.rzi.u32.f64 	%r1377, %fd7933;
	and.b16  	%rs456, %rs519, 255;
	cvt.rn.f64.u16 	%fd7934, %rs456;
	mul.f64 	%fd7935, %fd7927, %fd7934;
	min.f64 	%fd7936, %fd7935, 0d406FE00000000000;
	cvt.rzi.u32.f64 	%r1378, %fd7936;
	and.b16  	%rs457, %rs518, 255;
	cvt.rn.f64.u16 	%fd7937, %rs457;
	mul.f64 	%fd7938, %fd7927, %fd7937;
	min.f64 	%fd7939, %fd7938, 0d406FE00000000000;
	cvt.rzi.u32.f64 	%r1379, %fd7939;
	and.b32  	%r1380, %r1376, 255;
	and.b32  	%r1381, %r1372, 255;
	add.s32 	%r1382, %r1380, %r1381;
	cvt.rn.f64.u32 	%fd7940, %r1382;
	min.f64 	%fd7941, %fd7940, 0d406FE00000000000;
	cvt.rzi.u32.f64 	%r1383, %fd7941;
	and.b32  	%r1384, %r1377, 255;
	and.b32  	%r1385, %r1373, 255;
	add.s32 	%r1386, %r1384, %r1385;
	cvt.rn.f64.u32 	%fd7942, %r1386;
	min.f64 	%fd7943, %fd7942, 0d406FE00000000000;
	cvt.rzi.u32.f64 	%r1387, %fd7943;
	and.b32  	%r1388, %r1378, 255;
	and.b32  	%r1389, %r1374, 255;
	add.s32 	%r1390, %r1388, %r1389;
	cvt.rn.f64.u32 	%fd7944, %r1390;
	min.f64 	%fd7945, %fd7944, 0d406FE00000000000;
	cvt.rzi.u32.f64 	%r1391, %fd7945;
	and.b32  	%r1392, %r1379, 255;
	and.b32  	%r1393, %r1375, 255;
	add.s32 	%r1394, %r1392, %r1393;
	cvt.rn.f64.u32 	%fd7946, %r1394;
	min.f64 	%fd7947, %fd7946, 0d406FE00000000000;
	cvt.rzi.u32.f64 	%r1395, %fd7947;
	and.b16  	%rs458, %rs517, 255;
	cvt.rn.f64.u16 	%fd7948, %rs458;
	mul.f64 	%fd7949, %fd7926, %fd7948;
	min.f64 	%fd7950, %fd7949, 0d406FE00000000000;
	cvt.rzi.u32.f64 	%r1396, %fd7950;
	and.b16  	%rs459, %rs516, 255;
	cvt.rn.f64.u16 	%fd7951, %rs459;
	mul.f64 	%fd7952, %fd7926, %fd7951;
	min.f64 	%fd7953, %fd7952, 0d406FE00000000000;
	cvt.rzi.u32.f64 	%r1397, %fd7953;
	and.b16  	%rs460, %rs515, 255;
	cvt.rn.f64.u16 	%fd7954, %rs460;
	mul.f64 	%fd7955, %fd7926, %fd7954;
	min.f64 	%fd7956, %fd7955, 0d406FE00000000000;
	cvt.rzi.u32.f64 	%r1398, %fd7956;
	and.b16  	%rs461, %rs514, 255;
	cvt.rn.f64.u16 	%fd7957, %rs461;
	mul.f64 	%fd7958, %fd7926, %fd7957;
	min.f64 	%fd7959, %fd7958, 0d406FE00000000000;
	cvt.rzi.u32.f64 	%r1399, %fd7959;
	and.b32  	%r1400, %r1396, 255;
	and.b32  	%r1401, %r1383, 255;
	add.s32 	%r1402, %r1401, %r1400;
	cvt.rn.f64.u32 	%fd7960, %r1402;
	min.f64 	%fd7961, %fd7960, 0d406FE00000000000;
	cvt.rzi.u32.f64 	%r1403, %fd7961;
	cvt.u16.u32 	%rs521, %r1403;
	and.b32  	%r1404, %r1397, 255;
	and.b32  	%r1405, %r1387, 255;
	add.s32 	%r1406, %r1405, %r1404;
	cvt.rn.f64.u32 	%fd7962, %r1406;
	min.f64 	%fd7963, %fd7962, 0d406FE00000000000;
	cvt.rzi.u32.f64 	%r1407, %fd7963;
	cvt.u16.u32 	%rs520, %r1407;
	and.b32  	%r1408, %r1398, 255;
	and.b32  	%r1409, %r1391, 255;
	add.s32 	%r1410, %r1409, %r1408;
	cvt.rn.f64.u32 	%fd7964, %r1410;
	min.f64 	%fd7965, %fd7964, 0d406FE00000000000;
	cvt.rzi.u32.f64 	%r1411, %fd7965;
	cvt.u16.u32 	%rs519, %r1411;
	and.b32  	%r1412, %r1399, 255;
	and.b32  	%r1413, %r1395, 255;
	add.s32 	%r1414, %r1413, %r1412;
	cvt.rn.f64.u32 	%fd7966, %r1414;
	min.f64 	%fd7967, %fd7966, 0d406FE00000000000;
	cvt.rzi.u32.f64 	%r1415, %fd7967;
	cvt.u16.u32 	%rs518, %r1415;
$L__BB1_900:
	ld.param.u64 	%rd526, [_Z13render_kernelP4RectiP5Lighti7double3S3_iidP6uchar4iS5__param_9];
	ld.param.u32 	%r1556, [_Z13render_kernelP4RectiP5Lighti7double3S3_iidP6uchar4iS5__param_7];
	ld.param.u32 	%r1552, [_Z13render_kernelP4RectiP5Lighti7double3S3_iidP6uchar4iS5__param_6];
	not.b32 	%r1416, %r1559;
	add.s32 	%r1417, %r1556, %r1416;
	mad.lo.s32 	%r1418, %r1417, %r1552, %r1558;
	cvta.to.global.u64 	%rd410, %rd526;
	mul.wide.s32 	%rd411, %r1418, 4;
	add.s64 	%rd412, %rd410, %rd411;
	cvt.u32.u16 	%r1419, %rs518;
	cvt.u32.u16 	%r1420, %rs519;
	prmt.b32 	%r1421, %r1420, %r1419, 0x3340U;
	cvt.u32.u16 	%r1422, %rs520;
	cvt.u32.u16 	%r1423, %rs521;
	prmt.b32 	%r1424, %r1423, %r1422, 0x3340U;
	prmt.b32 	%r1425, %r1424, %r1421, 0x5410U;
	st.global.u32 	[%rd412], %r1425;
	mov.u32 	%r1426, %ntid.x;
	mov.u32 	%r1427, %nctaid.x;
	mad.lo.s32 	%r1559, %r1426, %r1427, %r1559;
	setp.lt.s32 	%p1581, %r1559, %r1556;
	@%p1581 bra 	$L__BB1_17;
$L__BB1_901:
	ld.param.u32 	%r1553, [_Z13render_kernelP4RectiP5Lighti7double3S3_iidP6uchar4iS5__param_6];
	mov.u32 	%r1428, %ntid.y;
	mov.u32 	%r1429, %nctaid.y;
	mad.lo.s32 	%r1558, %r1428, %r1429, %r1558;
	setp.lt.s32 	%p1582, %r1558, %r1553;
	@%p1582 bra 	$L__BB1_15;
$L__BB1_902:
	ret;

}
.func  (.param .align 16 .b8 func_retval0[16]) __internal_trig_reduction_slowpathd(
	.param .b64 __internal_trig_reduction_slowpathd_param_0
)
{
	.local .align 8 .b8 	__local_depot2[40];
	.reg .b64 	%SP;
	.reg .b64 	%SPL;
	.reg .pred 	%p<10>;
	.reg .b32 	%r<47>;
	.reg .b64 	%rd<74>;
	.reg .b64 	%fd<5>;

	mov.u64 	%SPL, __local_depot2;
	ld.param.f64 	%fd4, [__internal_trig_reduction_slowpathd_param_0];
	add.u64 	%rd1, %SPL, 0;
	{
	.reg .b32 %temp; 
	mov.b64 	{%temp, %r1}, %fd4;
	}
	shr.u32 	%r2, %r1, 20;
	and.b32  	%r3, %r2, 2047;
	setp.eq.s32 	%p1, %r3, 2047;
	mov.b32 	%r46, 0;
	@%p1 bra 	$L__BB2_9;
	add.s32 	%r20, %r3, -1024;
	mov.b64 	%rd20, %fd4;
	shl.b64 	%rd2, %rd20, 11;
	shr.u32 	%r4, %r20, 6;
	sub.s32 	%r45, 15, %r4;
	sub.s32 	%r21, 19, %r4;
	setp.lt.u32 	%p2, %r20, 128;
	selp.b32 	%r6, 18, %r21, %p2;
	setp.ge.s32 	%p3, %r45, %r6;
	mov.b64 	%rd70, 0;
	@%p3 bra 	$L__BB2_4;
	add.s32 	%r23, %r6, %r4;
	neg.s32 	%r43, %r23;
	or.b64  	%rd3, %rd2, -9223372036854775808;
	mov.b64 	%rd70, 0;
	mov.b32 	%r42, 0;
	mov.u64 	%rd25, __cudart_i2opi_d;
	mov.u32 	%r44, %r45;
$L__BB2_3:
	.pragma "nounroll";
	mul.wide.s32 	%rd22, %r42, 8;
	add.s64 	%rd23, %rd1, %rd22;
	mul.wide.s32 	%rd24, %r44, 8;
	add.s64 	%rd26, %rd25, %rd24;
	ld.global.nc.u64 	%rd27, [%rd26];
	{
	.reg .u32 %r0, %r1, %r2, %r3, %alo, %ahi, %blo, %bhi, %clo, %chi;
	mov.b64 	{%alo,%ahi}, %rd27;
	mov.b64 	{%blo,%bhi}, %rd3;
	mov.b64 	{%clo,%chi}, %rd70;
	mad.lo.cc.u32 	%r0, %alo, %blo, %clo;
	madc.hi.cc.u32 	%r1, %alo, %blo, %chi;
	madc.hi.u32 	%r2, %alo, %bhi, 0;
	mad.lo.cc.u32 	%r1, %alo, %bhi, %r1;
	madc.hi.cc.u32 	%r2, %ahi, %blo, %r2;
	madc.hi.u32 	%r3, %ahi, %bhi, 0;
	mad.lo.cc.u32 	%r1, %ahi, %blo, %r1;
	madc.lo.cc.u32 	%r2, %ahi, %bhi, %r2;
	addc.u32 	%r3, %r3, 0;
	mov.b64 	%rd28, {%r0,%r1};
	mov.b64 	%rd70, {%r2,%r3};
	}
	st.local.u64 	[%rd23], %rd28;
	add.s32 	%r44, %r44, 1;
	add.s32 	%r43, %r43, 1;
	add.s32 	%r42, %r42, 1;
	setp.ne.s32 	%p4, %r43, -15;
	mov.u32 	%r45, %r6;
	@%p4 bra 	$L__BB2_3;
$L__BB2_4:
	cvt.s64.s32 	%rd29, %r45;
	cvt.u64.u32 	%rd30, %r4;
	add.s64 	%rd31, %rd30, %rd29;
	shl.b64 	%rd32, %rd31, 3;
	add.s64 	%rd33, %rd1, %rd32;
	st.local.u64 	[%rd33+-120], %rd70;
	and.b32  	%r15, %r2, 63;
	ld.local.u64 	%rd72, [%rd1+16];
	ld.local.u64 	%rd71, [%rd1+24];
	setp.eq.s32 	%p5, %r15, 0;
	@%p5 bra 	$L__BB2_6;
	shl.b64 	%rd34, %rd71, %r15;
	shr.u64 	%rd35, %rd72, 1;
	xor.b32  	%r24, %r15, 63;
	shr.u64 	%rd36, %rd35, %r24;
	or.b64  	%rd71, %rd34, %rd36;
	ld.local.u64 	%rd37, [%rd1+8];
	shl.b64 	%rd38, %rd72, %r15;
	shr.u64 	%rd39, %rd37, 1;
	shr.u64 	%rd40, %rd39, %r24;
	or.b64  	%rd72, %rd38, %rd40;
$L__BB2_6:
	and.b32  	%r25, %r1, -2147483648;
	shr.u64 	%rd41, %rd71, 62;
	cvt.u32.u64 	%r26, %rd41;
	mov.b64 	{%r27, %r28}, %rd71;
	mov.b64 	{%r29, %r30}, %rd72;
	shf.l.wrap.b32 	%r31, %r30, %r27, 2;
	shf.l.wrap.b32 	%r32, %r27, %r28, 2;
	mov.b64 	%rd42, {%r31, %r32};
	shl.b64 	%rd43, %rd72, 2;
	shr.u64 	%rd44, %rd42, 63;
	cvt.u32.u64 	%r33, %rd44;
	add.s32 	%r34, %r33, %r26;
	setp.eq.s32 	%p6, %r25, 0;
	neg.s32 	%r35, %r34;
	selp.b32 	%r46, %r34, %r35, %p6;
	setp.gt.s64 	%p7, %rd42, -1;
	mov.b64 	%rd45, 0;
	{
	.reg .u32 %r0, %r1, %r2, %r3, %a0, %a1, %a2, %a3, %b0, %b1, %b2, %b3;
	mov.b64 	{%a0,%a1}, %rd45;
	mov.b64 	{%a2,%a3}, %rd45;
	mov.b64 	{%b0,%b1}, %rd43;
	mov.b64 	{%b2,%b3}, %rd42;
	sub.cc.u32 	%r0, %a0, %b0;
	subc.cc.u32 	%r1, %a1, %b1;
	subc.cc.u32 	%r2, %a2, %b2;
	subc.u32 	%r3, %a3, %b3;
	mov.b64 	%rd46, {%r0,%r1};
	mov.b64 	%rd47, {%r2,%r3};
	}
	xor.b32  	%r36, %r25, -2147483648;
	selp.b64 	%rd73, %rd42, %rd47, %p7;
	selp.b64 	%rd14, %rd43, %rd46, %p7;
	selp.b32 	%r17, %r25, %r36, %p7;
	clz.b64 	%r37, %rd73;
	cvt.u64.u32 	%rd15, %r37;
	setp.eq.s32 	%p8, %r37, 0;
	@%p8 bra 	$L__BB2_8;
	cvt.u32.u64 	%r38, %rd15;
	and.b32  	%r39, %r38, 63;
	shl.b64 	%rd48, %rd73, %r39;
	shr.u64 	%rd49, %rd14, 1;
	not.b32 	%r40, %r38;
	and.b32  	%r41, %r40, 63;
	shr.u64 	%rd50, %rd49, %r41;
	or.b64  	%rd73, %rd48, %rd50;
$L__BB2_8:
	mov.b64 	%rd51, -3958705157555305931;
	{
	.reg .u32 %r0, %r1, %r2, %r3, %alo, %ahi, %blo, %bhi;
	mov.b64 	{%alo,%ahi}, %rd73;
	mov.b64 	{%blo,%bhi}, %rd51;
	mul.lo.u32 	%r0, %alo, %blo;
	mul.hi.u32 	%r1, %alo, %blo;
	mad.lo.cc.u32 	%r1, %alo, %bhi, %r1;
	madc.hi.u32 	%r2, %alo, %bhi, 0;
	mad.lo.cc.u32 	%r1, %ahi, %blo, %r1;
	madc.hi.cc.u32 	%r2, %ahi, %blo, %r2;
	madc.hi.u32 	%r3, %ahi, %bhi, 0;
	mad.lo.cc.u32 	%r2, %ahi, %bhi, %r2;
	addc.u32 	%r3, %r3, 0;
	mov.b64 	%rd52, {%r0,%r1};
	mov.b64 	%rd53, {%r2,%r3};
	}
	setp.gt.s64 	%p9, %rd53, 0;
	{
	.reg .u32 %r0, %r1, %r2, %r3, %a0, %a1, %a2, %a3, %b0, %b1, %b2, %b3;
	mov.b64 	{%a0,%a1}, %rd52;
	mov.b64 	{%a2,%a3}, %rd53;
	mov.b64 	{%b0,%b1}, %rd52;
	mov.b64 	{%b2,%b3}, %rd53;
	add.cc.u32 	%r0, %a0, %b0;
	addc.cc.u32 	%r1, %a1, %b1;
	addc.cc.u32 	%r2, %a2, %b2;
	addc.u32 	%r3, %a3, %b3;
	mov.b64 	%rd54, {%r0,%r1};
	mov.b64 	%rd55, {%r2,%r3};
	}
	selp.b64 	%rd56, %rd55, %rd53, %p9;
	selp.s64 	%rd57, -1, 0, %p9;
	sub.s64 	%rd58, %rd57, %rd15;
	cvt.u64.u32 	%rd59, %r17;
	shl.b64 	%rd60, %rd59, 32;
	add.s64 	%rd61, %rd56, 1;
	shr.u64 	%rd62, %rd61, 10;
	add.s64 	%rd63, %rd62, 1;
	shr.u64 	%rd64, %rd63, 1;
	shl.b64 	%rd65, %rd58, 52;
	add.s64 	%rd66, %rd65, %rd64;
	add.s64 	%rd67, %rd66, 4602678819172646912;
	or.b64  	%rd68, %rd67, %rd60;
	mov.b64 	%fd4, %rd68;
$L__BB2_9:
	st.param.f64 	[func_retval0], %fd4;
	st.param.b32 	[func_retval0+8], %r46;
	ret;

}
.func  (.param .b64 func_retval0) __internal_accurate_pow(
	.param .b64 __internal_accurate_pow_param_0
)
{
	.reg .pred 	%p<8>;
	.reg .b32 	%r<49>;
	.reg .b32 	%f<3>;
	.reg .b64 	%fd<109>;

	ld.param.f64 	%fd10, [__internal_accurate_pow_param_0];
	{
	.reg .b32 %temp; 
	mov.b64 	{%temp, %r46}, %fd10;
	}
	{
	.reg .b32 %temp; 
	mov.b64 	{%r45, %temp}, %fd10;
	}
	shr.u32 	%r47, %r46, 20;
	setp.gt.u32 	%p1, %r46, 1048575;
	@%p1 bra 	$L__BB3_2;
	mul.f64 	%fd11, %fd10, 0d4350000000000000;
	{
	.reg .b32 %temp; 
	mov.b64 	{%temp, %r46}, %fd11;
	}
	{
	.reg .b32 %temp; 
	mov.b64 	{%r45, %temp}, %fd11;
	}
	shr.u32 	%r16, %r46, 20;
	add.s32 	%r47, %r16, -54;
$L__BB3_2:
	add.s32 	%r48, %r47, -1023;
	and.b32  	%r17, %r46, -2146435073;
	or.b32  	%r18, %r17, 1072693248;
	mov.b64 	%fd107, {%r45, %r18};
	setp.lt.u32 	%p2, %r18, 1073127583;
	@%p2 bra 	$L__BB3_4;
	{
	.reg .b32 %temp; 
	mov.b64 	{%r19, %temp}, %fd107;
	}
	{
	.reg .b32 %temp; 
	mov.b64 	{%temp, %r20}, %fd107;
	}
	add.s32 	%r21, %r20, -1048576;
	mov.b64 	%fd107, {%r19, %r21};
	add.s32 	%r48, %r47, -1022;
$L__BB3_4:
	add.f64 	%fd12, %fd107, 0dBFF0000000000000;
	add.f64 	%fd13, %fd107, 0d3FF0000000000000;
	rcp.approx.ftz.f64 	%fd14, %fd13;
	neg.f64 	%fd15, %fd13;
	fma.rn.f64 	%fd16, %fd15, %fd14, 0d3FF0000000000000;
	fma.rn.f64 	%fd17, %fd16, %fd16, %fd16;
	fma.rn.f64 	%fd18, %fd17, %fd14, %fd14;
	mul.f64 	%fd19, %fd12, %fd18;
	fma.rn.f64 	%fd20, %fd12, %fd18, %fd19;
	mul.f64 	%fd21, %fd20, %fd20;
	fma.rn.f64 	%fd22, %fd21, 0d3EB0F5FF7D2CAFE2, 0d3ED0F5D241AD3B5A;
	fma.rn.f64 	%fd23, %fd22, %fd21, 0d3EF3B20A75488A3F;
	fma.rn.f64 	%fd24, %fd23, %fd21, 0d3F1745CDE4FAECD5;
	fma.rn.f64 	%fd25, %fd24, %fd21, 0d3F3C71C7258A578B;
	fma.rn.f64 	%fd26, %fd25, %fd21, 0d3F6249249242B910;
	fma.rn.f64 	%fd27, %fd26, %fd21, 0d3F89999999999DFB;
	sub.f64 	%fd28, %fd12, %fd20;
	add.f64 	%fd29, %fd28, %fd28;
	neg.f64 	%fd30, %fd20;
	fma.rn.f64 	%fd31, %fd30, %fd12, %fd29;
	mul.f64 	%fd32, %fd18, %fd31;
	fma.rn.f64 	%fd33, %fd21, %fd27, 0d3FB5555555555555;
	mov.f64 	%fd34, 0d3FB5555555555555;
	sub.f64 	%fd35, %fd34, %fd33;
	fma.rn.f64 	%fd36, %fd21, %fd27, %fd35;
	add.f64 	%fd37, %fd36, 0dBC46A4CB00B9E7B0;
	add.f64 	%fd38, %fd33, %fd37;
	sub.f64 	%fd39, %fd33, %fd38;
	add.f64 	%fd40, %fd37, %fd39;
	mul.rn.f64 	%fd41, %fd20, %fd20;
	neg.f64 	%fd42, %fd41;
	fma.rn.f64 	%fd43, %fd20, %fd20, %fd42;
	{
	.reg .b32 %temp; 
	mov.b64 	{%r22, %temp}, %fd32;
	}
	{
	.reg .b32 %temp; 
	mov.b64 	{%temp, %r23}, %fd32;
	}
	add.s32 	%r24, %r23, 1048576;
	mov.b64 	%fd44, {%r22, %r24};
	fma.rn.f64 	%fd45, %fd20, %fd44, %fd43;
	mul.rn.f64 	%fd46, %fd41, %fd20;
	neg.f64 	%fd47, %fd46;
	fma.rn.f64 	%fd48, %fd41, %fd20, %fd47;
	fma.rn.f64 	%fd49, %fd41, %fd32, %fd48;
	fma.rn.f64 	%fd50, %fd45, %fd20, %fd49;
	mul.rn.f64 	%fd51, %fd38, %fd46;
	neg.f64 	%fd52, %fd51;
	fma.rn.f64 	%fd53, %fd38, %fd46, %fd52;
	fma.rn.f64 	%fd54, %fd38, %fd50, %fd53;
	fma.rn.f64 	%fd55, %fd40, %fd46, %fd54;
	add.f64 	%fd56, %fd51, %fd55;
	sub.f64 	%fd57, %fd51, %fd56;
	add.f64 	%fd58, %fd55, %fd57;
	add.f64 	%fd59, %fd20, %fd56;
	sub.f64 	%fd60, %fd20, %fd59;
	add.f64 	%fd61, %fd56, %fd60;
	add.f64 	%fd62, %fd58, %fd61;
	add.f64 	%fd63, %fd32, %fd62;
	add.f64 	%fd64, %fd59, %fd63;
	sub.f64 	%fd65, %fd59, %fd64;
	add.f64 	%fd66, %fd63, %fd65;
	xor.b32  	%r25, %r48, -2147483648;
	mov.b32 	%r26, 1127219200;
	mov.b64 	%fd67, {%r25, %r26};
	mov.b32 	%r27, -2147483648;
	mov.b64 	%fd68, {%r27, %r26};
	sub.f64 	%fd69, %fd67, %fd68;
	fma.rn.f64 	%fd70, %fd69, 0d3FE62E42FEFA39EF, %fd64;
	fma.rn.f64 	%fd71, %fd69, 0dBFE62E42FEFA39EF, %fd70;
	sub.f64 	%fd72, %fd71, %fd64;
	sub.f64 	%fd73, %fd66, %fd72;
	fma.rn.f64 	%fd74, %fd69, 0d3C7ABC9E3B39803F, %fd73;
	add.f64 	%fd75, %fd70, %fd74;
	sub.f64 	%fd76, %fd70, %fd75;
	add.f64 	%fd77, %fd74, %fd76;
	mov.f64 	%fd78, 0d405B800000000000;
	{
	.reg .b32 %temp; 
	mov.b64 	{%temp, %r28}, %fd78;
	}
	{
	.reg .b32 %temp; 
	mov.b64 	{%r29, %temp}, %fd78;
	}
	shl.b32 	%r30, %r28, 1;
	setp.gt.u32 	%p3, %r30, -33554433;
	and.b32  	%r31, %r28, -15728641;
	selp.b32 	%r32, %r31, %r28, %p3;
	mov.b64 	%fd79, {%r29, %r32};
	mul.rn.f64 	%fd80, %fd75, %fd79;
	neg.f64 	%fd81, %fd80;
	fma.rn.f64 	%fd82, %fd75, %fd79, %fd81;
	fma.rn.f64 	%fd83, %fd77, %fd79, %fd82;
	add.f64 	%fd4, %fd80, %fd83;
	sub.f64 	%fd84, %fd80, %fd4;
	add.f64 	%fd5, %fd83, %fd84;
	fma.rn.f64 	%fd85, %fd4, 0d3FF71547652B82FE, 0d4338000000000000;
	{
	.reg .b32 %temp; 
	mov.b64 	{%r13, %temp}, %fd85;
	}
	mov.f64 	%fd86, 0dC338000000000000;
	add.rn.f64 	%fd87, %fd85, %fd86;
	fma.rn.f64 	%fd88, %fd87, 0dBFE62E42FEFA39EF, %fd4;
	fma.rn.f64 	%fd89, %fd87, 0dBC7ABC9E3B39803F, %fd88;
	fma.rn.f64 	%fd90, %fd89, 0d3E5ADE1569CE2BDF, 0d3E928AF3FCA213EA;
	fma.rn.f64 	%fd91, %fd90, %fd89, 0d3EC71DEE62401315;
	fma.rn.f64 	%fd92, %fd91, %fd89, 0d3EFA01997C89EB71;
	fma.rn.f64 	%fd93, %fd92, %fd89, 0d3F2A01A014761F65;
	fma.rn.f64 	%fd94, %fd93, %fd89, 0d3F56C16C1852B7AF;
	fma.rn.f64 	%fd95, %fd94, %fd89, 0d3F81111111122322;
	fma.rn.f64 	%fd96, %fd95, %fd89, 0d3FA55555555502A1;
	fma.rn.f64 	%fd97, %fd96, %fd89, 0d3FC5555555555511;
	fma.rn.f64 	%fd98, %fd97, %fd89, 0d3FE000000000000B;
	fma.rn.f64 	%fd99, %fd98, %fd89, 0d3FF0000000000000;
	fma.rn.f64 	%fd100, %fd99, %fd89, 0d3FF0000000000000;
	{
	.reg .b32 %temp; 
	mov.b64 	{%r14, %temp}, %fd100;
	}
	{
	.reg .b32 %temp; 
	mov.b64 	{%temp, %r15}, %fd100;
	}
	shl.b32 	%r33, %r13, 20;
	add.s32 	%r34, %r33, %r15;
	mov.b64 	%fd108, {%r14, %r34};
	{
	.reg .b32 %temp; 
	mov.b64 	{%temp, %r35}, %fd4;
	}
	mov.b32 	%f2, %r35;
	abs.f32 	%f1, %f2;
	setp.lt.f32 	%p4, %f1, 0f4086232B;
	@%p4 bra 	$L__BB3_7;
	setp.lt.f64 	%p5, %fd4, 0d0000000000000000;
	add.f64 	%fd101, %fd4, 0d7FF0000000000000;
	selp.f64 	%fd108, 0d0000000000000000, %fd101, %p5;
	setp.geu.f32 	%p6, %f1, 0f40874800;
	@%p6 bra 	$L__BB3_7;
	shr.u32 	%r36, %r13, 31;
	add.s32 	%r37, %r13, %r36;
	shr.s32 	%r38, %r37, 1;
	shl.b32 	%r39, %r38, 20;
	add.s32 	%r40, %r15, %r39;
	mov.b64 	%fd102, {%r14, %r40};
	sub.s32 	%r41, %r13, %r38;
	shl.b32 	%r42, %r41, 20;
	add.s32 	%r43, %r42, 1072693248;
	mov.b32 	%r44, 0;
	mov.b64 	%fd103, {%r44, %r43};
	mul.f64 	%fd108, %fd103, %fd102;
$L__BB3_7:
	abs.f64 	%fd104, %fd108;
	setp.eq.f64 	%p7, %fd104, 0d7FF0000000000000;
	fma.rn.f64 	%fd105, %fd108, %fd5, %fd108;
	selp.f64 	%fd106, %fd108, %fd105, %p7;
	st.param.f64 	[func_retval0], %fd106;
	ret;

}


// ===== COMPILED SASS (sm_100) =====

	.target	sm_100

	.elftype	@"ET_EXEC"


//--------------------- .note.nv.tkinfo           --------------------------
	.section	.note.nv.tkinfo,"",@"SHT_NOTE"
	.sectionflags	@"SHF_NOTE_NV_TKINFO"
	.tkinfo
        /*0018*/ 	.word	0x00000002
        /*0030*/ 	.string	""
        /*0030*/ 	.string	"ptxas"
        /*0030*/ 	.string	"Cuda compilation tools, release 13.0, V13.0.88"
        /*0030*/ 	.string	"Build cuda_13.0.r13.0/compiler.36424714_0"
        /*0030*/ 	.string	"-arch sm_100 -m 64 "



//--------------------- .note.nv.cuinfo           --------------------------
	.section	.note.nv.cuinfo,"",@"SHT_NOTE"
	.sectionflags	@"SHF_NOTE_NV_CUINFO"
        /*0018*/ 	.short	0x0002
        /*001a*/ 	.short	0x0064
        /*001c*/ 	.short	0x0082
	.zero		2


//--------------------- .nv.info                  --------------------------
	.section	.nv.info,"",@"SHT_CUDA_INFO"
	.align	4


	//----- nvinfo : EIATTR_REGCOUNT
	.align		4
        /*0000*/ 	.byte	0x04, 0x2f
        /*0002*/ 	.short	(.L_2 - .L_1)
	.align		4
.L_1:
        /*0004*/ 	.word	index@(_Z11ssaa_kernelP6uchar4S0_iiiii)
        /*0008*/ 	.word	0x00000020


	//----- nvinfo : EIATTR_FRAME_SIZE
	.align		4
.L_2:
        /*000c*/ 	.byte	0x04, 0x11
        /*000e*/ 	.short	(.L_4 - .L_3)
	.align		4
.L_3:
        /*0010*/ 	.word	index@($__internal_4_$__cuda_sm20_div_s64)
        /*0014*/ 	.word	0x00000000


	//----- nvinfo : EIATTR_FRAME_SIZE
	.align		4
.L_4:
        /*0018*/ 	.byte	0x04, 0x11
        /*001a*/ 	.short	(.L_6 - .L_5)
	.align		4
.L_5:
        /*001c*/ 	.word	index@(_Z11ssaa_kernelP6uchar4S0_iiiii)
        /*0020*/ 	.word	0x00000000


	//----- nvinfo : EIATTR_REGCOUNT
	.align		4
.L_6:
        /*0024*/ 	.byte	0x04, 0x2f
        /*0026*/ 	.short	(.L_8 - .L_7)
	.align		4
.L_7:
        /*0028*/ 	.word	index@(_Z13render_kernelP4RectiP5Lighti7double3S3_iidP6uchar4iS5_)
        /*002c*/ 	.word	0x000000d0


	//----- nvinfo : EIATTR_FRAME_SIZE
	.align		4
.L_8:
        /*0030*/ 	.byte	0x04, 0x11
        /*0032*/ 	.short	(.L_10 - .L_9)
	.align		4
.L_9:
        /*0034*/ 	.word	index@($_Z13render_kernelP4RectiP5Lighti7double3S3_iidP6uchar4iS5_$__internal_trig_reduction_slowpathd)
        /*0038*/ 	.word	0x00000028


	//----- nvinfo : EIATTR_FRAME_SIZE
	.align		4
.L_10:
        /*003c*/ 	.byte	0x04, 0x11
        /*003e*/ 	.short	(.L_12 - .L_11)
	.align		4
.L_11:
        /*0040*/ 	.word	index@($_Z13render_kernelP4RectiP5Lighti7double3S3_iidP6uchar4iS5_$__internal_accurate_pow)
        /*0044*/ 	.word	0x00000028


	//----- nvinfo : EIATTR_FRAME_SIZE
	.align		4
.L_12:
        /*0048*/ 	.byte	0x04, 0x11
        /*004a*/ 	.short	(.L_14 - .L_13)
	.align		4
.L_13:
        /*004c*/ 	.word	index@($__internal_3_$__cuda_sm20_sqrt_rn_f32_slowpath)
        /*0050*/ 	.word	0x00000028


	//----- nvinfo : EIATTR_FRAME_SIZE
	.align		4
.L_14:
        /*0054*/ 	.byte	0x04, 0x11
        /*0056*/ 	.short	(.L_16 - .L_15)
	.align		4
.L_15:
        /*0058*/ 	.word	index@($__internal_2_$__cuda_sm20_dsqrt_rn_f64_mediumpath_v1)
        /*005c*/ 	.word	0x00000028


	//----- nvinfo : EIATTR_FRAME_SIZE
	.align		4
.L_16:
        /*0060*/ 	.byte	0x04, 0x11
        /*0062*/ 	.short	(.L_18 - .L_17)
	.align		4
.L_17:
        /*0064*/ 	.word	index@($__internal_1_$__cuda_sm20_div_rn_f64_full)
        /*0068*/ 	.word	0x00000028


	//----- nvinfo : EIATTR_FRAME_SIZE
	.align		4
.L_18:
        /*006c*/ 	.byte	0x04, 0x11
        /*006e*/ 	.short	(.L_20 - .L_19)
	.align		4
.L_19:
        /*0070*/ 	.word	index@($__internal_0_$__cuda_sm20_dblrcp_rn_slowpath_v3)
        /*0074*/ 	.word	0x00000028


	//----- nvinfo : EIATTR_FRAME_SIZE
	.align		4
.L_20:
        /*0078*/ 	.byte	0x04, 0x11
        /*007a*/ 	.short	(.L_22 - .L_21)
	.align		4
.L_21:
        /*007c*/ 	.word	index@(_Z13render_kernelP4RectiP5Lighti7double3S3_iidP6uchar4iS5_)
        /*0080*/ 	.word	0x00000028


	//----- nvinfo : EIATTR_MIN_STACK_SIZE
	.align		4
.L_22:
        /*0084*/ 	.byte	0x04, 0x12
        /*0086*/ 	.short	(.L_24 - .L_23)
	.align		4
.L_23:
        /*0088*/ 	.word	index@(_Z13render_kernelP4RectiP5Lighti7double3S3_iidP6uchar4iS5_)
        /*008c*/ 	.word	0x00000028


	//----- nvinfo : EIATTR_MIN_STACK_SIZE
	.align		4
.L_24:
        /*0090*/ 	.byte	0x04, 0x12
        /*0092*/ 	.short	(.L_26 - .L_25)
	.align		4
.L_25:
        /*0094*/ 	.word	index@(_Z11ssaa_kernelP6uchar4S0_iiiii)
        /*0098*/ 	.word	0x00000000
.L_26:


//--------------------- .nv.compat                --------------------------
	.section	.nv.compat,"",@"SHT_CUDA_COMPAT_INFO"
	.align	4
        /*0000*/ 	.byte	0x02, 0x09, 0x00, 0x00, 0x02, 0x02, 0x01, 0x00, 0x02, 0x05, 0x05, 0x00, 0x03, 0x07, 0x01, 0x01
        /*0010*/ 	.byte	0x02, 0x03, 0x00, 0x00, 0x02, 0x06, 0x01, 0x00, 0x04, 0x0b, 0x08, 0x00, 0x01, 0x00, 0x00, 0x00
        /*0020*/ 	.byte	0x00, 0x00, 0x00, 0x00


//--------------------- .nv.info._Z13render_kernelP4RectiP5Lighti7double3S3_iidP6uchar4iS5_ --------------------------
	.section	.nv.info._Z13render_kernelP4RectiP5Lighti7double3S3_iidP6uchar4iS5_,"",@"SHT_CUDA_INFO"
	.sectionflags	@""
	.align	4


	//----- nvinfo : EIATTR_CUDA_API_VERSION
	.align		4
        /*0000*/ 	.byte	0x04, 0x37
        /*0002*/ 	.short	(.L_28 - .L_27)
.L_27:
        /*0004*/ 	.word	0x00000082


	//----- nvinfo : EIATTR_KPARAM_INFO
	.align		4
.L_28:
        /*0008*/ 	.byte	0x04, 0x17
        /*000a*/ 	.short	(.L_30 - .L_29)
.L_29:
        /*000c*/ 	.word	0x00000000
        /*0010*/ 	.short	0x000b
        /*0012*/ 	.short	0x0070
        /*0014*/ 	.byte	0x00, 0xf5, 0x21, 0x00


	//----- nvinfo : EIATTR_KPARAM_INFO
	.align		4
.L_30:
        /*0018*/ 	.byte	0x04, 0x17
        /*001a*/ 	.short	(.L_32 - .L_31)
.L_31:
        /*001c*/ 	.word	0x00000000
        /*0020*/ 	.short	0x000a
        /*0022*/ 	.short	0x0068
        /*0024*/ 	.byte	0x00, 0xf0, 0x11, 0x00


	//----- nvinfo : EIATTR_KPARAM_INFO
	.align		4
.L_32:
        /*0028*/ 	.byte	0x04, 0x17
        /*002a*/ 	.short	(.L_34 - .L_33)
.L_33:
        /*002c*/ 	.word	0x00000000
        /*0030*/ 	.short	0x0009
        /*0032*/ 	.short	0x0060
        /*0034*/ 	.byte	0x00, 0xf5, 0x21, 0x00


	//----- nvinfo : EIATTR_KPARAM_INFO
	.align		4
.L_34:
        /*0038*/ 	.byte	0x04, 0x17
        /*003a*/ 	.short	(.L_36 - .L_35)
.L_35:
        /*003c*/ 	.word	0x00000000
        /*0040*/ 	.short	0x0008
        /*0042*/ 	.short	0x0058
        /*0044*/ 	.byte	0x00, 0xf0, 0x21, 0x00


	//----- nvinfo : EIATTR_KPARAM_INFO
	.align		4
.L_36:
        /*0048*/ 	.byte	0x04, 0x17
        /*004a*/ 	.short	(.L_38 - .L_37)
.L_37:
        /*004c*/ 	.word	0x00000000
        /*0050*/ 	.short	0x0007
        /*0052*/ 	.short	0x0054
        /*0054*/ 	.byte	0x00, 0xf0, 0x11, 0x00


	//----- nvinfo : EIATTR_KPARAM_INFO
	.align		4
.L_38:
        /*0058*/ 	.byte	0x04, 0x17
        /*005a*/ 	.short	(.L_40 - .L_39)
.L_39:
        /*005c*/ 	.word	0x00000000
        /*0060*/ 	.short	0x0006
        /*0062*/ 	.short	0x0050
        /*0064*/ 	.byte	0x00, 0xf0, 0x11, 0x00


	//----- nvinfo : EIATTR_KPARAM_INFO
	.align		4
.L_40:
        /*0068*/ 	.byte	0x04, 0x17
        /*006a*/ 	.short	(.L_42 - .L_41)
.L_41:
        /*006c*/ 	.word	0x00000000
        /*0070*/ 	.short	0x0005
        /*0072*/ 	.short	0x0038
        /*0074*/ 	.byte	0x00, 0xf0, 0x61, 0x00


	//----- nvinfo : EIATTR_KPARAM_INFO
	.align		4
.L_42:
        /*0078*/ 	.byte	0x04, 0x17
        /*007a*/ 	.short	(.L_44 - .L_43)
.L_43:
        /*007c*/ 	.word	0x00000000
        /*0080*/ 	.short	0x0004
        /*0082*/ 	.short	0x0020
        /*0084*/ 	.byte	0x00, 0xf0, 0x61, 0x00


	//----- nvinfo : EIATTR_KPARAM_INFO
	.align		4
.L_44:
        /*0088*/ 	.byte	0x04, 0x17
        /*008a*/ 	.short	(.L_46 - .L_45)
.L_45:
        /*008c*/ 	.word	0x00000000
        /*0090*/ 	.short	0x0003
        /*0092*/ 	.short	0x0018
        /*0094*/ 	.byte	0x00, 0xf0, 0x11, 0x00


	//----- nvinfo : EIATTR_KPARAM_INFO
	.align		4
.L_46:
        /*0098*/ 	.byte	0x04, 0x17
        /*009a*/ 	.short	(.L_48 - .L_47)
.L_47:
        /*009c*/ 	.word	0x00000000
        /*00a0*/ 	.short	0x0002
        /*00a2*/ 	.short	0x0010
        /*00a4*/ 	.byte	0x00, 0xf5, 0x21, 0x00


	//----- nvinfo : EIATTR_KPARAM_INFO
	.align		4
.L_48:
        /*00a8*/ 	.byte	0x04, 0x17
        /*00aa*/ 	.short	(.L_50 - .L_49)
.L_49:
        /*00ac*/ 	.word	0x00000000
        /*00b0*/ 	.short	0x0001
        /*00b2*/ 	.short	0x0008
        /*00b4*/ 	.byte	0x00, 0xf0, 0x11, 0x00


	//----- nvinfo : EIATTR_KPARAM_INFO
	.align		4
.L_50:
        /*00b8*/ 	.byte	0x04, 0x17
        /*00ba*/ 	.short	(.L_52 - .L_51)
.L_51:
        /*00bc*/ 	.word	0x00000000
        /*00c0*/ 	.short	0x0000
        /*00c2*/ 	.short	0x0000
        /*00c4*/ 	.byte	0x00, 0xf5, 0x21, 0x00


	//----- nvinfo : EIATTR_SPARSE_MMA_MASK
	.align		4
.L_52:
        /*00c8*/ 	.byte	0x03, 0x50
        /*00ca*/ 	.short	0x0000


	//----- nvinfo : EIATTR_MAXREG_COUNT
	.align		4
        /*00cc*/ 	.byte	0x03, 0x1b
        /*00ce*/ 	.short	0x00ff


	//----- nvinfo : EIATTR_MERCURY_ISA_VERSION
	.align		4
        /*00d0*/ 	.byte	0x03, 0x5f
        /*00d2*/ 	.short	0x0101


	//----- nvinfo : EIATTR_VRC_CTA_INIT_COUNT
	.align		4
        /*00d4*/ 	.byte	0x02, 0x4a
	.zero		1
	.zero		1


	//----- nvinfo : EIATTR_EXIT_INSTR_OFFSETS
	.align		4
        /*00d8*/ 	.byte	0x04, 0x1c
        /*00da*/ 	.short	(.L_54 - .L_53)


	//   ....[0]....
.L_53:
        /*00dc*/ 	.word	0x00001ca0


	//   ....[1]....
        /*00e0*/ 	.word	0x0005b8d0


	//----- nvinfo : EIATTR_CRS_STACK_SIZE
	.align		4
.L_54:
        /*00e4*/ 	.byte	0x04, 0x1e
        /*00e6*/ 	.short	(.L_56 - .L_55)
.L_55:
        /*00e8*/ 	.word	0x00000000


	//----- nvinfo : EIATTR_CBANK_PARAM_SIZE
	.align		4
.L_56:
        /*00ec*/ 	.byte	0x03, 0x19
        /*00ee*/ 	.short	0x0078


	//----- nvinfo : EIATTR_PARAM_CBANK
	.align		4
        /*00f0*/ 	.byte	0x04, 0x0a
        /*00f2*/ 	.short	(.L_58 - .L_57)
	.align		4
.L_57:
        /*00f4*/ 	.word	index@(.nv.constant0._Z13render_kernelP4RectiP5Lighti7double3S3_iidP6uchar4iS5_)
        /*00f8*/ 	.short	0x0380
        /*00fa*/ 	.short	0x0078


	//----- nvinfo : EIATTR_SW_WAR
	.align		4
.L_58:
        /*00fc*/ 	.byte	0x04, 0x36
        /*00fe*/ 	.short	(.L_60 - .L_59)
.L_59:
        /*0100*/ 	.word	0x00000008
.L_60:


//--------------------- .nv.info._Z11ssaa_kernelP6uchar4S0_iiiii --------------------------
	.section	.nv.info._Z11ssaa_kernelP6uchar4S0_iiiii,"",@"SHT_CUDA_INFO"
	.sectionflags	@""
	.align	4


	//----- nvinfo : EIATTR_CUDA_API_VERSION
	.align		4
        /*0000*/ 	.byte	0x04, 0x37
        /*0002*/ 	.short	(.L_62 - .L_61)
.L_61:
        /*0004*/ 	.word	0x00000082


	//----- nvinfo : EIATTR_KPARAM_INFO
	.align		4
.L_62:
        /*0008*/ 	.byte	0x04, 0x17
        /*000a*/ 	.short	(.L_64 - .L_63)
.L_63:
        /*000c*/ 	.word	0x00000000
        /*0010*/ 	.short	0x0006
        /*0012*/ 	.short	0x0020
        /*0014*/ 	.byte	0x00, 0xf0, 0x11, 0x00


	//----- nvinfo : EIATTR_KPARAM_INFO
	.align		4
.L_64:
        /*0018*/ 	.byte	0x04, 0x17
        /*001a*/ 	.short	(.L_66 - .L_65)
.L_65:
        /*001c*/ 	.word	0x00000000
        /*0020*/ 	.short	0x0005
        /*0022*/ 	.short	0x001c
        /*0024*/ 	.byte	0x00, 0xf0, 0x11, 0x00


	//----- nvinfo : EIATTR_KPARAM_INFO
	.align		4
.L_66:
        /*0028*/ 	.byte	0x04, 0x17
        /*002a*/ 	.short	(.L_68 - .L_67)
.L_67:
        /*002c*/ 	.word	0x00000000
        /*0030*/ 	.short	0x0004
        /*0032*/ 	.short	0x0018
        /*0034*/ 	.byte	0x00, 0xf0, 0x11, 0x00


	//----- nvinfo : EIATTR_KPARAM_INFO
	.align		4
.L_68:
        /*0038*/ 	.byte	0x04, 0x17
        /*003a*/ 	.short	(.L_70 - .L_69)
.L_69:
        /*003c*/ 	.word	0x00000000
        /*0040*/ 	.short	0x0003
        /*0042*/ 	.short	0x0014
        /*0044*/ 	.byte	0x00, 0xf0, 0x11, 0x00


	//----- nvinfo : EIATTR_KPARAM_INFO
	.align		4
.L_70:
        /*0048*/ 	.byte	0x04, 0x17
        /*004a*/ 	.short	(.L_72 - .L_71)
.L_71:
        /*004c*/ 	.word	0x00000000
        /*0050*/ 	.short	0x0002
        /*0052*/ 	.short	0x0010
        /*0054*/ 	.byte	0x00, 0xf0, 0x11, 0x00


	//----- nvinfo : EIATTR_KPARAM_INFO
	.align		4
.L_72:
        /*0058*/ 	.byte	0x04, 0x17
        /*005a*/ 	.short	(.L_74 - .L_73)
.L_73:
        /*005c*/ 	.word	0x00000000
        /*0060*/ 	.short	0x0001
        /*0062*/ 	.short	0x0008
        /*0064*/ 	.byte	0x00, 0xf5, 0x21, 0x00


	//----- nvinfo : EIATTR_KPARAM_INFO
	.align		4
.L_74:
        /*0068*/ 	.byte	0x04, 0x17
        /*006a*/ 	.short	(.L_76 - .L_75)
.L_75:
        /*006c*/ 	.word	0x00000000
        /*0070*/ 	.short	0x0000
        /*0072*/ 	.short	0x0000
        /*0074*/ 	.byte	0x00, 0xf5, 0x21, 0x00


	//----- nvinfo : EIATTR_SPARSE_MMA_MASK
	.align		4
.L_76:
        /*0078*/ 	.byte	0x03, 0x50
        /*007a*/ 	.short	0x0000


	//----- nvinfo : EIATTR_MAXREG_COUNT
	.align		4
        /*007c*/ 	.byte	0x03, 0x1b
        /*007e*/ 	.short	0x00ff


	//----- nvinfo : EIATTR_MERCURY_ISA_VERSION
	.align		4
        /*0080*/ 	.byte	0x03, 0x5f
        /*0082*/ 	.short	0x0101


	//----- nvinfo : EIATTR_VRC_CTA_INIT_COUNT
	.align		4
        /*0084*/ 	.byte	0x02, 0x4a
	.zero		1
	.zero		1


	//----- nvinfo : EIATTR_EXIT_INSTR_OFFSETS
	.align		4
        /*0088*/ 	.byte	0x04, 0x1c
        /*008a*/ 	.short	(.L_78 - .L_77)


	//   ....[0]....
.L_77:
        /*008c*/ 	.word	0x000000f0


	//   ....[1]....
        /*0090*/ 	.word	0x00000260


	//   ....[2]....
        /*0094*/ 	.word	0x00001dc0


	//----- nvinfo : EIATTR_CRS_STACK_SIZE
	.align		4
.L_78:
        /*0098*/ 	.byte	0x04, 0x1e
        /*009a*/ 	.short	(.L_80 - .L_79)
.L_79:
        /*009c*/ 	.word	0x00000000


	//----- nvinfo : EIATTR_CBANK_PARAM_SIZE
	.align		4
.L_80:
        /*00a0*/ 	.byte	0x03, 0x19
        /*00a2*/ 	.short	0x0024


	//----- nvinfo : EIATTR_PARAM_CBANK
	.align		4
        /*00a4*/ 	.byte	0x04, 0x0a
        /*00a6*/ 	.short	(.L_82 - .L_81)
	.align		4
.L_81:
        /*00a8*/ 	.word	index@(.nv.constant0._Z11ssaa_kernelP6uchar4S0_iiiii)
        /*00ac*/ 	.short	0x0380
        /*00ae*/ 	.short	0x0024


	//----- nvinfo : EIATTR_SW_WAR
	.align		4
.L_82:
        /*00b0*/ 	.byte	0x04, 0x36
        /*00b2*/ 	.short	(.L_84 - .L_83)
.L_83:
        /*00b4*/ 	.word	0x00000008
.L_84:


//--------------------- .nv.callgraph             --------------------------
	.section	.nv.callgraph,"",@"SHT_CUDA_CALLGRAPH"
	.align	4
	.sectionentsize	8
	.align		4
        /*0000*/ 	.word	0x00000000
	.align		4
        /*0004*/ 	.word	0xffffffff
	.align		4
        /*0008*/ 	.word	0x00000000
	.align		4
        /*000c*/ 	.word	0xfffffffe
	.align		4
        /*0010*/ 	.word	0x00000000
	.align		4
        /*0014*/ 	.word	0xfffffffd
	.align		4
        /*0018*/ 	.word	0x00000000
	.align		4
        /*001c*/ 	.word	0xfffffffc


//--------------------- .nv.constant4             --------------------------
	.section	.nv.constant4,"a",@progbits
	.align	8
	.align		8
.nv.constant4:
        /*0000*/ 	.dword	__cudart_i2opi_d


//--------------------- .text._Z13render_kernelP4RectiP5Lighti7double3S3_iidP6uchar4iS5_ --------------------------
	.section	.text._Z13render_kernelP4RectiP5Lighti7double3S3_iidP6uchar4iS5_,"ax",@progbits
	.align	128
        .global         _Z13render_kernelP4RectiP5Lighti7double3S3_iidP6uchar4iS5_
        .type           _Z13render_kernelP4RectiP5Lighti7double3S3_iidP6uchar4iS5_,@function
        .size           _Z13render_kernelP4RectiP5Lighti7double3S3_iidP6uchar4iS5_,(.L_x_1623 - _Z13render_kernelP4RectiP5Lighti7double3S3_iidP6uchar4iS5_)
        .other          _Z13render_kernelP4RectiP5Lighti7double3S3_iidP6uchar4iS5_,@"STO_CUDA_ENTRY STV_DEFAULT"
_Z13render_kernelP4RectiP5Lighti7double3S3_iidP6uchar4iS5_:
.text._Z13render_kernelP4RectiP5Lighti7double3S3_iidP6uchar4iS5_:
[----:B------:R-:W0:Y:S01]  /*0000*/  LDC R1, c[0x0][0x37c] ;  /* 0x0000df00ff017b82 */ /* 0x000e220000000800 */
[----:B------:R-:W1:Y:S01]  /*0010*/  MUFU.RCP64H R3, 360 ;  /* 0x4076800000037908 */ /* 0x000e620000001800 */
[----:B------:R-:W-:Y:S01]  /*0020*/  IMAD.MOV.U32 R6, RZ, RZ, 0x0 ;  /* 0x00000000ff067424 */ /* 0x000fe200078e00ff */
[----:B------:R-:W2:Y:S01]  /*0030*/  LDCU.64 UR4, c[0x0][0x3d8] ;  /* 0x00007b00ff0477ac */ /* 0x000ea20008000a00 */
[----:B------:R-:W-:Y:S01]  /*0040*/  IMAD.MOV.U32 R7, RZ, RZ, 0x40768000 ;  /* 0x40768000ff077424 */ /* 0x000fe200078e00ff */
[----:B------:R-:W3:Y:S01]  /*0050*/  S2R R13, SR_CTAID.Y ;  /* 0x00000000000d7919 */ /* 0x000ee20000002600 */
[----:B------:R-:W-:Y:S02]  /*0060*/  IMAD.MOV.U32 R2, RZ, RZ, 0x1 ;  /* 0x00000001ff027424 */ /* 0x000fe400078e00ff */
[----:B------:R-:W-:Y:S01]  /*0070*/  IMAD.MOV.U32 R86, RZ, RZ, 0x54442d18 ;  /* 0x54442d18ff567424 */ /* 0x000fe200078e00ff */
[----:B------:R-:W3:Y:S01]  /*0080*/  S2R R0, SR_TID.Y ;  /* 0x0000000000007919 */ /* 0x000ee20000002200 */
[----:B------:R-:W-:-:S02]  /*0090*/  IMAD.MOV.U32 R87, RZ, RZ, 0x400921fb ;  /* 0x400921fbff577424 */ /* 0x000fc400078e00ff */
[----:B0-----:R-:W-:Y:S01]  /*00a0*/  VIADD R1, R1, 0xffffffd8 ;  /* 0xffffffd801017836 */ /* 0x001fe20000000000 */
[----:B-1----:R-:W-:-:S03]  /*00b0*/  DFMA R4, R2, -R6, 1 ;  /* 0x3ff000000204742b */ /* 0x002fc60000000806 */
[----:B--2---:R-:W-:Y:S01]  /*00c0*/  DMUL R86, R86, UR4 ;  /* 0x0000000456567c28 */ /* 0x004fe20008000000 */
[----:B------:R-:W3:Y:S04]  /*00d0*/  LDCU UR4, c[0x0][0x364] ;  /* 0x00006c80ff0477ac */ /* 0x000ee80008000800 */
[----:B------:R-:W-:-:S05]  /*00e0*/  DFMA R4, R4, R4, R4 ;  /* 0x000000040404722b */ /* 0x000fca0000000004 */
[----:B------:R-:W-:-:S03]  /*00f0*/  FSETP.GEU.AND P1, PT, |R87|, 6.5827683646048100446e-37, PT ;  /* 0x036000005700780b */ /* 0x000fc60003f2e200 */
[----:B------:R-:W-:Y:S01]  /*0100*/  DFMA R4, R2, R4, R2 ;  /* 0x000000040204722b */ /* 0x000fe20000000002 */
[----:B---3--:R-:W-:-:S07]  /*0110*/  IMAD R13, R13, UR4, R0 ;  /* 0x000000040d0d7c24 */ /* 0x008fce000f8e0200 */
[----:B------:R-:W-:-:S08]  /*0120*/  DFMA R2, R4, -R6, 1 ;  /* 0x3ff000000402742b */ /* 0x000fd00000000806 */
[----:B------:R-:W-:-:S08]  /*0130*/  DFMA R2, R4, R2, R4 ;  /* 0x000000020402722b */ /* 0x000fd00000000004 */
[----:B------:R-:W-:-:S08]  /*0140*/  DMUL R24, R86, R2 ;  /* 0x0000000256187228 */ /* 0x000fd00000000000 */
[----:B------:R-:W-:-:S08]  /*0150*/  DFMA R4, R24, -360, R86 ;  /* 0xc07680001804782b */ /* 0x000fd00000000056 */
[----:B------:R-:W-:-:S10]  /*0160*/  DFMA R24, R2, R4, R24 ;  /* 0x000000040218722b */ /* 0x000fd40000000018 */
[----:B------:R-:W-:-:S05]  /*0170*/  FFMA R2, RZ, 3.8515625, R25 ;  /* 0x40768000ff027823 */ /* 0x000fca0000000019 */
[----:B------:R-:W-:-:S13]  /*0180*/  FSETP.GT.AND P0, PT, |R2|, 1.469367938527859385e-39, PT ;  /* 0x001000000200780b */ /* 0x000fda0003f04200 */
[----:B------:R-:W-:Y:S05]  /*0190*/  @P0 BRA P1, `(.L_x_0) ;  /* 0x0000000000100947 */ /* 0x000fea0000800000 */
[----:B------:R-:W-:Y:S01]  /*01a0*/  IMAD.MOV.U32 R84, RZ, RZ, RZ ;  /* 0x000000ffff547224 */ /* 0x000fe200078e00ff */
[----:B------:R-:W-:Y:S01]  /*01b0*/  MOV R22, 0x1e0 ;  /* 0x000001e000167802 */ /* 0x000fe20000000f00 */
[----:B------:R-:W-:-:S07]  /*01c0*/  IMAD.MOV.U32 R85, RZ, RZ, 0x40768000 ;  /* 0x40768000ff557424 */ /* 0x000fce00078e00ff */
[----:B------:R-:W-:Y:S05]  /*01d0*/  CALL.REL.NOINC `($__internal_1_$__cuda_sm20_div_rn_f64_full) ;  /* 0x000005b8006c7944 */ /* 0x000fea0003c00000 */
.L_x_0:
[----:B------:R-:W-:Y:S01]  /*01e0*/  DSETP.NEU.AND P1, PT, |R24|, +INF , PT ;  /* 0x7ff000001800742a */ /* 0x000fe20003f2d200 */
[----:B------:R-:W-:-:S13]  /*01f0*/  BSSY.RECONVERGENT B0, `(.L_x_1) ;  /* 0x000001b000007945 */ /* 0x000fda0003800200 */
[----:B------:R-:W-:Y:S01]  /*0200*/  @!P1 DMUL R2, RZ, R24 ;  /* 0x00000018ff029228 */ /* 0x000fe20000000000 */
[----:B------:R-:W-:Y:S01]  /*0210*/  @!P1 PLOP3.LUT P0, PT, PT, PT, PT, 0x80, 0x8 ;  /* 0x000000000008981c */ /* 0x000fe20003f0f070 */
[----:B------:R-:W-:-:S12]  /*0220*/  @!P1 BRA `(.L_x_2) ;  /* 0x00000000005c9947 */ /* 0x000fd80003800000 */
[----:B------:R-:W-:Y:S01]  /*0230*/  UMOV UR4, 0x6dc9c883 ;  /* 0x6dc9c88300047882 */ /* 0x000fe20000000000 */
[----:B------:R-:W-:Y:S01]  /*0240*/  UMOV UR5, 0x3fe45f30 ;  /* 0x3fe45f3000057882 */ /* 0x000fe20000000000 */
[C---:B------:R-:W-:Y:S01]  /*0250*/  DSETP.GE.AND P0, PT, |R24|.reuse, 2.14748364800000000000e+09, PT ;  /* 0x41e000001800742a */ /* 0x040fe20003f06200 */
[----:B------:R-:W-:Y:S01]  /*0260*/  BSSY.RECONVERGENT B1, `(.L_x_3) ;  /* 0x0000011000017945 */ /* 0x000fe20003800200 */
[----:B------:R-:W-:Y:S01]  /*0270*/  DMUL R4, R24, UR4 ;  /* 0x0000000418047c28 */ /* 0x000fe20008000000 */
[----:B------:R-:W-:Y:S01]  /*0280*/  UMOV UR4, 0x54442d18 ;  /* 0x54442d1800047882 */ /* 0x000fe20000000000 */
[----:B------:R-:W-:-:S08]  /*0290*/  UMOV UR5, 0x3ff921fb ;  /* 0x3ff921fb00057882 */ /* 0x000fd00000000000 */
[----:B------:R-:W0:Y:S08]  /*02a0*/  F2I.F64 R4, R4 ;  /* 0x0000000400047311 */ /* 0x000e300000301100 */
[----:B0-----:R-:W0:Y:S02]  /*02b0*/  I2F.F64 R2, R4 ;  /* 0x0000000400027312 */ /* 0x001e240000201c00 */
[----:B0-----:R-:W-:Y:S01]  /*02c0*/  DFMA R6, R2, -UR4, R24 ;  /* 0x8000000402067c2b */ /* 0x001fe20008000018 */
[----:B------:R-:W-:Y:S01]  /*02d0*/  UMOV UR4, 0x33145c00 ;  /* 0x33145c0000047882 */ /* 0x000fe20000000000 */
[----:B------:R-:W-:-:S06]  /*02e0*/  UMOV UR5, 0x3c91a626 ;  /* 0x3c91a62600057882 */ /* 0x000fcc0000000000 */
[----:B------:R-:W-:Y:S01]  /*02f0*/  DFMA R6, R2, -UR4, R6 ;  /* 0x8000000402067c2b */ /* 0x000fe20008000006 */
[----:B------:R-:W-:Y:S01]  /*0300*/  UMOV UR4, 0x252049c0 ;  /* 0x252049c000047882 */ /* 0x000fe20000000000 */
[----:B------:R-:W-:-:S06]  /*0310*/  UMOV UR5, 0x397b839a ;  /* 0x397b839a00057882 */ /* 0x000fcc0000000000 */
[----:B------:R-:W-:Y:S01]  /*0320*/  DFMA R2, R2, -UR4, R6 ;  /* 0x8000000402027c2b */ /* 0x000fe20008000006 */
[----:B------:R-:W-:Y:S10]  /*0330*/  @!P0 BRA `(.L_x_4) ;  /* 0x00000000000c8947 */ /* 0x000ff40003800000 */
[----:B------:R-:W-:-:S07]  /*0340*/  MOV R10, 0x360 ;  /* 0x00000360000a7802 */ /* 0x000fce0000000f00 */
[----:B------:R-:W-:Y:S05]  /*0350*/  CALL.REL.NOINC `($_Z13render_kernelP4RectiP5Lighti7double3S3_iidP6uchar4iS5_$__internal_trig_reduction_slowpathd) ;  /* 0x000005cc00207944 */ /* 0x000fea0003c00000 */
[----:B------:R-:W-:-:S07]  /*0360*/  IMAD.MOV.U32 R4, RZ, RZ, R0 ;  /* 0x000000ffff047224 */ /* 0x000fce00078e0000 */
.L_x_4:
[----:B------:R-:W-:Y:S05]  /*0370*/  BSYNC.RECONVERGENT B1 ;  /* 0x0000000000017941 */ /* 0x000fea0003800200 */
.L_x_3:
[----:B------:R-:W-:-:S04]  /*0380*/  LOP3.LUT R4, R4, 0x1, RZ, 0xc0, !PT ;  /* 0x0000000104047812 */ /* 0x000fc800078ec0ff */
[----:B------:R-:W-:-:S13]  /*0390*/  ISETP.NE.U32.AND P0, PT, R4, 0x1, PT ;  /* 0x000000010400780c */ /* 0x000fda0003f05070 */
.L_x_2:
[----:B------:R-:W-:Y:S05]  /*03a0*/  BSYNC.RECONVERGENT B0 ;  /* 0x0000000000007941 */ /* 0x000fea0003800200 */
.L_x_1:
[----:B------:R-:W-:Y:S01]  /*03b0*/  DMUL R4, R2, R2 ;  /* 0x0000000202047228 */ /* 0x000fe20000000000 */
[----:B------:R-:W-:Y:S01]  /*03c0*/  MOV R6, 0x5b27ebb1 ;  /* 0x5b27ebb100067802 */ /* 0x000fe20000000f00 */
[----:B------:R-:W-:Y:S01]  /*03d0*/  IMAD.MOV.U32 R7, RZ, RZ, 0x3ef9757c ;  /* 0x3ef9757cff077424 */ /* 0x000fe200078e00ff */
[----:B------:R-:W-:Y:S01]  /*03e0*/  UMOV UR4, 0x2799bcb9 ;  /* 0x2799bcb900047882 */ /* 0x000fe20000000000 */
[----:B------:R-:W-:Y:S01]  /*03f0*/  UMOV UR5, 0x3ee48dac ;  /* 0x3ee48dac00057882 */ /* 0x000fe20000000000 */
[----:B------:R-:W0:Y:S01]  /*0400*/  LDC.64 R16, c[0x0][0x3a8] ;  /* 0x0000ea00ff107b82 */ /* 0x000e220000000a00 */
[----:B------:R-:W-:Y:S02]  /*0410*/  BSSY.RECONVERGENT B0, `(.L_x_5) ;  /* 0x0000038000007945 */ /* 0x000fe40003800200 */
[----:B------:R-:W-:Y:S01]  /*0420*/  DFMA R6, R4, UR4, -R6 ;  /* 0x0000000404067c2b */ /* 0x000fe20008000806 */
[----:B------:R-:W-:Y:S01]  /*0430*/  UMOV UR4, 0xfd91e04 ;  /* 0x0fd91e0400047882 */ /* 0x000fe20000000000 */
[----:B------:R-:W-:-:S03]  /*0440*/  UMOV UR5, 0x3f0980e9 ;  /* 0x3f0980e900057882 */ /* 0x000fc60000000000 */
[----:B------:R-:W1:Y:S03]  /*0450*/  LDC.64 R14, c[0x0][0x3c0] ;  /* 0x0000f000ff0e7b82 */ /* 0x000e660000000a00 */
[----:B------:R-:W-:Y:S01]  /*0460*/  DFMA R6, R4, R6, UR4 ;  /* 0x0000000404067e2b */ /* 0x000fe20008000006 */
[----:B------:R-:W-:Y:S01]  /*0470*/  UMOV UR4, 0x417d7e1d ;  /* 0x417d7e1d00047882 */ /* 0x000fe20000000000 */
[----:B------:R-:W-:-:S03]  /*0480*/  UMOV UR5, 0x3efae2b0 ;  /* 0x3efae2b000057882 */ /* 0x000fc60000000000 */
[----:B------:R-:W2:Y:S03]  /*0490*/  LDC.64 R86, c[0x0][0x3a0] ;  /* 0x0000e800ff567b82 */ /* 0x000ea60000000a00 */
[----:B------:R-:W-:Y:S01]  /*04a0*/  DFMA R6, R4, R6, -UR4 ;  /* 0x8000000404067e2b */ /* 0x000fe20008000006 */
[----:B------:R-:W-:Y:S01]  /*04b0*/  UMOV UR4, 0x41bfba57 ;  /* 0x41bfba5700047882 */ /* 0x000fe20000000000 */
[----:B------:R-:W-:-:S06]  /*04c0*/  UMOV UR5, 0x3f119f53 ;  /* 0x3f119f5300057882 */ /* 0x000fcc0000000000 */
[----:B------:R-:W-:Y:S01]  /*04d0*/  DFMA R6, R4, R6, UR4 ;  /* 0x0000000404067e2b */ /* 0x000fe20008000006 */
        /* <DEDUP_REMOVED lines=29> */
[----:B------:R-:W-:-:S08]  /*06b0*/  DFMA R6, R4, R6, UR4 ;  /* 0x0000000404067e2b */ /* 0x000fd00008000006 */
[----:B------:R-:W-:-:S08]  /*06c0*/  DMUL R18, R4, R6 ;  /* 0x0000000604127228 */ /* 0x000fd00000000000 */
[----:B------:R-:W-:Y:S01]  /*06d0*/  DFMA R4, R18, R2, R2 ;  /* 0x000000021204722b */ /* 0x000fe20000000002 */
[----:B012---:R-:W-:Y:S10]  /*06e0*/  @P0 BRA `(.L_x_6) ;  /* 0x0000000000280947 */ /* 0x007ff40003800000 */
[----:B------:R-:W0:Y:S01]  /*06f0*/  MUFU.RCP64H R9, R5 ;  /* 0x0000000500097308 */ /* 0x000e220000001800 */
[----:B------:R-:W-:-:S06]  /*0700*/  IMAD.MOV.U32 R8, RZ, RZ, RZ ;  /* 0x000000ffff087224 */ /* 0x000fcc00078e00ff */
[----:B0-----:R-:W-:-:S08]  /*0710*/  DFMA R6, -R4, R8, 1 ;  /* 0x3ff000000406742b */ /* 0x001fd00000000108 */
[----:B------:R-:W-:Y:S02]  /*0720*/  DFMA R10, R6, R6, R6 ;  /* 0x00000006060a722b */ /* 0x000fe40000000006 */
[----:B------:R-:W-:-:S06]  /*0730*/  DADD R6, R4, -R2 ;  /* 0x0000000004067229 */ /* 0x000fcc0000000802 */
[----:B------:R-:W-:Y:S02]  /*0740*/  DFMA R10, R8, R10, R8 ;  /* 0x0000000a080a722b */ /* 0x000fe40000000008 */
[----:B------:R-:W-:-:S06]  /*0750*/  DFMA R6, R18, R2, -R6 ;  /* 0x000000021206722b */ /* 0x000fcc0000000806 */
[----:B------:R-:W-:-:S08]  /*0760*/  DFMA R2, R4, -R10, 1 ;  /* 0x3ff000000402742b */ /* 0x000fd0000000080a */
[----:B------:R-:W-:-:S08]  /*0770*/  DFMA R2, R6, -R10, R2 ;  /* 0x8000000a0602722b */ /* 0x000fd00000000002 */
[----:B------:R-:W-:-:S11]  /*0780*/  DFMA R4, -R10, R2, -R10 ;  /* 0x000000020a04722b */ /* 0x000fd6000000090a */
.L_x_6:
[----:B------:R-:W-:Y:S05]  /*0790*/  BSYNC.RECONVERGENT B0 ;  /* 0x0000000000007941 */ /* 0x000fea0003800200 */
.L_x_5:
[----:B------:R-:W0:Y:S01]  /*07a0*/  LDCU.128 UR4, c[0x0][0x3b0] ;  /* 0x00007600ff0477ac */ /* 0x000e220008000c00 */
[----:B------:R-:W1:Y:S01]  /*07b0*/  LDC.64 R6, c[0x0][0x3c8] ;  /* 0x0000f200ff067b82 */ /* 0x000e620000000a00 */
[----:B------:R-:W-:Y:S01]  /*07c0*/  DADD R8, R14, -R16 ;  /* 0x000000000e087229 */ /* 0x000fe20000000810 */
[----:B------:R-:W-:Y:S02]  /*07d0*/  IMAD.MOV.U32 R14, RZ, RZ, 0x0 ;  /* 0x00000000ff0e7424 */ /* 0x000fe400078e00ff */
[----:B------:R-:W-:-:S05]  /*07e0*/  IMAD.MOV.U32 R15, RZ, RZ, 0x3fd80000 ;  /* 0x3fd80000ff0f7424 */ /* 0x000fca00078e00ff */
[----:B------:R-:W-:Y:S02]  /*07f0*/  DMUL R2, R8, R8 ;  /* 0x0000000808027228 */ /* 0x000fe40000000000 */
[----:B0-----:R-:W-:Y:S02]  /*0800*/  DADD R86, -R86, UR6 ;  /* 0x0000000656567e29 */ /* 0x001fe40008000100 */
[----:B-1----:R-:W-:-:S06]  /*0810*/  DADD R6, R6, -UR4 ;  /* 0x8000000406067e29 */ /* 0x002fcc0008000000 */
[----:B------:R-:W-:-:S08]  /*0820*/  DFMA R2, R86, R86, R2 ;  /* 0x000000565602722b */ /* 0x000fd00000000002 */
[----:B------:R-:W-:-:S06]  /*0830*/  DFMA R24, R6, R6, R2 ;  /* 0x000000060618722b */ /* 0x000fcc0000000002 */
[----:B------:R-:W0:Y:S04]  /*0840*/  MUFU.RSQ64H R3, R25 ;  /* 0x0000001900037308 */ /* 0x000e280000001c00 */
[----:B------:R-:W-:-:S05]  /*0850*/  VIADD R2, R25, 0xfcb00000 ;  /* 0xfcb0000019027836 */ /* 0x000fca0000000000 */
[----:B------:R-:W-:Y:S01]  /*0860*/  ISETP.GE.U32.AND P0, PT, R2, 0x7ca00000, PT ;  /* 0x7ca000000200780c */ /* 0x000fe20003f06070 */
[----:B0-----:R-:W-:-:S08]  /*0870*/  DMUL R10, R2, R2 ;  /* 0x00000002020a7228 */ /* 0x001fd00000000000 */
[----:B------:R-:W-:-:S08]  /*0880*/  DFMA R10, R24, -R10, 1 ;  /* 0x3ff00000180a742b */ /* 0x000fd0000000080a */
[----:B------:R-:W-:Y:S02]  /*0890*/  DFMA R14, R10, R14, 0.5 ;  /* 0x3fe000000a0e742b */ /* 0x000fe4000000000e */
[----:B------:R-:W-:-:S08]  /*08a0*/  DMUL R10, R2, R10 ;  /* 0x0000000a020a7228 */ /* 0x000fd00000000000 */
[----:B------:R-:W-:-:S08]  /*08b0*/  DFMA R42, R14, R10, R2 ;  /* 0x0000000a0e2a722b */ /* 0x000fd00000000002 */
[----:B------:R-:W-:Y:S02]  /*08c0*/  DMUL R82, R24, R42 ;  /* 0x0000002a18527228 */ /* 0x000fe40000000000 */
[----:B------:R-:W-:Y:S02]  /*08d0*/  VIADD R15, R43, 0xfff00000 ;  /* 0xfff000002b0f7836 */ /* 0x000fe40000000000 */
[----:B------:R-:W-:-:S04]  /*08e0*/  IMAD.MOV.U32 R14, RZ, RZ, R42 ;  /* 0x000000ffff0e7224 */ /* 0x000fc800078e002a */
[----:B------:R-:W-:-:S08]  /*08f0*/  DFMA R30, R82, -R82, R24 ;  /* 0x80000052521e722b */ /* 0x000fd00000000018 */
[----:B------:R-:W-:Y:S01]  /*0900*/  DFMA R10, R30, R14, R82 ;  /* 0x0000000e1e0a722b */ /* 0x000fe20000000052 */
[----:B------:R-:W-:Y:S10]  /*0910*/  @!P0 BRA `(.L_x_7) ;  /* 0x00000000001c8947 */ /* 0x000ff40003800000 */
[----:B------:R-:W-:Y:S01]  /*0920*/  IMAD.MOV.U32 R84, RZ, RZ, R24 ;  /* 0x000000ffff547224 */ /* 0x000fe200078e0018 */
[----:B------:R-:W-:Y:S01]  /*0930*/  MOV R43, R15 ;  /* 0x0000000f002b7202 */ /* 0x000fe20000000f00 */
[----:B------:R-:W-:Y:S01]  /*0940*/  IMAD.MOV.U32 R24, RZ, RZ, R2 ;  /* 0x000000ffff187224 */ /* 0x000fe200078e0002 */
[----:B------:R-:W-:-:S07]  /*0950*/  MOV R22, 0x970 ;  /* 0x0000097000167802 */ /* 0x000fce0000000f00 */
[----:B------:R-:W-:Y:S05]  /*0960*/  CALL.REL.NOINC `($__internal_2_$__cuda_sm20_dsqrt_rn_f64_mediumpath_v1) ;  /* 0x000005b400f47944 */ /* 0x000fea0003c00000 */
[----:B------:R-:W-:Y:S02]  /*0970*/  IMAD.MOV.U32 R10, RZ, RZ, R24 ;  /* 0x000000ffff0a7224 */ /* 0x000fe400078e0018 */
[----:B------:R-:W-:-:S07]  /*0980*/  IMAD.MOV.U32 R11, RZ, RZ, R25 ;  /* 0x000000ffff0b7224 */ /* 0x000fce00078e0019 */
.L_x_7:
[----:B------:R-:W-:Y:S01]  /*0990*/  UMOV UR4, 0x812dea11 ;  /* 0x812dea1100047882 */ /* 0x000fe20000000000 */
[----:B------:R-:W-:Y:S01]  /*09a0*/  UMOV UR5, 0x3d719799 ;  /* 0x3d71979900057882 */ /* 0x000fe20000000000 */
[----:B------:R-:W-:Y:S01]  /*09b0*/  BSSY.RECONVERGENT B0, `(.L_x_8) ;  /* 0x000004e000007945 */ /* 0x000fe20003800200 */
[----:B------:R-:W-:Y:S01]  /*09c0*/  DSETP.GEU.AND P0, PT, R10, UR4, PT ;  /* 0x000000040a007e2a */ /* 0x000fe2000bf0e000 */
[----:B------:R-:W-:Y:S02]  /*09d0*/  CS2R R60, SRZ ;  /* 0x00000000003c7805 */ /* 0x000fe4000001ff00 */
[----:B------:R-:W-:Y:S02]  /*09e0*/  CS2R R58, SRZ ;  /* 0x00000000003a7805 */ /* 0x000fe4000001ff00 */
[----:B------:R-:W-:-:S09]  /*09f0*/  CS2R R56, SRZ ;  /* 0x0000000000387805 */ /* 0x000fd2000001ff00 */
[----:B------:R-:W-:Y:S05]  /*0a00*/  @!P0 BRA `(.L_x_9) ;  /* 0x0000000400208947 */ /* 0x000fea0003800000 */
[----:B------:R-:W0:Y:S01]  /*0a10*/  MUFU.RCP64H R3, R11 ;  /* 0x0000000b00037308 */ /* 0x000e220000001800 */
[----:B------:R-:W-:Y:S01]  /*0a20*/  IMAD.MOV.U32 R2, RZ, RZ, 0x1 ;  /* 0x00000001ff027424 */ /* 0x000fe200078e00ff */
[----:B------:R-:W-:Y:S01]  /*0a30*/  FSETP.GEU.AND P1, PT, |R87|, 6.5827683646048100446e-37, PT ;  /* 0x036000005700780b */ /* 0x000fe20003f2e200 */
[----:B------:R-:W-:Y:S04]  /*0a40*/  BSSY.RECONVERGENT B1, `(.L_x_10) ;  /* 0x0000010000017945 */ /* 0x000fe80003800200 */
[----:B0-----:R-:W-:-:S08]  /*0a50*/  DFMA R14, R2, -R10, 1 ;  /* 0x3ff00000020e742b */ /* 0x001fd0000000080a */
[----:B------:R-:W-:-:S08]  /*0a60*/  DFMA R14, R14, R14, R14 ;  /* 0x0000000e0e0e722b */ /* 0x000fd0000000000e */
[----:B------:R-:W-:-:S08]  /*0a70*/  DFMA R14, R2, R14, R2 ;  /* 0x0000000e020e722b */ /* 0x000fd00000000002 */
[----:B------:R-:W-:-:S08]  /*0a80*/  DFMA R2, R14, -R10, 1 ;  /* 0x3ff000000e02742b */ /* 0x000fd0000000080a */
[----:B------:R-:W-:-:S08]  /*0a90*/  DFMA R2, R14, R2, R14 ;  /* 0x000000020e02722b */ /* 0x000fd0000000000e */
[----:B------:R-:W-:-:S08]  /*0aa0*/  DMUL R24, R86, R2 ;  /* 0x0000000256187228 */ /* 0x000fd00000000000 */
[----:B------:R-:W-:-:S08]  /*0ab0*/  DFMA R14, R24, -R10, R86 ;  /* 0x8000000a180e722b */ /* 0x000fd00000000056 */
[----:B------:R-:W-:-:S10]  /*0ac0*/  DFMA R24, R2, R14, R24 ;  /* 0x0000000e0218722b */ /* 0x000fd40000000018 */
[----:B------:R-:W-:-:S05]  /*0ad0*/  FFMA R0, RZ, R11, R25 ;  /* 0x0000000bff007223 */ /* 0x000fca0000000019 */
[----:B------:R-:W-:-:S13]  /*0ae0*/  FSETP.GT.AND P0, PT, |R0|, 1.469367938527859385e-39, PT ;  /* 0x001000000000780b */ /* 0x000fda0003f04200 */
[----:B------:R-:W-:Y:S05]  /*0af0*/  @P0 BRA P1, `(.L_x_11) ;  /* 0x0000000000100947 */ /* 0x000fea0000800000 */
[----:B------:R-:W-:Y:S01]  /*0b00*/  IMAD.MOV.U32 R84, RZ, RZ, R10 ;  /* 0x000000ffff547224 */ /* 0x000fe200078e000a */
[----:B------:R-:W-:Y:S01]  /*0b10*/  MOV R22, 0xb40 ;  /* 0x00000b4000167802 */ /* 0x000fe20000000f00 */
[----:B------:R-:W-:-:S07]  /*0b20*/  IMAD.MOV.U32 R85, RZ, RZ, R11 ;  /* 0x000000ffff557224 */ /* 0x000fce00078e000b */
[----:B------:R-:W-:Y:S05]  /*0b30*/  CALL.REL.NOINC `($__internal_1_$__cuda_sm20_div_rn_f64_full) ;  /* 0x000005b000147944 */ /* 0x000fea0003c00000 */
.L_x_11:
[----:B------:R-:W-:Y:S05]  /*0b40*/  BSYNC.RECONVERGENT B1 ;  /* 0x0000000000017941 */ /* 0x000fea0003800200 */
.L_x_10:
[----:B------:R-:W0:Y:S01]  /*0b50*/  MUFU.RCP64H R3, R11 ;  /* 0x0000000b00037308 */ /* 0x000e220000001800 */
[----:B------:R-:W-:Y:S01]  /*0b60*/  IMAD.MOV.U32 R2, RZ, RZ, 0x1 ;  /* 0x00000001ff027424 */ /* 0x000fe200078e00ff */
[----:B------:R-:W-:Y:S01]  /*0b70*/  FSETP.GEU.AND P1, PT, |R9|, 6.5827683646048100446e-37, PT ;  /* 0x036000000900780b */ /* 0x000fe20003f2e200 */
[----:B------:R-:W-:Y:S01]  /*0b80*/  BSSY.RECONVERGENT B1, `(.L_x_12) ;  /* 0x0000016000017945 */ /* 0x000fe20003800200 */
[----:B------:R-:W-:Y:S02]  /*0b90*/  IMAD.MOV.U32 R56, RZ, RZ, R24 ;  /* 0x000000ffff387224 */ /* 0x000fe400078e0018 */
[----:B------:R-:W-:Y:S01]  /*0ba0*/  IMAD.MOV.U32 R57, RZ, RZ, R25 ;  /* 0x000000ffff397224 */ /* 0x000fe200078e0019 */
        /* <DEDUP_REMOVED lines=12> */
[----:B------:R-:W-:Y:S01]  /*0c70*/  MOV R87, R9 ;  /* 0x0000000900577202 */ /* 0x000fe20000000f00 */
[----:B------:R-:W-:Y:S01]  /*0c80*/  IMAD.MOV.U32 R84, RZ, RZ, R10 ;  /* 0x000000ffff547224 */ /* 0x000fe200078e000a */
[----:B------:R-:W-:Y:S01]  /*0c90*/  MOV R22, 0xcc0 ;  /* 0x00000cc000167802 */ /* 0x000fe20000000f00 */
[----:B------:R-:W-:-:S07]  /*0ca0*/  IMAD.MOV.U32 R85, RZ, RZ, R11 ;  /* 0x000000ffff557224 */ /* 0x000fce00078e000b */
[----:B------:R-:W-:Y:S05]  /*0cb0*/  CALL.REL.NOINC `($__internal_1_$__cuda_sm20_div_rn_f64_full) ;  /* 0x000005ac00b47944 */ /* 0x000fea0003c00000 */
[----:B------:R-:W-:Y:S02]  /*0cc0*/  IMAD.MOV.U32 R2, RZ, RZ, R24 ;  /* 0x000000ffff027224 */ /* 0x000fe400078e0018 */
[----:B------:R-:W-:-:S07]  /*0cd0*/  IMAD.MOV.U32 R3, RZ, RZ, R25 ;  /* 0x000000ffff037224 */ /* 0x000fce00078e0019 */
.L_x_13:
[----:B------:R-:W-:Y:S05]  /*0ce0*/  BSYNC.RECONVERGENT B1 ;  /* 0x0000000000017941 */ /* 0x000fea0003800200 */
.L_x_12:
        /* <DEDUP_REMOVED lines=23> */
.L_x_15:
[----:B------:R-:W-:Y:S05]  /*0e60*/  BSYNC.RECONVERGENT B1 ;  /* 0x0000000000017941 */ /* 0x000fea0003800200 */
.L_x_14:
[----:B------:R-:W-:Y:S02]  /*0e70*/  IMAD.MOV.U32 R60, RZ, RZ, R24 ;  /* 0x000000ffff3c7224 */ /* 0x000fe400078e0018 */
[----:B------:R-:W-:-:S07]  /*0e80*/  IMAD.MOV.U32 R61, RZ, RZ, R25 ;  /* 0x000000ffff3d7224 */ /* 0x000fce00078e0019 */
.L_x_9:
[----:B------:R-:W-:Y:S05]  /*0e90*/  BSYNC.RECONVERGENT B0 ;  /* 0x0000000000007941 */ /* 0x000fea0003800200 */
.L_x_8:
[----:B------:R-:W-:Y:S01]  /*0ea0*/  DFMA R6, RZ, R60, -R56 ;  /* 0x0000003cff06722b */ /* 0x000fe20000000838 */
[----:B------:R-:W-:Y:S01]  /*0eb0*/  IMAD.MOV.U32 R10, RZ, RZ, 0x0 ;  /* 0x00000000ff0a7424 */ /* 0x000fe200078e00ff */
[----:B------:R-:W-:Y:S01]  /*0ec0*/  DMUL R2, RZ, R58 ;  /* 0x0000003aff027228 */ /* 0x000fe20000000000 */
[----:B------:R-:W-:Y:S01]  /*0ed0*/  IMAD.MOV.U32 R11, RZ, RZ, 0x3fd80000 ;  /* 0x3fd80000ff0b7424 */ /* 0x000fe200078e00ff */
[----:B------:R-:W-:Y:S01]  /*0ee0*/  DFMA R86, -RZ, R60, R58 ;  /* 0x0000003cff56722b */ /* 0x000fe2000000013a */
[----:B------:R-:W-:Y:S03]  /*0ef0*/  BSSY.RECONVERGENT B0, `(.L_x_16) ;  /* 0x0000019000007945 */ /* 0x000fe60003800200 */
[----:B------:R-:W-:Y:S02]  /*0f00*/  DMUL R8, R6, R6 ;  /* 0x0000000606087228 */ /* 0x000fe40000000000 */
[----:B------:R-:W-:-:S06]  /*0f10*/  DFMA R2, RZ, R56, -R2 ;  /* 0x00000038ff02722b */ /* 0x000fcc0000000802 */
        /* <DEDUP_REMOVED lines=17> */
[----:B------:R-:W-:Y:S02]  /*1030*/  MOV R25, R85 ;  /* 0x0000005500197202 */ /* 0x000fe40000000f00 */
[----:B------:R-:W-:-:S07]  /*1040*/  MOV R22, 0x1060 ;  /* 0x0000106000167802 */ /* 0x000fce0000000f00 */
[----:B------:R-:W-:Y:S05]  /*1050*/  CALL.REL.NOINC `($__internal_2_$__cuda_sm20_dsqrt_rn_f64_mediumpath_v1) ;  /* 0x000005b000387944 */ /* 0x000fea0003c00000 */
[----:B------:R-:W-:Y:S02]  /*1060*/  IMAD.MOV.U32 R8, RZ, RZ, R24 ;  /* 0x000000ffff087224 */ /* 0x000fe400078e0018 */
[----:B------:R-:W-:-:S07]  /*1070*/  IMAD.MOV.U32 R9, RZ, RZ, R25 ;  /* 0x000000ffff097224 */ /* 0x000fce00078e0019 */
.L_x_17:
[----:B------:R-:W-:Y:S05]  /*1080*/  BSYNC.RECONVERGENT B0 ;  /* 0x0000000000007941 */ /* 0x000fea0003800200 */
.L_x_16:
        /* <DEDUP_REMOVED lines=27> */
.L_x_21:
[----:B------:R-:W-:Y:S05]  /*1240*/  BSYNC.RECONVERGENT B1 ;  /* 0x0000000000017941 */ /* 0x000fea0003800200 */
.L_x_20:
        /* <DEDUP_REMOVED lines=25> */
.L_x_23:
[----:B------:R-:W-:Y:S05]  /*13e0*/  BSYNC.RECONVERGENT B1 ;  /* 0x0000000000017941 */ /* 0x000fea0003800200 */
.L_x_22:
        /* <DEDUP_REMOVED lines=17> */
[----:B------:R-:W-:Y:S02]  /*1500*/  IMAD.MOV.U32 R87, RZ, RZ, R3 ;  /* 0x000000ffff577224 */ /* 0x000fe400078e0003 */
[----:B------:R-:W-:Y:S02]  /*1510*/  IMAD.MOV.U32 R84, RZ, RZ, R8 ;  /* 0x000000ffff547224 */ /* 0x000fe400078e0008 */
[----:B------:R-:W-:-:S07]  /*1520*/  IMAD.MOV.U32 R85, RZ, RZ, R9 ;  /* 0x000000ffff557224 */ /* 0x000fce00078e0009 */
[----:B------:R-:W-:Y:S05]  /*1530*/  CALL.REL.NOINC `($__internal_1_$__cuda_sm20_div_rn_f64_full) ;  /* 0x000005a400947944 */ /* 0x000fea0003c00000 */
.L_x_25:
[----:B------:R-:W-:Y:S05]  /*1540*/  BSYNC.RECONVERGENT B1 ;  /* 0x0000000000017941 */ /* 0x000fea0003800200 */
.L_x_24:
[----:B------:R-:W-:Y:S01]  /*1550*/  MOV R44, R24 ;  /* 0x00000018002c7202 */ /* 0x000fe20000000f00 */
[----:B------:R-:W-:-:S07]  /*1560*/  IMAD.MOV.U32 R45, RZ, RZ, R25 ;  /* 0x000000ffff2d7224 */ /* 0x000fce00078e0019 */
.L_x_19:
[----:B------:R-:W-:Y:S05]  /*1570*/  BSYNC.RECONVERGENT B0 ;  /* 0x0000000000007941 */ /* 0x000fea0003800200 */
.L_x_18:
[----:B------:R-:W-:Y:S01]  /*1580*/  DMUL R6, R48, R60 ;  /* 0x0000003c30067228 */ /* 0x000fe20000000000 */
[----:B------:R-:W-:Y:S01]  /*1590*/  BSSY.RECONVERGENT B0, `(.L_x_26) ;  /* 0x000001f000007945 */ /* 0x000fe20003800200 */
[----:B------:R-:W-:Y:S02]  /*15a0*/  DMUL R2, R44, R58 ;  /* 0x0000003a2c027228 */ /* 0x000fe40000000000 */
[----:B------:R-:W-:-:S04]  /*15b0*/  DMUL R8, R46, R56 ;  /* 0x000000382e087228 */ /* 0x000fc80000000000 */
[----:B------:R-:W-:Y:S02]  /*15c0*/  DFMA R6, R44, R56, -R6 ;  /* 0x000000382c06722b */ /* 0x000fe40000000806 */
[----:B------:R-:W-:Y:S02]  /*15d0*/  DFMA R86, R46, R60, -R2 ;  /* 0x0000003c2e56722b */ /* 0x000fe40000000802 */
[----:B------:R-:W-:-:S04]  /*15e0*/  DFMA R2, R48, R58, -R8 ;  /* 0x0000003a3002722b */ /* 0x000fc80000000808 */
[----:B------:R-:W-:-:S08]  /*15f0*/  DMUL R10, R6, R6 ;  /* 0x00000006060a7228 */ /* 0x000fd00000000000 */
[----:B------:R-:W-:-:S08]  /*1600*/  DFMA R10, R86, R86, R10 ;  /* 0x00000056560a722b */ /* 0x000fd0000000000a */
[----:B------:R-:W-:Y:S01]  /*1610*/  DFMA R84, R2, R2, R10 ;  /* 0x000000020254722b */ /* 0x000fe2000000000a */
[----:B------:R-:W-:Y:S02]  /*1620*/  IMAD.MOV.U32 R10, RZ, RZ, 0x0 ;  /* 0x00000000ff0a7424 */ /* 0x000fe400078e00ff */
[----:B------:R-:W-:-:S03]  /*1630*/  IMAD.MOV.U32 R11, RZ, RZ, 0x3fd80000 ;  /* 0x3fd80000ff0b7424 */ /* 0x000fc600078e00ff */
        /* <DEDUP_REMOVED lines=15> */
[----:B------:R-:W-:Y:S01]  /*1730*/  MOV R22, 0x1760 ;  /* 0x0000176000167802 */ /* 0x000fe20000000f00 */
[----:B------:R-:W-:-:S07]  /*1740*/  IMAD.MOV.U32 R25, RZ, RZ, R85 ;  /* 0x000000ffff197224 */ /* 0x000fce00078e0055 */
[----:B------:R-:W-:Y:S05]  /*1750*/  CALL.REL.NOINC `($__internal_2_$__cuda_sm20_dsqrt_rn_f64_mediumpath_v1) ;  /* 0x000005a800787944 */ /* 0x000fea0003c00000 */
[----:B------:R-:W-:Y:S01]  /*1760*/  IMAD.MOV.U32 R8, RZ, RZ, R24 ;  /* 0x000000ffff087224 */ /* 0x000fe200078e0018 */
[----:B------:R-:W-:-:S07]  /*1770*/  MOV R9, R25 ;  /* 0x0000001900097202 */ /* 0x000fce0000000f00 */
.L_x_27:
[----:B------:R-:W-:Y:S05]  /*1780*/  BSYNC.RECONVERGENT B0 ;  /* 0x0000000000007941 */ /* 0x000fea0003800200 */
.L_x_26:
        /* <DEDUP_REMOVED lines=27> */
.L_x_31:
[----:B------:R-:W-:Y:S05]  /*1940*/  BSYNC.RECONVERGENT B1 ;  /* 0x0000000000017941 */ /* 0x000fea0003800200 */
.L_x_30:
        /* <DEDUP_REMOVED lines=25> */
.L_x_33:
[----:B------:R-:W-:Y:S05]  /*1ae0*/  BSYNC.RECONVERGENT B1 ;  /* 0x0000000000017941 */ /* 0x000fea0003800200 */
.L_x_32:
        /* <DEDUP_REMOVED lines=21> */
.L_x_35:
[----:B------:R-:W-:Y:S05]  /*1c40*/  BSYNC.RECONVERGENT B1 ;  /* 0x0000000000017941 */ /* 0x000fea0003800200 */
.L_x_34:
[----:B------:R-:W-:Y:S02]  /*1c50*/  IMAD.MOV.U32 R50, RZ, RZ, R24 ;  /* 0x000000ffff327224 */ /* 0x000fe400078e0018 */
[----:B------:R-:W-:-:S07]  /*1c60*/  IMAD.MOV.U32 R51, RZ, RZ, R25 ;  /* 0x000000ffff337224 */ /* 0x000fce00078e0019 */
.L_x_29:
[----:B------:R-:W-:Y:S05]  /*1c70*/  BSYNC.RECONVERGENT B0 ;  /* 0x0000000000007941 */ /* 0x000fea0003800200 */
.L_x_28:
[----:B------:R-:W0:Y:S02]  /*1c80*/  LDCU UR4, c[0x0][0x3d0] ;  /* 0x00007a00ff0477ac */ /* 0x000e240008000800 */
[----:B0-----:R-:W-:-:S13]  /*1c90*/  ISETP.GE.AND P0, PT, R13, UR4, PT ;  /* 0x000000040d007c0c */ /* 0x001fda000bf06270 */
[----:B------:R-:W-:Y:S05]  /*1ca0*/  @P0 EXIT ;  /* 0x000000000000094d */ /* 0x000fea0003800000 */
[----:B------:R-:W0:Y:S01]  /*1cb0*/  MUFU.RCP64H R3, R5 ;  /* 0x0000000500037308 */ /* 0x000e220000001800 */
[----:B------:R-:W-:Y:S01]  /*1cc0*/  IADD3 R2, PT, PT, R5, 0x300402, RZ ;  /* 0x0030040205027810 */ /* 0x000fe20007ffe0ff */
[----:B------:R-:W1:Y:S01]  /*1cd0*/  LDCU UR4, c[0x0][0x3d4] ;  /* 0x00007a80ff0477ac */ /* 0x000e620008000800 */
[----:B------:R-:W-:Y:S02]  /*1ce0*/  BSSY.RECONVERGENT B0, `(.L_x_36) ;  /* 0x000000f000007945 */ /* 0x000fe40003800200 */
[----:B------:R-:W-:Y:S02]  /*1cf0*/  FSETP.GEU.AND P0, PT, |R2|, 5.8789094863358348022e-39, PT ;  /* 0x004004020200780b */ /* 0x000fe40003f0e200 */
[----:B0-----:R-:W-:Y:S01]  /*1d00*/  DFMA R6, R2, -R4, 1 ;  /* 0x3ff000000206742b */ /* 0x001fe20000000804 */
[----:B-1----:R-:W0:Y:S07]  /*1d10*/  I2F.F64 R84, UR4 ;  /* 0x0000000400547d12 */ /* 0x002e2e0008201c00 */
[----:B------:R-:W-:-:S08]  /*1d20*/  DFMA R6, R6, R6, R6 ;  /* 0x000000060606722b */ /* 0x000fd00000000006 */
[----:B------:R-:W-:-:S08]  /*1d30*/  DFMA R6, R2, R6, R2 ;  /* 0x000000060206722b */ /* 0x000fd00000000002 */
[----:B------:R-:W-:-:S08]  /*1d40*/  DFMA R8, R6, -R4, 1 ;  /* 0x3ff000000608742b */ /* 0x000fd00000000804 */
[----:B------:R-:W-:Y:S01]  /*1d50*/  DFMA R6, R6, R8, R6 ;  /* 0x000000080606722b */ /* 0x000fe20000000006 */
[----:B0-----:R-:W-:Y:S10]  /*1d60*/  @P0 BRA `(.L_x_37) ;  /* 0x0000000000180947 */ /* 0x001ff40003800000 */
[----:B------:R-:W-:Y:S01]  /*1d70*/  LOP3.LUT R0, R5, 0x7fffffff, RZ, 0xc0, !PT ;  /* 0x7fffffff05007812 */ /* 0x000fe200078ec0ff */
[----:B------:R-:W-:Y:S02]  /*1d80*/  IMAD.MOV.U32 R8, RZ, RZ, R4 ;  /* 0x000000ffff087224 */ /* 0x000fe400078e0004 */
[----:B------:R-:W-:Y:S02]  /*1d90*/  IMAD.MOV.U32 R9, RZ, RZ, R5 ;  /* 0x000000ffff097224 */ /* 0x000fe400078e0005 */
[----:B------:R-:W-:Y:S01]  /*1da0*/  VIADD R7, R0, 0xfff00000 ;  /* 0xfff0000000077836 */ /* 0x000fe20000000000 */
[----:B------:R-:W-:-:S07]  /*1db0*/  MOV R0, 0x1dd0 ;  /* 0x00001dd000007802 */ /* 0x000fce0000000f00 */
[----:B------:R-:W-:Y:S05]  /*1dc0*/  CALL.REL.NOINC `($__internal_0_$__cuda_sm20_dblrcp_rn_slowpath_v3) ;  /* 0x0000059800c47944 */ /* 0x000fea0003c00000 */
.L_x_37:
[----:B------:R-:W-:Y:S05]  /*1dd0*/  BSYNC.RECONVERGENT B0 ;  /* 0x0000000000007941 */ /* 0x000fea0003800200 */
.L_x_36:
[----:B------:R-:W-:Y:S01]  /*1de0*/  DADD R84, R84, -1 ;  /* 0xbff0000054547429 */ /* 0x000fe20000000000 */
[----:B------:R-:W-:Y:S01]  /*1df0*/  IMAD.MOV.U32 R2, RZ, RZ, 0x1 ;  /* 0x00000001ff027424 */ /* 0x000fe200078e00ff */
[----:B------:R-:W0:Y:S01]  /*1e00*/  LDCU UR4, c[0x0][0x3d0] ;  /* 0x00007a00ff0477ac */ /* 0x000e220008000800 */
[C---:B------:R-:W-:Y:S02]  /*1e10*/  DMUL R56, R6.reuse, R56 ;  /* 0x0000003806387228 */ /* 0x040fe40000000000 */
[C---:B------:R-:W-:Y:S01]  /*1e20*/  DMUL R58, R6.reuse, R58 ;  /* 0x0000003a063a7228 */ /* 0x040fe20000000000 */
[----:B------:R-:W1:Y:S01]  /*1e30*/  MUFU.RCP64H R3, R85 ;  /* 0x0000005500037308 */ /* 0x000e620000001800 */
[----:B------:R-:W-:Y:S02]  /*1e40*/  DMUL R60, R6, R60 ;  /* 0x0000003c063c7228 */ /* 0x000fe40000000000 */
[----:B-1----:R-:W-:-:S08]  /*1e50*/  DFMA R4, -R84, R2, 1 ;  /* 0x3ff000005404742b */ /* 0x002fd00000000102 */
[----:B------:R-:W-:-:S08]  /*1e60*/  DFMA R4, R4, R4, R4 ;  /* 0x000000040404722b */ /* 0x000fd00000000004 */
[----:B------:R-:W-:-:S08]  /*1e70*/  DFMA R4, R2, R4, R2 ;  /* 0x000000040204722b */ /* 0x000fd00000000002 */
[----:B------:R-:W-:-:S08]  /*1e80*/  DFMA R2, -R84, R4, 1 ;  /* 0x3ff000005402742b */ /* 0x000fd00000000104 */
[----:B------:R-:W-:-:S08]  /*1e90*/  DFMA R2, R4, R2, R4 ;  /* 0x000000020402722b */ /* 0x000fd00000000004 */
[----:B------:R-:W-:-:S08]  /*1ea0*/  DMUL R4, R2, 2 ;  /* 0x4000000002047828 */ /* 0x000fd00000000000 */
[----:B------:R-:W-:-:S08]  /*1eb0*/  DFMA R8, -R84, R4, 2 ;  /* 0x400000005408742b */ /* 0x000fd00000000104 */
[----:B------:R-:W-:Y:S01]  /*1ec0*/  DFMA R2, R2, R8, R4 ;  /* 0x000000080202722b */ /* 0x000fe20000000004 */
[----:B0-----:R-:W0:Y:S09]  /*1ed0*/  I2F.F64 R4, UR4 ;  /* 0x0000000400047d12 */ /* 0x001e320008201c00 */
[----:B------:R-:W-:-:S05]  /*1ee0*/  FFMA R0, RZ, R85, R3 ;  /* 0x00000055ff007223 */ /* 0x000fca0000000003 */
[----:B------:R-:W-:-:S13]  /*1ef0*/  FSETP.GT.AND P0, PT, |R0|, 1.469367938527859385e-39, PT ;  /* 0x001000000000780b */ /* 0x000fda0003f04200 */
[----:B0-----:R-:W-:Y:S05]  /*1f00*/  @P0 BRA `(.L_x_38) ;  /* 0x0000000000180947 */ /* 0x001fea0003800000 */
[----:B------:R-:W-:Y:S01]  /*1f10*/  IMAD.MOV.U32 R86, RZ, RZ, RZ ;  /* 0x000000ffff567224 */ /* 0x000fe200078e00ff */
[----:B------:R-:W-:Y:S01]  /*1f20*/  MOV R22, 0x1f50 ;  /* 0x00001f5000167802 */ /* 0x000fe20000000f00 */
[----:B------:R-:W-:-:S07]  /*1f30*/  IMAD.MOV.U32 R87, RZ, RZ, 0x40000000 ;  /* 0x40000000ff577424 */ /* 0x000fce00078e00ff */
[----:B------:R-:W-:Y:S05]  /*1f40*/  CALL.REL.NOINC `($__internal_1_$__cuda_sm20_div_rn_f64_full) ;  /* 0x0000059c00107944 */ /* 0x000fea0003c00000 */
[----:B------:R-:W-:Y:S02]  /*1f50*/  IMAD.MOV.U32 R2, RZ, RZ, R24 ;  /* 0x000000ffff027224 */ /* 0x000fe400078e0018 */
[----:B------:R-:W-:-:S07]  /*1f60*/  IMAD.MOV.U32 R3, RZ, RZ, R25 ;  /* 0x000000ffff037224 */ /* 0x000fce00078e0019 */
.L_x_38:
[----:B------:R-:W-:Y:S01]  /*1f70*/  DADD R84, R4, -1 ;  /* 0xbff0000004547429 */ /* 0x000fe20000000000 */
[----:B------:R-:W-:-:S05]  /*1f80*/  IMAD.MOV.U32 R4, RZ, RZ, 0x1 ;  /* 0x00000001ff047424 */ /* 0x000fca00078e00ff */
[----:B------:R-:W0:Y:S02]  /*1f90*/  MUFU.RCP64H R5, R85 ;  /* 0x0000005500057308 */ /* 0x000e240000001800 */
[----:B0-----:R-:W-:-:S08]  /*1fa0*/  DFMA R6, -R84, R4, 1 ;  /* 0x3ff000005406742b */ /* 0x001fd00000000104 */
[----:B------:R-:W-:-:S08]  /*1fb0*/  DFMA R6, R6, R6, R6 ;  /* 0x000000060606722b */ /* 0x000fd00000000006 */
[----:B------:R-:W-:-:S08]  /*1fc0*/  DFMA R6, R4, R6, R4 ;  /* 0x000000060406722b */ /* 0x000fd00000000004 */
[----:B------:R-:W-:-:S08]  /*1fd0*/  DFMA R4, -R84, R6, 1 ;  /* 0x3ff000005404742b */ /* 0x000fd00000000106 */
[----:B------:R-:W-:-:S08]  /*1fe0*/  DFMA R4, R6, R4, R6 ;  /* 0x000000040604722b */ /* 0x000fd00000000006 */
[----:B------:R-:W-:-:S08]  /*1ff0*/  DMUL R6, R4, 2 ;  /* 0x4000000004067828 */ /* 0x000fd00000000000 */
[----:B------:R-:W-:-:S08]  /*2000*/  DFMA R8, -R84, R6, 2 ;  /* 0x400000005408742b */ /* 0x000fd00000000106 */
[----:B------:R-:W-:-:S10]  /*2010*/  DFMA R4, R4, R8, R6 ;  /* 0x000000080404722b */ /* 0x000fd40000000006 */
[----:B------:R-:W-:-:S05]  /*2020*/  FFMA R0, RZ, R85, R5 ;  /* 0x00000055ff007223 */ /* 0x000fca0000000005 */
[----:B------:R-:W-:-:S13]  /*2030*/  FSETP.GT.AND P0, PT, |R0|, 1.469367938527859385e-39, PT ;  /* 0x001000000000780b */ /* 0x000fda0003f04200 */
[----:B------:R-:W-:Y:S05]  /*2040*/  @P0 BRA `(.L_x_39) ;  /* 0x0000000000180947 */ /* 0x000fea0003800000 */
[----:B------:R-:W-:Y:S01]  /*2050*/  MOV R86, RZ ;  /* 0x000000ff00567202 */ /* 0x000fe20000000f00 */
[----:B------:R-:W-:Y:S01]  /*2060*/  IMAD.MOV.U32 R87, RZ, RZ, 0x40000000 ;  /* 0x40000000ff577424 */ /* 0x000fe200078e00ff */
[----:B------:R-:W-:-:S07]  /*2070*/  MOV R22, 0x2090 ;  /* 0x0000209000167802 */ /* 0x000fce0000000f00 */
[----:B------:R-:W-:Y:S05]  /*2080*/  CALL.REL.NOINC `($__internal_1_$__cuda_sm20_div_rn_f64_full) ;  /* 0x0000059800c07944 */ /* 0x000fea0003c00000 */
[----:B------:R-:W-:Y:S02]  /*2090*/  IMAD.MOV.U32 R4, RZ, RZ, R24 ;  /* 0x000000ffff047224 */ /* 0x000fe400078e0018 */
[----:B------:R-:W-:-:S07]  /*20a0*/  IMAD.MOV.U32 R5, RZ, RZ, R25 ;  /* 0x000000ffff057224 */ /* 0x000fce00078e0019 */
.L_x_39:
[----:B------:R-:W0:Y:S01]  /*20b0*/  S2R R12, SR_CTAID.X ;  /* 0x00000000000c7919 */ /* 0x000e220000002500 */
[----:B------:R-:W0:Y:S01]  /*20c0*/  LDCU UR4, c[0x0][0x360] ;  /* 0x00006c00ff0477ac */ /* 0x000e220008000800 */
[----:B------:R-:W0:Y:S01]  /*20d0*/  S2R R7, SR_TID.X ;  /* 0x0000000000077919 */ /* 0x000e220000002100 */
[----:B------:R-:W1:Y:S02]  /*20e0*/  LDCU.64 UR8, c[0x0][0x358] ;  /* 0x00006b00ff0877ac */ /* 0x000e640008000a00 */
[----:B01----:R-:W-:-:S07]  /*20f0*/  IMAD R12, R12, UR4, R7 ;  /* 0x000000040c0c7c24 */ /* 0x003fce000f8e0207 */
.L_x_1566:
[----:B------:R-:W0:Y:S01]  /*2100*/  LDCU UR4, c[0x0][0x3d4] ;  /* 0x00007a80ff0477ac */ /* 0x000e220008000800 */
[----:B------:R-:W-:Y:S01]  /*2110*/  BSSY.RECONVERGENT B1, `(.L_x_40) ;  /* 0x0005975000017945 */ /* 0x000fe20003800200 */
[----:B0-----:R-:W-:-:S13]  /*2120*/  ISETP.GE.AND P0, PT, R12, UR4, PT ;  /* 0x000000040c007c0c */ /* 0x001fda000bf06270 */
[----:B------:R-:W-:Y:S05]  /*2130*/  @P0 BRA `(.L_x_41) ;  /* 0x0000059400c80947 */ /* 0x000fea0003800000 */
[----:B------:R-:W-:-:S07]  /*2140*/  IMAD.MOV.U32 R11, RZ, RZ, R12 ;  /* 0x000000ffff0b7224 */ /* 0x000fce00078e000c */
.L_x_1565:
[----:B------:R-:W0:Y:S01]  /*2150*/  LDCU.64 UR4, c[0x0][0x3d0] ;  /* 0x00007a00ff0477ac */ /* 0x000e220008000a00 */
[----:B------:R-:W-:Y:S01]  /*2160*/  IMAD.MOV.U32 R8, RZ, RZ, 0x1 ;  /* 0x00000001ff087424 */ /* 0x000fe200078e00ff */
[----:B------:R-:W1:Y:S01]  /*2170*/  I2F.F64 R6, R11 ;  /* 0x0000000b00067312 */ /* 0x000e620000201c00 */
[----:B------:R-:W-:Y:S01]  /*2180*/  BSSY.RECONVERGENT B0, `(.L_x_42) ;  /* 0x0000014000007945 */ /* 0x000fe20003800200 */
[----:B-1----:R-:W-:-:S06]  /*2190*/  DFMA R6, R6, R2, -1 ;  /* 0xbff000000606742b */ /* 0x002fcc0000000002 */
[----:B0-----:R-:W0:Y:S08]  /*21a0*/  I2F.F64 R84, UR4 ;  /* 0x0000000400547d12 */ /* 0x001e300008201c00 */
[----:B------:R-:W1:Y:S08]  /*21b0*/  I2F.F64 R86, UR5 ;  /* 0x0000000500567d12 */ /* 0x000e700008201c00 */
[----:B0-----:R-:W0:Y:S01]  /*21c0*/  MUFU.RCP64H R9, R85 ;  /* 0x0000005500097308 */ /* 0x001e220000001800 */
[----:B-1----:R-:W-:-:S02]  /*21d0*/  DMUL R86, R6, R86 ;  /* 0x0000005606567228 */ /* 0x002fc40000000000 */
[----:B0-----:R-:W-:-:S08]  /*21e0*/  DFMA R14, R8, -R84, 1 ;  /* 0x3ff00000080e742b */ /* 0x001fd00000000854 */
[----:B------:R-:W-:Y:S01]  /*21f0*/  FSETP.GEU.AND P1, PT, |R87|, 6.5827683646048100446e-37, PT ;  /* 0x036000005700780b */ /* 0x000fe20003f2e200 */
        /* <DEDUP_REMOVED lines=10> */
[----:B------:R-:W-:-:S07]  /*22a0*/  MOV R22, 0x22c0 ;  /* 0x000022c000167802 */ /* 0x000fce0000000f00 */
[----:B------:R-:W-:Y:S05]  /*22b0*/  CALL.REL.NOINC `($__internal_1_$__cuda_sm20_div_rn_f64_full) ;  /* 0x0000059800347944 */ /* 0x000fea0003c00000 */
.L_x_43:
[----:B------:R-:W-:Y:S05]  /*22c0*/  BSYNC.RECONVERGENT B0 ;  /* 0x0000000000007941 */ /* 0x000fea0003800200 */
.L_x_42:
[----:B------:R-:W0:Y:S01]  /*22d0*/  I2F.F64.U32 R6, R13 ;  /* 0x0000000d00067312 */ /* 0x000e220000201800 */
[----:B------:R-:W-:Y:S01]  /*22e0*/  DMUL R14, R24, R52 ;  /* 0x00000034180e7228 */ /* 0x000fe20000000000 */
[----:B------:R-:W-:Y:S01]  /*22f0*/  BSSY.RECONVERGENT B0, `(.L_x_44) ;  /* 0x0000023000007945 */ /* 0x000fe20003800200 */
[----:B0-----:R-:W-:Y:S02]  /*2300*/  DFMA R8, R6, R4, -1 ;  /* 0xbff000000608742b */ /* 0x001fe40000000004 */
[C---:B------:R-:W-:Y:S02]  /*2310*/  DMUL R6, R24.reuse, R54 ;  /* 0x0000003618067228 */ /* 0x040fe40000000000 */
[----:B------:R-:W-:-:S04]  /*2320*/  DMUL R24, R24, R50 ;  /* 0x0000003218187228 */ /* 0x000fc80000000000 */
[C---:B------:R-:W-:Y:S02]  /*2330*/  DFMA R16, R8.reuse, R46, R14 ;  /* 0x0000002e0810722b */ /* 0x040fe4000000000e */
[C---:B------:R-:W-:Y:S02]  /*2340*/  DFMA R14, R8.reuse, R48, R6 ;  /* 0x00000030080e722b */ /* 0x040fe40000000006 */
[----:B------:R-:W-:-:S04]  /*2350*/  DFMA R8, R8, R44, R24 ;  /* 0x0000002c0808722b */ /* 0x000fc80000000018 */
[----:B------:R-:W-:Y:S02]  /*2360*/  DADD R6, R58, R16 ;  /* 0x000000003a067229 */ /* 0x000fe40000000010 */
[----:B------:R-:W-:Y:S01]  /*2370*/  DADD R86, R56, R14 ;  /* 0x0000000038567229 */ /* 0x000fe2000000000e */
[----:B------:R-:W-:Y:S01]  /*2380*/  IMAD.MOV.U32 R16, RZ, RZ, 0x0 ;  /* 0x00000000ff107424 */ /* 0x000fe200078e00ff */
[----:B------:R-:W-:Y:S01]  /*2390*/  DADD R8, R60, R8 ;  /* 0x000000003c087229 */ /* 0x000fe20000000008 */
[----:B------:R-:W-:-:S03]  /*23a0*/  IMAD.MOV.U32 R17, RZ, RZ, 0x3fd80000 ;  /* 0x3fd80000ff117424 */ /* 0x000fc600078e00ff */
[----:B------:R-:W-:-:S08]  /*23b0*/  DMUL R14, R6, R6 ;  /* 0x00000006060e7228 */ /* 0x000fd00000000000 */
        /* <DEDUP_REMOVED lines=11> */
[----:B------:R-:W-:Y:S01]  /*2470*/  VIADD R43, R17, 0xfff00000 ;  /* 0xfff00000112b7836 */ /* 0x000fe20000000000 */
[----:B------:R-:W-:-:S05]  /*2480*/  MOV R42, R16 ;  /* 0x00000010002a7202 */ /* 0x000fca0000000f00 */
[----:B------:R-:W-:-:S08]  /*2490*/  DFMA R30, R82, -R82, R84 ;  /* 0x80000052521e722b */ /* 0x000fd00000000054 */
[----:B------:R-:W-:Y:S01]  /*24a0*/  DFMA R14, R30, R42, R82 ;  /* 0x0000002a1e0e722b */ /* 0x000fe20000000052 */
[----:B------:R-:W-:Y:S10]  /*24b0*/  @!P0 BRA `(.L_x_45) ;  /* 0x0000000000188947 */ /* 0x000ff40003800000 */
[----:B------:R-:W-:Y:S01]  /*24c0*/  IMAD.MOV.U32 R42, RZ, RZ, R16 ;  /* 0x000000ffff2a7224 */ /* 0x000fe200078e0010 */
[----:B------:R-:W-:Y:S01]  /*24d0*/  MOV R22, 0x2500 ;  /* 0x0000250000167802 */ /* 0x000fe20000000f00 */
[----:B------:R-:W-:-:S07]  /*24e0*/  IMAD.MOV.U32 R25, RZ, RZ, R85 ;  /* 0x000000ffff197224 */ /* 0x000fce00078e0055 */
[----:B------:R-:W-:Y:S05]  /*24f0*/  CALL.REL.NOINC `($__internal_2_$__cuda_sm20_dsqrt_rn_f64_mediumpath_v1) ;  /* 0x0000059c00107944 */ /* 0x000fea0003c00000 */
[----:B------:R-:W-:Y:S02]  /*2500*/  IMAD.MOV.U32 R14, RZ, RZ, R24 ;  /* 0x000000ffff0e7224 */ /* 0x000fe400078e0018 */
[----:B------:R-:W-:-:S07]  /*2510*/  IMAD.MOV.U32 R15, RZ, RZ, R25 ;  /* 0x000000ffff0f7224 */ /* 0x000fce00078e0019 */
.L_x_45:
[----:B------:R-:W-:Y:S05]  /*2520*/  BSYNC.RECONVERGENT B0 ;  /* 0x0000000000007941 */ /* 0x000fea0003800200 */
.L_x_44:
        /* <DEDUP_REMOVED lines=27> */
.L_x_49:
[----:B------:R-:W-:Y:S05]  /*26e0*/  BSYNC.RECONVERGENT B3 ;  /* 0x0000000000037941 */ /* 0x000fea0003800200 */
.L_x_48:
[----:B------:R-:W0:Y:S01]  /*26f0*/  MUFU.RCP64H R17, R15 ;  /* 0x0000000f00117308 */ /* 0x000e220000001800 */
[----:B------:R-:W-:Y:S01]  /*2700*/  IMAD.MOV.U32 R16, RZ, RZ, 0x1 ;  /* 0x00000001ff107424 */ /* 0x000fe200078e00ff */
[----:B------:R-:W-:Y:S01]  /*2710*/  FSETP.GEU.AND P1, PT, |R7|, 6.5827683646048100446e-37, PT ;  /* 0x036000000700780b */ /* 0x000fe20003f2e200 */
[----:B------:R-:W-:Y:S01]  /*2720*/  BSSY.RECONVERGENT B3, `(.L_x_50) ;  /* 0x0000016000037945 */ /* 0x000fe20003800200 */
[----:B------:R-:W-:Y:S01]  /*2730*/  IMAD.MOV.U32 R66, RZ, RZ, R24 ;  /* 0x000000ffff427224 */ /* 0x000fe200078e0018 */
[----:B------:R-:W-:Y:S02]  /*2740*/  MOV R67, R25 ;  /* 0x0000001900437202 */ /* 0x000fe40000000f00 */
        /* <DEDUP_REMOVED lines=17> */
[----:B------:R-:W-:Y:S02]  /*2860*/  IMAD.MOV.U32 R64, RZ, RZ, R24 ;  /* 0x000000ffff407224 */ /* 0x000fe400078e0018 */
[----:B------:R-:W-:-:S07]  /*2870*/  IMAD.MOV.U32 R65, RZ, RZ, R25 ;  /* 0x000000ffff417224 */ /* 0x000fce00078e0019 */
.L_x_51:
[----:B------:R-:W-:Y:S05]  /*2880*/  BSYNC.RECONVERGENT B3 ;  /* 0x0000000000037941 */ /* 0x000fea0003800200 */
.L_x_50:
        /* <DEDUP_REMOVED lines=21> */
.L_x_53:
[----:B------:R-:W-:Y:S05]  /*29e0*/  BSYNC.RECONVERGENT B3 ;  /* 0x0000000000037941 */ /* 0x000fea0003800200 */
.L_x_52:
[----:B------:R-:W-:Y:S02]  /*29f0*/  IMAD.MOV.U32 R62, RZ, RZ, R24 ;  /* 0x000000ffff3e7224 */ /* 0x000fe400078e0018 */
[----:B------:R-:W-:-:S07]  /*2a00*/  IMAD.MOV.U32 R63, RZ, RZ, R25 ;  /* 0x000000ffff3f7224 */ /* 0x000fce00078e0019 */
.L_x_47:
[----:B------:R-:W-:Y:S05]  /*2a10*/  BSYNC.RECONVERGENT B0 ;  /* 0x0000000000007941 */ /* 0x000fea0003800200 */
.L_x_46:
[----:B------:R-:W0:Y:S01]  /*2a20*/  LDCU UR5, c[0x0][0x398] ;  /* 0x00007300ff0577ac */ /* 0x000e220008000800 */
[----:B------:R-:W-:Y:S01]  /*2a30*/  BSSY.RECONVERGENT B0, `(.L_x_54) ;  /* 0x00058cf000007945 */ /* 0x000fe20003800200 */
[----:B0-----:R-:W-:-:S09]  /*2a40*/  UISETP.GE.AND UP0, UPT, UR5, 0x1, UPT ;  /* 0x000000010500788c */ /* 0x001fd2000bf06270 */
[----:B------:R-:W-:Y:S05]  /*2a50*/  BRA.U !UP0, `(.L_x_55) ;  /* 0x0000000908347547 */ /* 0x000fea000b800000 */
[----:B------:R-:W0:Y:S02]  /*2a60*/  LDCU.64 UR6, c[0x0][0x390] ;  /* 0x00007200ff0677ac */ /* 0x000e240008000a00 */
[----:B0-----:R-:W-:Y:S02]  /*2a70*/  UIADD3 UR4, UP0, UPT, UR6, 0x20, URZ ;  /* 0x0000002006047890 */ /* 0x001fe4000ff1e0ff */
[----:B------:R-:W-:Y:S02]  /*2a80*/  UIADD3 UR6, UPT, UPT, -UR5, URZ, URZ ;  /* 0x000000ff05067290 */ /* 0x000fe4000fffe1ff */
[----:B------:R-:W-:Y:S02]  /*2a90*/  UIADD3.X UR5, UPT, UPT, URZ, UR7, URZ, UP0, !UPT ;  /* 0x00000007ff057290 */ /* 0x000fe400087fe4ff */
[----:B------:R-:W-:Y:S02]  /*2aa0*/  IMAD.U32 R14, RZ, RZ, UR4 ;  /* 0x00000004ff0e7e24 */ /* 0x000fe4000f8e00ff */
[----:B------:R-:W-:-:S02]  /*2ab0*/  IMAD.U32 R0, RZ, RZ, UR6 ;  /* 0x00000006ff007e24 */ /* 0x000fc4000f8e00ff */
[----:B------:R-:W-:-:S07]  /*2ac0*/  IMAD.U32 R15, RZ, RZ, UR5 ;  /* 0x00000005ff0f7e24 */ /* 0x000fce000f8e00ff */
.L_x_68:
[----:B------:R-:W2:Y:S01]  /*2ad0*/  LDG.E R6, desc[UR8][R14.64+-0x20] ;  /* 0xffffe0080e067981 */ /* 0x000ea2000c1e1900 */
[----:B------:R-:W-:Y:S01]  /*2ae0*/  BSSY.RELIABLE B3, `(.L_x_56) ;  /* 0x000007f000037945 */ /* 0x000fe20003800100 */
[----:B--2---:R-:W-:-:S13]  /*2af0*/  ISETP.NE.AND P0, PT, R6, 0x1, PT ;  /* 0x000000010600780c */ /* 0x004fda0003f05270 */
[----:B------:R-:W-:Y:S05]  /*2b00*/  @P0 BRA `(.L_x_57) ;  /* 0x0000000400f00947 */ /* 0x000fea0003800000 */
[----:B------:R-:W2:Y:S01]  /*2b10*/  LDG.E.64 R8, desc[UR8][R14.64+-0x8] ;  /* 0xfffff8080e087981 */ /* 0x000ea2000c1e1b00 */
[----:B------:R-:W2:Y:S03]  /*2b20*/  LDCU.128 UR4, c[0x0][0x3a0] ;  /* 0x00007400ff0477ac */ /* 0x000ea60008000c00 */
[----:B------:R-:W3:Y:S01]  /*2b30*/  LDG.E.64 R6, desc[UR8][R14.64+-0x10] ;  /* 0xfffff0080e067981 */ /* 0x000ee2000c1e1b00 */
[----:B------:R-:W0:Y:S03]  /*2b40*/  LDCU.64 UR10, c[0x0][0x3b0] ;  /* 0x00007600ff0a77ac */ /* 0x000e260008000a00 */
[----:B------:R-:W0:Y:S01]  /*2b50*/  LDG.E.64 R16, desc[UR8][R14.64] ;  /* 0x000000080e107981 */ /* 0x000e22000c1e1b00 */
[----:B------:R-:W-:Y:S01]  /*2b60*/  IMAD.MOV.U32 R18, RZ, RZ, 0x0 ;  /* 0x00000000ff127424 */ /* 0x000fe200078e00ff */
[----:B------:R-:W-:Y:S01]  /*2b70*/  BSSY.RECONVERGENT B4, `(.L_x_58) ;  /* 0x000001c000047945 */ /* 0x000fe20003800200 */
[----:B------:R-:W-:Y:S01]  /*2b80*/  IMAD.MOV.U32 R19, RZ, RZ, 0x3fd80000 ;  /* 0x3fd80000ff137424 */ /* 0x000fe200078e00ff */
[----:B--2---:R-:W-:-:S02]  /*2b90*/  DADD R8, R8, -UR6 ;  /* 0x8000000608087e29 */ /* 0x004fc40008000000 */
[----:B---3--:R-:W-:-:S06]  /*2ba0*/  DADD R86, R6, -UR4 ;  /* 0x8000000406567e29 */ /* 0x008fcc0008000000 */
[----:B------:R-:W-:Y:S02]  /*2bb0*/  DMUL R6, R8, R8 ;  /* 0x0000000808067228 */ /* 0x000fe40000000000 */
[----:B0-----:R-:W-:-:S06]  /*2bc0*/  DADD R16, R16, -UR10 ;  /* 0x8000000a10107e29 */ /* 0x001fcc0008000000 */
        /* <DEDUP_REMOVED lines=11> */
[----:B------:R-:W-:Y:S01]  /*2c80*/  IADD3 R43, PT, PT, R7, -0x100000, RZ ;  /* 0xfff00000072b7810 */ /* 0x000fe20007ffe0ff */
[----:B------:R-:W-:-:S05]  /*2c90*/  IMAD.MOV.U32 R42, RZ, RZ, R6 ;  /* 0x000000ffff2a7224 */ /* 0x000fca00078e0006 */
        /* <DEDUP_REMOVED lines=9> */
.L_x_59:
[----:B------:R-:W-:Y:S05]  /*2d30*/  BSYNC.RECONVERGENT B4 ;  /* 0x0000000000047941 */ /* 0x000fea0003800200 */
.L_x_58:
        /* <DEDUP_REMOVED lines=27> */
.L_x_63:
[----:B------:R-:W-:Y:S05]  /*2ef0*/  BSYNC.RECONVERGENT B5 ;  /* 0x0000000000057941 */ /* 0x000fea0003800200 */
.L_x_62:
        /* <DEDUP_REMOVED lines=11> */
[----:B------:R-:W-:Y:S01]  /*2fb0*/  DFMA R6, R22, R20, R6 ;  /* 0x000000141606722b */ /* 0x000fe20000000006 */
[----:B------:R-:W-:Y:S01]  /*2fc0*/  MOV R20, R24 ;  /* 0x0000001800147202 */ /* 0x000fe20000000f00 */
[----:B------:R-:W-:-:S08]  /*2fd0*/  IMAD.MOV.U32 R21, RZ, RZ, R25 ;  /* 0x000000ffff157224 */ /* 0x000fd000078e0019 */
        /* <DEDUP_REMOVED lines=11> */
.L_x_65:
[----:B------:R-:W-:Y:S05]  /*3090*/  BSYNC.RECONVERGENT B5 ;  /* 0x0000000000057941 */ /* 0x000fea0003800200 */
.L_x_64:
        /* <DEDUP_REMOVED lines=21> */
.L_x_66:
[----:B------:R-:W-:Y:S05]  /*31f0*/  BSYNC.RECONVERGENT B5 ;  /* 0x0000000000057941 */ /* 0x000fea0003800200 */
.L_x_61:
[----:B------:R-:W-:Y:S05]  /*3200*/  BSYNC.RECONVERGENT B4 ;  /* 0x0000000000047941 */ /* 0x000fea0003800200 */
.L_x_60:
[----:B------:R-:W-:Y:S01]  /*3210*/  DMUL R20, R20, R66 ;  /* 0x0000004214147228 */ /* 0x000fe20000000000 */
[----:B------:R-:W-:Y:S01]  /*3220*/  IMAD.MOV.U32 R10, RZ, RZ, 0xff ;  /* 0x000000ffff0a7424 */ /* 0x000fe200078e00ff */
[----:B------:R-:W-:Y:S01]  /*3230*/  DSETP.LT.AND P1, PT, R18, 0.125, PT ;  /* 0x3fc000001200742a */ /* 0x000fe20003f21000 */
[----:B------:R-:W-:Y:S02]  /*3240*/  IMAD.MOV.U32 R9, RZ, RZ, 0xff ;  /* 0x000000ffff097424 */ /* 0x000fe400078e00ff */
[----:B------:R-:W-:-:S03]  /*3250*/  IMAD.MOV.U32 R8, RZ, RZ, 0xff ;  /* 0x000000ffff087424 */ /* 0x000fc600078e00ff */
[----:B------:R-:W-:-:S08]  /*3260*/  DFMA R6, R6, R64, R20 ;  /* 0x000000400606722b */ /* 0x000fd00000000014 */
[----:B------:R-:W-:-:S08]  /*3270*/  DFMA R6, R24, R62, R6 ;  /* 0x0000003e1806722b */ /* 0x000fd00000000006 */
[----:B------:R-:W-:-:S08]  /*3280*/  DADD R6, R6, -1 ;  /* 0xbff0000006067429 */ /* 0x000fd00000000000 */
[----:B------:R-:W-:Y:S01]  /*3290*/  DSETP.GEU.AND P0, PT, |R6|, 0.125, PT ;  /* 0x3fc000000600742a */ /* 0x000fe20003f0e200 */
[----:B------:R-:W-:-:S13]  /*32a0*/  IMAD.MOV.U32 R7, RZ, RZ, 0xff ;  /* 0x000000ffff077424 */ /* 0x000fda00078e00ff */
[----:B------:R-:W-:Y:S05]  /*32b0*/  @!P0 BREAK.RELIABLE P1, B3 ;  /* 0x0000000000038942 */ /* 0x000fea0000800100 */
[----:B------:R-:W-:Y:S05]  /*32c0*/  @!P0 BRA P1, `(.L_x_67) ;  /* 0x0000058400148947 */ /* 0x000fea0000800000 */
.L_x_57:
[----:B------:R-:W-:Y:S05]  /*32d0*/  BSYNC.RELIABLE B3 ;  /* 0x0000000000037941 */ /* 0x000fea0003800100 */
.L_x_56:
[----:B------:R-:W-:Y:S01]  /*32e0*/  VIADD R0, R0, 0x1 ;  /* 0x0000000100007836 */ /* 0x000fe20000000000 */
[----:B------:R-:W-:-:S04]  /*32f0*/  IADD3 R14, P1, PT, R14, 0x40, RZ ;  /* 0x000000400e0e7810 */ /* 0x000fc80007f3e0ff */
[----:B------:R-:W-:Y:S01]  /*3300*/  ISETP.NE.AND P0, PT, R0, RZ, PT ;  /* 0x000000ff0000720c */ /* 0x000fe20003f05270 */
[----:B------:R-:W-:-:S12]  /*3310*/  IMAD.X R15, RZ, RZ, R15, P1 ;  /* 0x000000ffff0f7224 */ /* 0x000fd800008e060f */
[----:B------:R-:W-:Y:S05]  /*3320*/  @P0 BRA `(.L_x_68) ;  /* 0xfffffff400e80947 */ /* 0x000fea000383ffff */
.L_x_55:
[----:B------:R-:W0:Y:S01]  /*3330*/  LDCU UR4, c[0x0][0x388] ;  /* 0x00007100ff0477ac */ /* 0x000e220008000800 */
[----:B------:R-:W-:Y:S01]  /*3340*/  IMAD.MOV.U32 R6, RZ, RZ, -0x1 ;  /* 0xffffffffff067424 */ /* 0x000fe200078e00ff */
[----:B------:R-:W-:Y:S01]  /*3350*/  MOV R72, 0xffffffff ;  /* 0xffffffff00487802 */ /* 0x000fe20000000f00 */
[----:B------:R-:W-:Y:S01]  /*3360*/  IMAD.MOV.U32 R73, RZ, RZ, 0x7fefffff ;  /* 0x7fefffffff497424 */ /* 0x000fe200078e00ff */
[----:B0-----:R-:W-:-:S09]  /*3370*/  UISETP.GE.AND UP0, UPT, UR4, 0x1, UPT ;  /* 0x000000010400788c */ /* 0x001fd2000bf06270 */
[----:B------:R-:W-:Y:S05]  /*3380*/  BRA.U !UP0, `(.L_x_69) ;  /* 0x0000001108487547 */ /* 0x000fea000b800000 */
[----:B------:R-:W-:Y:S01]  /*3390*/  BSSY.RECONVERGENT B3, `(.L_x_69) ;  /* 0x0000111000037945 */ /* 0x000fe20003800200 */
[----:B------:R-:W-:Y:S02]  /*33a0*/  IMAD.MOV.U32 R6, RZ, RZ, -0x1 ;  /* 0xffffffffff067424 */ /* 0x000fe400078e00ff */
[----:B------:R-:W-:Y:S02]  /*33b0*/  IMAD.MOV.U32 R7, RZ, RZ, RZ ;  /* 0x000000ffff077224 */ /* 0x000fe400078e00ff */
[----:B------:R-:W-:Y:S02]  /*33c0*/  IMAD.MOV.U32 R72, RZ, RZ, -0x1 ;  /* 0xffffffffff487424 */ /* 0x000fe400078e00ff */
[----:B------:R-:W-:-:S07]  /*33d0*/  IMAD.MOV.U32 R73, RZ, RZ, 0x7fefffff ;  /* 0x7fefffffff497424 */ /* 0x000fce00078e00ff */
.L_x_86:
[----:B------:R-:W0:Y:S02]  /*33e0*/  LDC.64 R8, c[0x0][0x380] ;  /* 0x0000e000ff087b82 */ /* 0x000e240000000a00 */
[----:B0-----:R-:W-:-:S05]  /*33f0*/  IMAD.WIDE.U32 R8, R7, 0x80, R8 ;  /* 0x0000008007087825 */ /* 0x001fca00078e0008 */
[----:B------:R-:W2:Y:S04]  /*3400*/  LDG.E.64 R14, desc[UR8][R8.64+0x58] ;  /* 0x00005808080e7981 */ /* 0x000ea8000c1e1b00 */
[----:B------:R-:W2:Y:S04]  /*3410*/  LDG.E.64 R30, desc[UR8][R8.64+0x10] ;  /* 0x00001008081e7981 */ /* 0x000ea8000c1e1b00 */
[----:B------:R-:W3:Y:S04]  /*3420*/  LDG.E.64 R16, desc[UR8][R8.64+0x50] ;  /* 0x0000500808107981 */ /* 0x000ee8000c1e1b00 */
[----:B------:R-:W3:Y:S04]  /*3430*/  LDG.E.64 R42, desc[UR8][R8.64+0x8] ;  /* 0x00000808082a7981 */ /* 0x000ee8000c1e1b00 */
[----:B------:R-:W4:Y:S04]  /*3440*/  LDG.E.64 R18, desc[UR8][R8.64+0x48] ;  /* 0x0000480808127981 */ /* 0x000f28000c1e1b00 */
[----:B------:R-:W4:Y:S04]  /*3450*/  LDG.E.64 R78, desc[UR8][R8.64] ;  /* 0x00000008084e7981 */ /* 0x000f28000c1e1b00 */
[----:B------:R-:W4:Y:S04]  /*3460*/  LDG.E.64 R28, desc[UR8][R8.64+0x20] ;  /* 0x00002008081c7981 */ /* 0x000f28000c1e1b00 */
[----:B------:R-:W4:Y:S04]  /*3470*/  LDG.E.64 R20, desc[UR8][R8.64+0x18] ;  /* 0x0000180808147981 */ /* 0x000f28000c1e1b00 */
[----:B------:R-:W4:Y:S04]  /*3480*/  LDG.E.64 R26, desc[UR8][R8.64+0x28] ;  /* 0x00002808081a7981 */ /* 0x000f28000c1e1b00 */
[----:B------:R-:W5:Y:S04]  /*3490*/  LDG.E.64 R38, desc[UR8][R8.64+0x40] ;  /* 0x0000400808267981 */ /* 0x000f68000c1e1b00 */
[----:B------:R-:W5:Y:S04]  /*34a0*/  LDG.E.64 R34, desc[UR8][R8.64+0x38] ;  /* 0x0000380808227981 */ /* 0x000f68000c1e1b00 */
[----:B------:R0:W5:Y:S01]  /*34b0*/  LDG.E.64 R36, desc[UR8][R8.64+0x30] ;  /* 0x0000300808247981 */ /* 0x000162000c1e1b00 */
[----:B------:R-:W-:Y:S01]  /*34c0*/  UMOV UR4, 0x812dea11 ;  /* 0x812dea1100047882 */ /* 0x000fe20000000000 */
[----:B------:R-:W-:Y:S01]  /*34d0*/  UMOV UR5, 0x3d719799 ;  /* 0x3d71979900057882 */ /* 0x000fe20000000000 */
[----:B------:R-:W-:Y:S01]  /*34e0*/  BSSY.RECONVERGENT B4, `(.L_x_70) ;  /* 0x0000070000047945 */ /* 0x000fe20003800200 */
[----:B------:R-:W-:-:S02]  /*34f0*/  PLOP3.LUT P1, PT, PT, PT, PT, 0x8, 0x80 ;  /* 0x000000000080781c */ /* 0x000fc40003f2e170 */
[----:B------:R-:W-:Y:S01]  /*3500*/  CS2R R32, SRZ ;  /* 0x0000000000207805 */ /* 0x000fe2000001ff00 */
[----:B--2---:R-:W-:Y:S02]  /*3510*/  DADD R40, R14, -R30 ;  /* 0x000000000e287229 */ /* 0x004fe4000000081e */
[----:B---3--:R-:W-:-:S06]  /*3520*/  DADD R74, R16, -R42 ;  /* 0x00000000104a7229 */ /* 0x008fcc000000082a */
[----:B------:R-:W-:Y:S02]  /*3530*/  DMUL R24, R40, R66 ;  /* 0x0000004228187228 */ /* 0x000fe40000000000 */
[----:B----4-:R-:W-:Y:S02]  /*3540*/  DADD R68, R18, -R78 ;  /* 0x0000000012447229 */ /* 0x010fe4000000084e */
[----:B------:R-:W-:Y:S02]  /*3550*/  DMUL R22, R74, R62 ;  /* 0x0000003e4a167228 */ /* 0x000fe40000000000 */
[----:B------:R-:W-:-:S04]  /*3560*/  DADD R76, R28, -R42 ;  /* 0x000000001c4c7229 */ /* 0x000fc8000000082a */
[----:B------:R-:W-:Y:S02]  /*3570*/  DFMA R84, R68, R62, -R24 ;  /* 0x0000003e4454722b */ /* 0x000fe40000000818 */
[----:B------:R-:W-:Y:S02]  /*3580*/  DADD R80, R20, -R78 ;  /* 0x0000000014507229 */ /* 0x000fe4000000084e */
[-C--:B------:R-:W-:Y:S02]  /*3590*/  DMUL R24, R68, R64.reuse ;  /* 0x0000004044187228 */ /* 0x080fe40000000000 */
[----:B------:R-:W-:Y:S02]  /*35a0*/  DFMA R82, R40, R64, -R22 ;  /* 0x000000402852722b */ /* 0x000fe40000000816 */
[----:B0-----:R-:W-:Y:S02]  /*35b0*/  DMUL R8, R76, R84 ;  /* 0x000000544c087228 */ /* 0x001fe40000000000 */
[----:B------:R-:W-:-:S02]  /*35c0*/  DADD R96, R26, -R30 ;  /* 0x000000001a607229 */ /* 0x000fc4000000081e */
[----:B------:R-:W-:-:S04]  /*35d0*/  DFMA R86, R74, R66, -R24 ;  /* 0x000000424a56722b */ /* 0x000fc80000000818 */
[----:B------:R-:W-:-:S08]  /*35e0*/  DFMA R8, R80, R82, R8 ;  /* 0x000000525008722b */ /* 0x000fd00000000008 */
[----:B------:R-:W-:-:S08]  /*35f0*/  DFMA R70, R96, R86, R8 ;  /* 0x000000566046722b */ /* 0x000fd00000000008 */
[----:B------:R-:W-:-:S14]  /*3600*/  DSETP.GEU.AND P0, PT, |R70|, UR4, PT ;  /* 0x0000000446007e2a */ /* 0x000fdc000bf0e200 */
[----:B------:R-:W-:Y:S05]  /*3610*/  @!P0 BRA `(.L_x_71) ;  /* 0x0000000400708947 */ /* 0x000fea0003800000 */
[----:B------:R-:W0:Y:S01]  /*3620*/  MUFU.RCP64H R23, R71 ;  /* 0x0000004700177308 */ /* 0x000e220000001800 */
[----:B------:R-:W1:Y:S01]  /*3630*/  LDCU.128 UR4, c[0x0][0x3a0] ;  /* 0x00007400ff0477ac */ /* 0x000e620008000c00 */
[----:B------:R-:W-:Y:S01]  /*3640*/  IMAD.MOV.U32 R22, RZ, RZ, 0x1 ;  /* 0x00000001ff167424 */ /* 0x000fe200078e00ff */
[----:B------:R-:W-:Y:S01]  /*3650*/  BSSY.RECONVERGENT B5, `(.L_x_72) ;  /* 0x000001a000057945 */ /* 0x000fe20003800200 */
[----:B------:R-:W2:Y:S04]  /*3660*/  LDCU.64 UR10, c[0x0][0x3b0] ;  /* 0x00007600ff0a77ac */ /* 0x000ea80008000a00 */
[----:B0-----:R-:W-:Y:S02]  /*3670*/  DFMA R8, -R70, R22, 1 ;  /* 0x3ff000004608742b */ /* 0x001fe40000000116 */
[----:B-1----:R-:W-:-:S02]  /*3680*/  DADD R98, -R42, UR6 ;  /* 0x000000062a627e29 */ /* 0x002fc40008000100 */
[----:B------:R-:W-:Y:S02]  /*3690*/  DADD R78, -R78, UR4 ;  /* 0x000000044e4e7e29 */ /* 0x000fe40008000100 */
[----:B--2---:R-:W-:Y:S02]  /*36a0*/  DADD R100, -R30, UR10 ;  /* 0x0000000a1e647e29 */ /* 0x004fe40008000100 */
[----:B------:R-:W-:Y:S02]  /*36b0*/  DFMA R24, R8, R8, R8 ;  /* 0x000000080818722b */ /* 0x000fe40000000008 */
[----:B------:R-:W-:-:S06]  /*36c0*/  DMUL R8, R84, R98 ;  /* 0x0000006254087228 */ /* 0x000fcc0000000000 */
[----:B------:R-:W-:Y:S02]  /*36d0*/  DFMA R24, R22, R24, R22 ;  /* 0x000000181618722b */ /* 0x000fe40000000016 */
[----:B------:R-:W-:-:S06]  /*36e0*/  DFMA R8, R82, R78, R8 ;  /* 0x0000004e5208722b */ /* 0x000fcc0000000008 */
[----:B------:R-:W-:Y:S02]  /*36f0*/  DFMA R22, -R70, R24, 1 ;  /* 0x3ff000004616742b */ /* 0x000fe40000000118 */
[----:B------:R-:W-:-:S06]  /*3700*/  DFMA R86, R86, R100, R8 ;  /* 0x000000645656722b */ /* 0x000fcc0000000008 */
[----:B------:R-:W-:-:S04]  /*3710*/  DFMA R22, R24, R22, R24 ;  /* 0x000000161816722b */ /* 0x000fc80000000018 */
[----:B------:R-:W-:-:S04]  /*3720*/  FSETP.GEU.AND P2, PT, |R87|, 6.5827683646048100446e-37, PT ;  /* 0x036000005700780b */ /* 0x000fc80003f4e200 */
[----:B------:R-:W-:-:S08]  /*3730*/  DMUL R8, R86, R22 ;  /* 0x0000001656087228 */ /* 0x000fd00000000000 */
[----:B------:R-:W-:-:S08]  /*3740*/  DFMA R24, -R70, R8, R86 ;  /* 0x000000084618722b */ /* 0x000fd00000000156 */
[----:B------:R-:W-:-:S10]  /*3750*/  DFMA R8, R22, R24, R8 ;  /* 0x000000181608722b */ /* 0x000fd40000000008 */
[----:B------:R-:W-:-:S05]  /*3760*/  FFMA R0, RZ, R71, R9 ;  /* 0x00000047ff007223 */ /* 0x000fca0000000009 */
[----:B------:R-:W-:-:S13]  /*3770*/  FSETP.GT.AND P0, PT, |R0|, 1.469367938527859385e-39, PT ;  /* 0x001000000000780b */ /* 0x000fda0003f04200 */
[----:B------:R-:W-:Y:S05]  /*3780*/  @P0 BRA P2, `(.L_x_73) ;  /* 0x0000000000180947 */ /* 0x000fea0001000000 */
[----:B------:R-:W-:Y:S01]  /*3790*/  IMAD.MOV.U32 R84, RZ, RZ, R70 ;  /* 0x000000ffff547224 */ /* 0x000fe200078e0046 */
[----:B------:R-:W-:Y:S01]  /*37a0*/  MOV R22, 0x37d0 ;  /* 0x000037d000167802 */ /* 0x000fe20000000f00 */
[----:B------:R-:W-:-:S07]  /*37b0*/  IMAD.MOV.U32 R85, RZ, RZ, R71 ;  /* 0x000000ffff557224 */ /* 0x000fce00078e0047 */
[----:B-----5:R-:W-:Y:S05]  /*37c0*/  CALL.REL.NOINC `($__internal_1_$__cuda_sm20_div_rn_f64_full) ;  /* 0x0000058000f07944 */ /* 0x020fea0003c00000 */
[----:B------:R-:W-:Y:S01]  /*37d0*/  IMAD.MOV.U32 R8, RZ, RZ, R24 ;  /* 0x000000ffff087224 */ /* 0x000fe200078e0018 */
[----:B------:R-:W-:-:S07]  /*37e0*/  MOV R9, R25 ;  /* 0x0000001900097202 */ /* 0x000fce0000000f00 */
.L_x_73:
[----:B------:R-:W-:Y:S05]  /*37f0*/  BSYNC.RECONVERGENT B5 ;  /* 0x0000000000057941 */ /* 0x000fea0003800200 */
.L_x_72:
[----:B------:R-:W-:-:S06]  /*3800*/  DSETP.GT.AND P0, PT, R8, 1, PT ;  /* 0x3ff000000800742a */ /* 0x000fcc0003f04000 */
[----:B------:R-:W-:-:S14]  /*3810*/  DSETP.LT.OR P0, PT, R8, RZ, P0 ;  /* 0x000000ff0800722a */ /* 0x000fdc0000701400 */
[----:B------:R-:W-:Y:S05]  /*3820*/  @P0 BRA `(.L_x_71) ;  /* 0x0000000000ec0947 */ /* 0x000fea0003800000 */
[----:B------:R-:W0:Y:S01]  /*3830*/  MUFU.RCP64H R31, R71 ;  /* 0x00000047001f7308 */ /* 0x000e220000001800 */
[----:B------:R-:W-:Y:S01]  /*3840*/  IMAD.MOV.U32 R30, RZ, RZ, 0x1 ;  /* 0x00000001ff1e7424 */ /* 0x000fe200078e00ff */
[----:B------:R-:W-:Y:S01]  /*3850*/  DMUL R24, R96, R78 ;  /* 0x0000004e60187228 */ /* 0x000fe20000000000 */
[----:B------:R-:W-:Y:S01]  /*3860*/  BSSY.RECONVERGENT B5, `(.L_x_74) ;  /* 0x0000019000057945 */ /* 0x000fe20003800200 */
[----:B------:R-:W-:-:S06]  /*3870*/  DMUL R22, R76, R100 ;  /* 0x000000644c167228 */ /* 0x000fcc0000000000 */
[C---:B------:R-:W-:Y:S02]  /*3880*/  DFMA R100, R80.reuse, R100, -R24 ;  /* 0x000000645064722b */ /* 0x040fe40000000818 */
[-C--:B------:R-:W-:Y:S02]  /*3890*/  DMUL R24, R80, R98.reuse ;  /* 0x0000006250187228 */ /* 0x080fe40000000000 */
[----:B------:R-:W-:Y:S02]  /*38a0*/  DFMA R96, R96, R98, -R22 ;  /* 0x000000626060722b */ /* 0x000fe40000000816 */
[----:B0-----:R-:W-:Y:S02]  /*38b0*/  DFMA R42, -R70, R30, 1 ;  /* 0x3ff00000462a742b */ /* 0x001fe4000000011e */
[----:B------:R-:W-:Y:S02]  /*38c0*/  DMUL R22, R100, R64 ;  /* 0x0000004064167228 */ /* 0x000fe40000000000 */
[----:B------:R-:W-:-:S04]  /*38d0*/  DFMA R76, R76, R78, -R24 ;  /* 0x0000004e4c4c722b */ /* 0x000fc80000000818 */
[----:B------:R-:W-:Y:S02]  /*38e0*/  DFMA R42, R42, R42, R42 ;  /* 0x0000002a2a2a722b */ /* 0x000fe4000000002a */
[----:B------:R-:W-:-:S06]  /*38f0*/  DFMA R22, R96, R66, R22 ;  /* 0x000000426016722b */ /* 0x000fcc0000000016 */
[----:B------:R-:W-:Y:S02]  /*3900*/  DFMA R42, R30, R42, R30 ;  /* 0x0000002a1e2a722b */ /* 0x000fe4000000001e */
[----:B------:R-:W-:-:S06]  /*3910*/  DFMA R86, R76, R62, R22 ;  /* 0x0000003e4c56722b */ /* 0x000fcc0000000016 */
[----:B------:R-:W-:-:S04]  /*3920*/  DFMA R24, -R70, R42, 1 ;  /* 0x3ff000004618742b */ /* 0x000fc8000000012a */
[----:B------:R-:W-:-:S04]  /*3930*/  FSETP.GEU.AND P2, PT, |R87|, 6.5827683646048100446e-37, PT ;  /* 0x036000005700780b */ /* 0x000fc80003f4e200 */
[----:B------:R-:W-:-:S08]  /*3940*/  DFMA R42, R42, R24, R42 ;  /* 0x000000182a2a722b */ /* 0x000fd0000000002a */
        /* <DEDUP_REMOVED lines=10> */
.L_x_75:
[----:B------:R-:W-:Y:S05]  /*39f0*/  BSYNC.RECONVERGENT B5 ;  /* 0x0000000000057941 */ /* 0x000fea0003800200 */
.L_x_74:
[----:B------:R-:W-:-:S08]  /*3a00*/  DADD R8, R24, R8 ;  /* 0x0000000018087229 */ /* 0x000fd00000000008 */
[----:B------:R-:W-:-:S06]  /*3a10*/  DSETP.GT.AND P0, PT, R8, 1, PT ;  /* 0x3ff000000800742a */ /* 0x000fcc0003f04000 */
[----:B------:R-:W-:-:S14]  /*3a20*/  DSETP.LT.OR P0, PT, R24, RZ, P0 ;  /* 0x000000ff1800722a */ /* 0x000fdc0000701400 */
[----:B------:R-:W-:Y:S05]  /*3a30*/  @P0 BRA `(.L_x_71) ;  /* 0x0000000000680947 */ /* 0x000fea0003800000 */
[----:B------:R-:W0:Y:S01]  /*3a40*/  MUFU.RCP64H R9, R71 ;  /* 0x0000004700097308 */ /* 0x000e220000001800 */
[----:B------:R-:W-:Y:S01]  /*3a50*/  IMAD.MOV.U32 R8, RZ, RZ, 0x1 ;  /* 0x00000001ff087424 */ /* 0x000fe200078e00ff */
[----:B------:R-:W-:Y:S01]  /*3a60*/  DMUL R74, R74, R100 ;  /* 0x000000644a4a7228 */ /* 0x000fe20000000000 */
[----:B------:R-:W-:Y:S07]  /*3a70*/  BSSY.RECONVERGENT B5, `(.L_x_76) ;  /* 0x0000013000057945 */ /* 0x000fee0003800200 */
[----:B------:R-:W-:-:S02]  /*3a80*/  DFMA R74, R68, R96, R74 ;  /* 0x00000060444a722b */ /* 0x000fc4000000004a */
[----:B0-----:R-:W-:-:S06]  /*3a90*/  DFMA R22, -R70, R8, 1 ;  /* 0x3ff000004616742b */ /* 0x001fcc0000000108 */
[----:B------:R-:W-:Y:S02]  /*3aa0*/  DFMA R86, R40, R76, R74 ;  /* 0x0000004c2856722b */ /* 0x000fe4000000004a */
[----:B------:R-:W-:-:S08]  /*3ab0*/  DFMA R22, R22, R22, R22 ;  /* 0x000000161616722b */ /* 0x000fd00000000016 */
[----:B------:R-:W-:Y:S01]  /*3ac0*/  FSETP.GEU.AND P1, PT, |R87|, 6.5827683646048100446e-37, PT ;  /* 0x036000005700780b */ /* 0x000fe20003f2e200 */
[----:B------:R-:W-:-:S08]  /*3ad0*/  DFMA R22, R8, R22, R8 ;  /* 0x000000160816722b */ /* 0x000fd00000000008 */
[----:B------:R-:W-:-:S08]  /*3ae0*/  DFMA R8, -R70, R22, 1 ;  /* 0x3ff000004608742b */ /* 0x000fd00000000116 */
        /* <DEDUP_REMOVED lines=11> */
.L_x_77:
[----:B------:R-:W-:Y:S05]  /*3ba0*/  BSYNC.RECONVERGENT B5 ;  /* 0x0000000000057941 */ /* 0x000fea0003800200 */
.L_x_76:
[----:B------:R-:W-:-:S06]  /*3bb0*/  DSETP.GEU.AND P1, PT, R24, RZ, PT ;  /* 0x000000ff1800722a */ /* 0x000fcc0003f2e000 */
[----:B------:R-:W-:Y:S02]  /*3bc0*/  FSEL R32, R24, RZ, P1 ;  /* 0x000000ff18207208 */ /* 0x000fe40000800000 */
[----:B------:R-:W-:-:S07]  /*3bd0*/  FSEL R33, R25, RZ, P1 ;  /* 0x000000ff19217208 */ /* 0x000fce0000800000 */
.L_x_71:
[----:B------:R-:W-:Y:S05]  /*3be0*/  BSYNC.RECONVERGENT B4 ;  /* 0x0000000000047941 */ /* 0x000fea0003800200 */
.L_x_70:
[----:B-----5:R-:W-:Y:S01]  /*3bf0*/  DADD R38, -R14, R38 ;  /* 0x000000000e267229 */ /* 0x020fe20000000126 */
[----:B------:R-:W-:Y:S01]  /*3c00*/  UMOV UR4, 0x812dea11 ;  /* 0x812dea1100047882 */ /* 0x000fe20000000000 */
[----:B------:R-:W-:Y:S01]  /*3c10*/  DADD R34, -R16, R34 ;  /* 0x0000000010227229 */ /* 0x000fe20000000122 */
[----:B------:R-:W-:Y:S01]  /*3c20*/  UMOV UR5, 0x3d719799 ;  /* 0x3d71979900057882 */ /* 0x000fe20000000000 */
[----:B------:R-:W-:Y:S01]  /*3c30*/  DADD R36, -R18, R36 ;  /* 0x0000000012247229 */ /* 0x000fe20000000124 */
[----:B------:R-:W-:Y:S01]  /*3c40*/  BSSY.RECONVERGENT B4, `(.L_x_78) ;  /* 0x000006d000047945 */ /* 0x000fe20003800200 */
[----:B------:R-:W-:Y:S01]  /*3c50*/  DADD R40, -R16, R28 ;  /* 0x0000000010287229 */ /* 0x000fe2000000011c */
[----:B------:R-:W-:Y:S01]  /*3c60*/  PLOP3.LUT P0, PT, PT, PT, PT, 0x8, 0x80 ;  /* 0x000000000080781c */ /* 0x000fe20003f0e170 */
[----:B------:R-:W-:Y:S02]  /*3c70*/  DMUL R22, R38, R66 ;  /* 0x0000004226167228 */ /* 0x000fe40000000000 */
[----:B------:R-:W-:-:S02]  /*3c80*/  DMUL R8, R34, R62 ;  /* 0x0000003e22087228 */ /* 0x000fc40000000000 */
[----:B------:R-:W-:Y:S02]  /*3c90*/  DADD R28, -R18, R20 ;  /* 0x00000000121c7229 */ /* 0x000fe40000000114 */
[C---:B------:R-:W-:Y:S02]  /*3ca0*/  DMUL R20, R36.reuse, R64 ;  /* 0x0000004024147228 */ /* 0x040fe40000000000 */
[----:B------:R-:W-:Y:S02]  /*3cb0*/  DFMA R30, R36, R62, -R22 ;  /* 0x0000003e241e722b */ /* 0x000fe40000000816 */
[----:B------:R-:W-:Y:S02]  /*3cc0*/  DFMA R24, R38, R64, -R8 ;  /* 0x000000402618722b */ /* 0x000fe40000000808 */
[----:B------:R-:W-:Y:S02]  /*3cd0*/  DADD R68, -R14, R26 ;  /* 0x000000000e447229 */ /* 0x000fe4000000011a */
[----:B------:R-:W-:Y:S01]  /*3ce0*/  DFMA R42, R34, R66, -R20 ;  /* 0x00000042222a722b */ /* 0x000fe20000000814 */
[----:B------:R-:W-:Y:S01]  /*3cf0*/  CS2R R26, SRZ ;  /* 0x00000000001a7805 */ /* 0x000fe2000001ff00 */
[----:B------:R-:W-:-:S08]  /*3d00*/  DMUL R8, R40, R30 ;  /* 0x0000001e28087228 */ /* 0x000fd00000000000 */
        /* <DEDUP_REMOVED lines=31> */
[----:B------:R-:W-:Y:S01]  /*3f00*/  MOV R8, R24 ;  /* 0x0000001800087202 */ /* 0x000fe20000000f00 */
[----:B------:R-:W-:-:S07]  /*3f10*/  IMAD.MOV.U32 R9, RZ, RZ, R25 ;  /* 0x000000ffff097224 */ /* 0x000fce00078e0019 */
.L_x_81:
[----:B------:R-:W-:Y:S05]  /*3f20*/  BSYNC.RECONVERGENT B5 ;  /* 0x0000000000057941 */ /* 0x000fea0003800200 */
.L_x_80:
        /* <DEDUP_REMOVED lines=31> */
.L_x_83:
[----:B------:R-:W-:Y:S05]  /*4120*/  BSYNC.RECONVERGENT B5 ;  /* 0x0000000000057941 */ /* 0x000fea0003800200 */
.L_x_82:
        /* <DEDUP_REMOVED lines=26> */
.L_x_85:
[----:B------:R-:W-:Y:S05]  /*42d0*/  BSYNC.RECONVERGENT B5 ;  /* 0x0000000000057941 */ /* 0x000fea0003800200 */
.L_x_84:
[----:B------:R-:W-:-:S06]  /*42e0*/  DSETP.GEU.AND P0, PT, R24, RZ, PT ;  /* 0x000000ff1800722a */ /* 0x000fcc0003f0e000 */
[----:B------:R-:W-:Y:S02]  /*42f0*/  FSEL R26, R24, RZ, P0 ;  /* 0x000000ff181a7208 */ /* 0x000fe40000000000 */
[----:B------:R-:W-:-:S07]  /*4300*/  FSEL R27, R25, RZ, P0 ;  /* 0x000000ff191b7208 */ /* 0x000fce0000000000 */
.L_x_79:
[----:B------:R-:W-:Y:S05]  /*4310*/  BSYNC.RECONVERGENT B4 ;  /* 0x0000000000047941 */ /* 0x000fea0003800200 */
.L_x_78:
[----:B------:R-:W-:Y:S01]  /*4320*/  UMOV UR4, 0xffffffff ;  /* 0xffffffff00047882 */ /* 0x000fe20000000000 */
[----:B------:R-:W-:Y:S02]  /*4330*/  UMOV UR5, 0x7fefffff ;  /* 0x7fefffff00057882 */ /* 0x000fe40000000000 */
[----:B------:R-:W-:Y:S01]  /*4340*/  DSETP.LT.AND P1, PT, R32, UR4, P1 ;  /* 0x0000000420007e2a */ /* 0x000fe20008f21000 */
[----:B------:R-:W0:Y:S05]  /*4350*/  LDCU UR4, c[0x0][0x388] ;  /* 0x00007100ff0477ac */ /* 0x000e2a0008000800 */
[----:B------:R-:W-:Y:S02]  /*4360*/  FSEL R8, R32, -QNAN , P1 ;  /* 0xffffffff20087808 */ /* 0x000fe40000800000 */
[----:B------:R-:W-:-:S02]  /*4370*/  FSEL R9, R33, +QNAN , P1 ;  /* 0x7fefffff21097808 */ /* 0x000fc40000800000 */
[----:B------:R-:W-:Y:S02]  /*4380*/  FSEL R15, R32, RZ, P1 ;  /* 0x000000ff200f7208 */ /* 0x000fe40000800000 */
[----:B------:R-:W-:Y:S02]  /*4390*/  FSEL R33, R33, RZ, P1 ;  /* 0x000000ff21217208 */ /* 0x000fe40000800000 */
[----:B------:R-:W-:-:S06]  /*43a0*/  DSETP.LT.AND P0, PT, R26, R8, P0 ;  /* 0x000000081a00722a */ /* 0x000fcc0000701000 */
[----:B------:R-:W-:Y:S02]  /*43b0*/  PLOP3.LUT P2, PT, P0, P1, PT, 0xf8, 0x8f ;  /* 0x00000000008f781c */ /* 0x000fe40000743f70 */
[----:B------:R-:W-:Y:S02]  /*43c0*/  FSEL R14, R26, R15, P0 ;  /* 0x0000000f1a0e7208 */ /* 0x000fe40000000000 */
[----:B------:R-:W-:-:S09]  /*43d0*/  FSEL R15, R27, R33, P0 ;  /* 0x000000211b0f7208 */ /* 0x000fd20000000000 */
[----:B------:R-:W-:Y:S02]  /*43e0*/  @P2 IMAD.MOV.U32 R8, RZ, RZ, -0x5f4a1273 ;  /* 0xa0b5ed8dff082424 */ /* 0x000fe400078e00ff */
[----:B------:R-:W-:-:S06]  /*43f0*/  @P2 IMAD.MOV.U32 R9, RZ, RZ, 0x3eb0c6f7 ;  /* 0x3eb0c6f7ff092424 */ /* 0x000fcc00078e00ff */
[----:B------:R-:W-:-:S06]  /*4400*/  @P2 DSETP.GT.AND P0, PT, R14, R8, PT ;  /* 0x000000080e00222a */ /* 0x000fcc0003f04000 */
[----:B------:R-:W-:-:S06]  /*4410*/  @P2 DSETP.LT.AND P0, PT, R14, R72, P0 ;  /* 0x000000480e00222a */ /* 0x000fcc0000701000 */
[C---:B------:R-:W-:Y:S02]  /*4420*/  @P2 SEL R6, R7.reuse, R6, P0 ;  /* 0x0000000607062207 */ /* 0x040fe40000000000 */
[----:B------:R-:W-:Y:S02]  /*4430*/  IADD3 R7, PT, PT, R7, 0x1, RZ ;  /* 0x0000000107077810 */ /* 0x000fe40007ffe0ff */
[----:B------:R-:W-:Y:S02]  /*4440*/  @P2 FSEL R0, R14, R72, P0 ;  /* 0x000000480e002208 */ /* 0x000fe40000000000 */
[----:B0-----:R-:W-:Y:S02]  /*4450*/  ISETP.NE.AND P1, PT, R7, UR4, PT ;  /* 0x0000000407007c0c */ /* 0x001fe4000bf25270 */
[----:B------:R-:W-:Y:S01]  /*4460*/  @P2 FSEL R15, R15, R73, P0 ;  /* 0x000000490f0f2208 */ /* 0x000fe20000000000 */
[----:B------:R-:W-:-:S04]  /*4470*/  @P2 IMAD.MOV.U32 R72, RZ, RZ, R0 ;  /* 0x000000ffff482224 */ /* 0x000fc800078e0000 */
[----:B------:R-:W-:-:S06]  /*4480*/  @P2 IMAD.MOV.U32 R73, RZ, RZ, R15 ;  /* 0x000000ffff492224 */ /* 0x000fcc00078e000f */
[----:B------:R-:W-:Y:S05]  /*4490*/  @P1 BRA `(.L_x_86) ;  /* 0xffffffec00d01947 */ /* 0x000fea000383ffff */
[----:B------:R-:W-:Y:S05]  /*44a0*/  BSYNC.RECONVERGENT B3 ;  /* 0x0000000000037941 */ /* 0x000fea0003800200 */
.L_x_69:
[----:B------:R-:W-:Y:S01]  /*44b0*/  ISETP.NE.AND P0, PT, R6, -0x1, PT ;  /* 0xffffffff0600780c */ /* 0x000fe20003f05270 */
[----:B------:R-:W-:Y:S01]  /*44c0*/  IMAD.MOV.U32 R10, RZ, RZ, 0xff ;  /* 0x000000ffff0a7424 */ /* 0x000fe200078e00ff */
[----:B------:R-:W-:Y:S02]  /*44d0*/  PRMT R9, RZ, 0x7610, R9 ;  /* 0x00007610ff097816 */ /* 0x000fe40000000009 */
[----:B------:R-:W-:Y:S02]  /*44e0*/  PRMT R8, RZ, 0x7610, R8 ;  /* 0x00007610ff087816 */ /* 0x000fe40000000008 */
[----:B------:R-:W-:-:S07]  /*44f0*/  PRMT R7, RZ, 0x7610, R7 ;  /* 0x00007610ff077816 */ /* 0x000fce0000000007 */
[----:B------:R-:W-:Y:S05]  /*4500*/  @!P0 BRA `(.L_x_67) ;  /* 0x0000057000848947 */ /* 0x000fea0003800000 */
[----:B------:R-:W0:Y:S01]  /*4510*/  LDC.64 R22, c[0x0][0x380] ;  /* 0x0000e000ff167b82 */ /* 0x000e220000000a00 */
[----:B------:R-:W-:Y:S01]  /*4520*/  IMAD.MOV.U32 R7, RZ, RZ, 0x3d719799 ;  /* 0x3d719799ff077424 */ /* 0x000fe200078e00ff */
[----:B------:R-:W-:Y:S01]  /*4530*/  UMOV UR10, 0x812dea11 ;  /* 0x812dea11000a7882 */ /* 0x000fe20000000000 */
[----:B------:R-:W-:Y:S01]  /*4540*/  UMOV UR11, 0x3d719799 ;  /* 0x3d719799000b7882 */ /* 0x000fe20000000000 */
[----:B------:R-:W-:Y:S01]  /*4550*/  IMAD.MOV.U32 R24, RZ, RZ, 0x1 ;  /* 0x00000001ff187424 */ /* 0x000fe200078e00ff */
[----:B------:R-:W1:Y:S01]  /*4560*/  LDCU.128 UR4, c[0x0][0x3a0] ;  /* 0x00007400ff0477ac */ /* 0x000e620008000c00 */
[----:B0-----:R-:W-:-:S05]  /*4570*/  IMAD.WIDE R22, R6, 0x80, R22 ;  /* 0x0000008006167825 */ /* 0x001fca00078e0216 */
[----:B------:R-:W2:Y:S04]  /*4580*/  LDG.E.64 R8, desc[UR8][R22.64+0x30] ;  /* 0x0000300816087981 */ /* 0x000ea8000c1e1b00 */
[----:B------:R-:W2:Y:S04]  /*4590*/  LDG.E.64 R28, desc[UR8][R22.64] ;  /* 0x00000008161c7981 */ /* 0x000ea8000c1e1b00 */
[----:B------:R-:W3:Y:S04]  /*45a0*/  LDG.E.64 R34, desc[UR8][R22.64+0x38] ;  /* 0x0000380816227981 */ /* 0x000ee8000c1e1b00 */
[----:B------:R-:W3:Y:S04]  /*45b0*/  LDG.E.64 R16, desc[UR8][R22.64+0x8] ;  /* 0x0000080816107981 */ /* 0x000ee8000c1e1b00 */
[----:B------:R-:W5:Y:S04]  /*45c0*/  LDG.E.64 R18, desc[UR8][R22.64+0x10] ;  /* 0x0000100816127981 */ /* 0x000f68000c1e1b00 */
[----:B------:R-:W5:Y:S04]  /*45d0*/  LDG.E.64 R32, desc[UR8][R22.64+0x18] ;  /* 0x0000180816207981 */ /* 0x000f68000c1e1b00 */
[----:B------:R-:W5:Y:S04]  /*45e0*/  LDG.E.64 R14, desc[UR8][R22.64+0x20] ;  /* 0x00002008160e7981 */ /* 0x000f68000c1e1b00 */
[----:B------:R-:W5:Y:S04]  /*45f0*/  LDG.E.64 R20, desc[UR8][R22.64+0x28] ;  /* 0x0000280816147981 */ /* 0x000f68000c1e1b00 */
[----:B------:R-:W5:Y:S04]  /*4600*/  LDG.E.64 R26, desc[UR8][R22.64+0x40] ;  /* 0x00004008161a7981 */ /* 0x000f68000c1e1b00 */
[----:B------:R0:W5:Y:S01]  /*4610*/  LDG.E.64 R36, desc[UR8][R22.64+0x60] ;  /* 0x0000600816247981 */ /* 0x000162000c1e1b00 */
[C---:B-1----:R-:W-:Y:S01]  /*4620*/  DFMA R68, R72.reuse, R66, UR4 ;  /* 0x0000000448447e2b */ /* 0x042fe20008000042 */
[----:B------:R-:W1:Y:S01]  /*4630*/  LDCU.64 UR4, c[0x0][0x3b0] ;  /* 0x00007600ff0477ac */ /* 0x000e620008000a00 */
[C---:B------:R-:W-:Y:S01]  /*4640*/  DFMA R70, R72.reuse, R64, UR6 ;  /* 0x0000000648467e2b */ /* 0x040fe20008000040 */
[----:B------:R-:W-:Y:S01]  /*4650*/  BSSY.RECONVERGENT B3, `(.L_x_87) ;  /* 0x000001f000037945 */ /* 0x000fe20003800200 */
[----:B-1----:R-:W-:-:S02]  /*4660*/  DFMA R72, R72, R62, UR4 ;  /* 0x0000000448487e2b */ /* 0x002fc4000800003e */
[--C-:B--2---:R-:W-:Y:S02]  /*4670*/  DADD R8, R8, -R28.reuse ;  /* 0x0000000008087229 */ /* 0x104fe4000000081c */
[----:B------:R-:W-:-:S06]  /*4680*/  DADD R86, R68, -R28 ;  /* 0x0000000044567229 */ /* 0x000fcc000000081c */
[C---:B------:R-:W-:Y:S02]  /*4690*/  DSETP.GEU.AND P1, PT, R8.reuse, RZ, PT ;  /* 0x000000ff0800722a */ /* 0x040fe40003f2e000 */
[----:B------:R-:W-:Y:S02]  /*46a0*/  DSETP.GEU.AND P0, PT, |R8|, UR10, PT ;  /* 0x0000000a08007e2a */ /* 0x000fe4000bf0e200 */
[--C-:B---3--:R-:W-:Y:S02]  /*46b0*/  DADD R34, R34, -R16.reuse ;  /* 0x0000000022227229 */ /* 0x108fe40000000810 */
[----:B------:R-:W-:Y:S01]  /*46c0*/  FSEL R85, -R7, 0.058982465416193008423, !P1 ;  /* 0x3d71979907557808 */ /* 0x000fe20004800100 */
[----:B------:R-:W-:Y:S01]  /*46d0*/  DADD R40, R70, -R16 ;  /* 0x0000000046287229 */ /* 0x000fe20000000810 */
[----:B------:R-:W-:Y:S02]  /*46e0*/  FSEL R84, R8, -3.1943016081226573927e-38, P0 ;  /* 0x812dea1108547808 */ /* 0x000fe40000000000 */
[----:B------:R-:W-:-:S02]  /*46f0*/  FSEL R85, R85, R9, !P0 ;  /* 0x0000000955557208 */ /* 0x000fc40004000000 */
[C---:B------:R-:W-:Y:S02]  /*4700*/  DSETP.GEU.AND P1, PT, R34.reuse, RZ, PT ;  /* 0x000000ff2200722a */ /* 0x040fe40003f2e000 */
[----:B------:R-:W0:Y:S01]  /*4710*/  MUFU.RCP64H R25, R85 ;  /* 0x0000005500197308 */ /* 0x000e220000001800 */
[----:B------:R-:W-:-:S03]  /*4720*/  DSETP.GEU.AND P0, PT, |R34|, UR10, PT ;  /* 0x0000000a22007e2a */ /* 0x000fc6000bf0e200 */
[----:B------:R-:W-:Y:S02]  /*4730*/  FSEL R7, -R7, 0.058982465416193008423, !P1 ;  /* 0x3d71979907077808 */ /* 0x000fe40004800100 */
[----:B------:R-:W-:Y:S02]  /*4740*/  FSETP.GEU.AND P1, PT, |R87|, 6.5827683646048100446e-37, PT ;  /* 0x036000005700780b */ /* 0x000fe40003f2e200 */
[----:B------:R-:W-:Y:S02]  /*4750*/  FSEL R74, R34, -3.1943016081226573927e-38, P0 ;  /* 0x812dea11224a7808 */ /* 0x000fe40000000000 */
[----:B------:R-:W-:Y:S01]  /*4760*/  FSEL R75, R7, R35, !P0 ;  /* 0x00000023074b7208 */ /* 0x000fe20004000000 */
[----:B0-----:R-:W-:-:S08]  /*4770*/  DFMA R22, -R84, R24, 1 ;  /* 0x3ff000005416742b */ /* 0x001fd00000000118 */
[----:B------:R-:W-:-:S08]  /*4780*/  DFMA R22, R22, R22, R22 ;  /* 0x000000161616722b */ /* 0x000fd00000000016 */
        /* <DEDUP_REMOVED lines=9> */
[----:B------:R-:W-:-:S07]  /*4820*/  MOV R22, 0x4840 ;  /* 0x0000484000167802 */ /* 0x000fce0000000f00 */
[----:B-----5:R-:W-:Y:S05]  /*4830*/  CALL.REL.NOINC `($__internal_1_$__cuda_sm20_div_rn_f64_full) ;  /* 0x0000057000d47944 */ /* 0x020fea0003c00000 */
.L_x_88:
[----:B------:R-:W-:Y:S05]  /*4840*/  BSYNC.RECONVERGENT B3 ;  /* 0x0000000000037941 */ /* 0x000fea0003800200 */
.L_x_87:
[----:B------:R-:W0:Y:S01]  /*4850*/  MUFU.RCP64H R23, R75 ;  /* 0x0000004b00177308 */ /* 0x000e220000001800 */
[----:B------:R-:W-:Y:S01]  /*4860*/  IMAD.MOV.U32 R22, RZ, RZ, 0x1 ;  /* 0x00000001ff167424 */ /* 0x000fe200078e00ff */
[----:B------:R-:W-:Y:S01]  /*4870*/  FSETP.GEU.AND P1, PT, |R41|, 6.5827683646048100446e-37, PT ;  /* 0x036000002900780b */ /* 0x000fe20003f2e200 */
[----:B------:R-:W-:Y:S01]  /*4880*/  IMAD.MOV.U32 R7, RZ, RZ, 0x3fe00000 ;  /* 0x3fe00000ff077424 */ /* 0x000fe200078e00ff */
[----:B------:R-:W-:Y:S03]  /*4890*/  BSSY.RECONVERGENT B3, `(.L_x_89) ;  /* 0x0000018000037945 */ /* 0x000fe60003800200 */
[----:B0-----:R-:W-:-:S08]  /*48a0*/  DFMA R30, -R74, R22, 1 ;  /* 0x3ff000004a1e742b */ /* 0x001fd00000000116 */
[----:B------:R-:W-:-:S08]  /*48b0*/  DFMA R30, R30, R30, R30 ;  /* 0x0000001e1e1e722b */ /* 0x000fd0000000001e */
[----:B------:R-:W-:Y:S01]  /*48c0*/  DFMA R30, R22, R30, R22 ;  /* 0x0000001e161e722b */ /* 0x000fe20000000016 */
[----:B-----5:R-:W0:Y:S07]  /*48d0*/  I2F.F64 R22, R36 ;  /* 0x0000002400167312 */ /* 0x020e2e0000201c00 */
[----:B------:R-:W-:-:S08]  /*48e0*/  DFMA R38, -R74, R30, 1 ;  /* 0x3ff000004a26742b */ /* 0x000fd0000000011e */
[----:B------:R-:W-:Y:S02]  /*48f0*/  DFMA R38, R30, R38, R30 ;  /* 0x000000261e26722b */ /* 0x000fe4000000001e */
[----:B0-----:R-:W-:-:S06]  /*4900*/  DMUL R22, R22, R24 ;  /* 0x0000001816167228 */ /* 0x001fcc0000000000 */
[----:B------:R-:W-:-:S08]  /*4910*/  DMUL R30, R40, R38 ;  /* 0x00000026281e7228 */ /* 0x000fd00000000000 */
[----:B------:R-:W-:-:S08]  /*4920*/  DFMA R24, -R74, R30, R40 ;  /* 0x0000001e4a18722b */ /* 0x000fd00000000128 */
[----:B------:R-:W-:Y:S01]  /*4930*/  DFMA R24, R38, R24, R30 ;  /* 0x000000182618722b */ /* 0x000fe2000000001e */
[----:B------:R-:W-:Y:S01]  /*4940*/  LOP3.LUT R31, R7, 0x80000000, R23, 0xb8, !PT ;  /* 0x80000000071f7812 */ /* 0x000fe200078eb817 */
[----:B------:R-:W-:-:S06]  /*4950*/  IMAD.MOV.U32 R30, RZ, RZ, RZ ;  /* 0x000000ffff1e7224 */ /* 0x000fcc00078e00ff */
[----:B------:R-:W-:Y:S02]  /*4960*/  DADD.RZ R22, R22, R30 ;  /* 0x0000000016167229 */ /* 0x000fe4000000c01e */
[----:B------:R-:W-:-:S05]  /*4970*/  FFMA R0, RZ, R75, R25 ;  /* 0x0000004bff007223 */ /* 0x000fca0000000019 */
[----:B------:R-:W-:Y:S01]  /*4980*/  FSETP.GT.AND P0, PT, |R0|, 1.469367938527859385e-39, PT ;  /* 0x001000000000780b */ /* 0x000fe20003f04200 */
[----:B------:R0:W1:-:S12]  /*4990*/  F2I.F64.TRUNC R7, R22 ;  /* 0x0000001600077311 */ /* 0x000058000030d100 */
[----:B0-----:R-:W-:Y:S05]  /*49a0*/  @P0 BRA P1, `(.L_x_90) ;  /* 0x0000000000180947 */ /* 0x001fea0000800000 */
[----:B------:R-:W-:Y:S01]  /*49b0*/  IMAD.MOV.U32 R86, RZ, RZ, R40 ;  /* 0x000000ffff567224 */ /* 0x000fe200078e0028 */
[----:B------:R-:W-:Y:S01]  /*49c0*/  MOV R87, R41 ;  /* 0x0000002900577202 */ /* 0x000fe20000000f00 */
[----:B------:R-:W-:Y:S01]  /*49d0*/  IMAD.MOV.U32 R84, RZ, RZ, R74 ;  /* 0x000000ffff547224 */ /* 0x000fe200078e004a */
[----:B------:R-:W-:Y:S01]  /*49e0*/  MOV R22, 0x4a10 ;  /* 0x00004a1000167802 */ /* 0x000fe20000000f00 */
[----:B------:R-:W-:-:S07]  /*49f0*/  IMAD.MOV.U32 R85, RZ, RZ, R75 ;  /* 0x000000ffff557224 */ /* 0x000fce00078e004b */
[----:B-1----:R-:W-:Y:S05]  /*4a00*/  CALL.REL.NOINC `($__internal_1_$__cuda_sm20_div_rn_f64_full) ;  /* 0x0000057000607944 */ /* 0x002fea0003c00000 */
.L_x_90:
[----:B------:R-:W-:Y:S05]  /*4a10*/  BSYNC.RECONVERGENT B3 ;  /* 0x0000000000037941 */ /* 0x000fea0003800200 */
.L_x_89:
[----:B------:R-:W0:Y:S01]  /*4a20*/  I2F.F64 R22, R37 ;  /* 0x0000002500167312 */ /* 0x000e220000201c00 */
[----:B-1----:R-:W-:-:S04]  /*4a30*/  VIMNMX R7, PT, PT, RZ, R7, !PT ;  /* 0x00000007ff077248 */ /* 0x002fc80007fe0100 */
[----:B------:R-:W-:Y:S01]  /*4a40*/  ISETP.GE.AND P0, PT, R7, R36, PT ;  /* 0x000000240700720c */ /* 0x000fe20003f06270 */
[----:B0-----:R-:W-:Y:S01]  /*4a50*/  DMUL R22, R22, R24 ;  /* 0x0000001816167228 */ /* 0x001fe20000000000 */
[----:B------:R-:W-:Y:S02]  /*4a60*/  IMAD.MOV.U32 R25, RZ, RZ, 0x3fe00000 ;  /* 0x3fe00000ff197424 */ /* 0x000fe400078e00ff */
[----:B------:R-:W-:-:S09]  /*4a70*/  IMAD.MOV.U32 R24, RZ, RZ, RZ ;  /* 0x000000ffff187224 */ /* 0x000fd200078e00ff */
[----:B------:R-:W-:Y:S01]  /*4a80*/  @P0 VIADD R7, R36, 0xffffffff ;  /* 0xffffffff24070836 */ /* 0x000fe20000000000 */
[----:B------:R-:W-:-:S06]  /*4a90*/  LOP3.LUT R25, R25, 0x80000000, R23, 0xb8, !PT ;  /* 0x8000000019197812 */ /* 0x000fcc00078eb817 */
[----:B------:R-:W-:Y:S01]  /*4aa0*/  DADD.RZ R22, R22, R24 ;  /* 0x0000000016167229 */ /* 0x000fe2000000c018 */
[----:B------:R-:W0:Y:S09]  /*4ab0*/  LDC.64 R24, c[0x0][0x3f0] ;  /* 0x0000fc00ff187b82 */ /* 0x000e320000000a00 */
[----:B------:R-:W1:Y:S02]  /*4ac0*/  F2I.F64.TRUNC R22, R22 ;  /* 0x0000001600167311 */ /* 0x000e64000030d100 */
[----:B-1----:R-:W-:-:S04]  /*4ad0*/  VIMNMX R0, PT, PT, RZ, R22, !PT ;  /* 0x00000016ff007248 */ /* 0x002fc80007fe0100 */
[----:B------:R-:W-:-:S13]  /*4ae0*/  ISETP.GE.AND P1, PT, R0, R37, PT ;  /* 0x000000250000720c */ /* 0x000fda0003f26270 */
[----:B------:R-:W-:-:S04]  /*4af0*/  @P1 VIADD R0, R37, 0xffffffff ;  /* 0xffffffff25001836 */ /* 0x000fc80000000000 */
[----:B------:R-:W-:-:S04]  /*4b00*/  IMAD R7, R36, R0, R7 ;  /* 0x0000000024077224 */ /* 0x000fc800078e0207 */
[----:B0-----:R-:W-:-:S05]  /*4b10*/  IMAD.WIDE R24, R7, 0x4, R24 ;  /* 0x0000000407187825 */ /* 0x001fca00078e0218 */
[----:B------:R0:W2:Y:S01]  /*4b20*/  LDG.E R10, desc[UR8][R24.64] ;  /* 0x00000008180a7981 */ /* 0x0000a2000c1e1900 */
[----:B------:R-:W-:Y:S01]  /*4b30*/  DADD R32, R32, -R28 ;  /* 0x0000000020207229 */ /* 0x000fe2000000081c */
[----:B------:R-:W-:Y:S01]  /*4b40*/  BSSY.RECONVERGENT B3, `(.L_x_91) ;  /* 0x0000027000037945 */ /* 0x000fe20003800200 */
[C---:B------:R-:W-:Y:S02]  /*4b50*/  DADD R26, -R18.reuse, R26 ;  /* 0x00000000121a7229 */ /* 0x040fe4000000011a */
[----:B------:R-:W-:Y:S02]  /*4b60*/  DADD R20, -R18, R20 ;  /* 0x0000000012147229 */ /* 0x000fe40000000114 */
[----:B------:R-:W-:-:S04]  /*4b70*/  DADD R16, R14, -R16 ;  /* 0x000000000e107229 */ /* 0x000fc80000000810 */
[----:B------:R-:W-:Y:S02]  /*4b80*/  DMUL R22, R32, R26 ;  /* 0x0000001a20167228 */ /* 0x000fe40000000000 */
[----:B------:R-:W-:-:S06]  /*4b90*/  DMUL R18, R34, R20 ;  /* 0x0000001422127228 */ /* 0x000fcc0000000000 */
[----:B------:R-:W-:Y:S02]  /*4ba0*/  DFMA R14, R8, R20, -R22 ;  /* 0x00000014080e722b */ /* 0x000fe40000000816 */
[----:B------:R-:W-:Y:S02]  /*4bb0*/  DFMA R86, R16, R26, -R18 ;  /* 0x0000001a1056722b */ /* 0x000fe40000000812 */
[----:B------:R-:W-:-:S04]  /*4bc0*/  DMUL R8, R8, R16 ;  /* 0x0000001008087228 */ /* 0x000fc80000000000 */
[----:B------:R-:W-:-:S04]  /*4bd0*/  DMUL R18, R14, R14 ;  /* 0x0000000e0e127228 */ /* 0x000fc80000000000 */
[----:B------:R-:W-:-:S04]  /*4be0*/  DFMA R16, R34, R32, -R8 ;  /* 0x000000202210722b */ /* 0x000fc80000000808 */
[----:B------:R-:W-:-:S08]  /*4bf0*/  DFMA R18, R86, R86, R18 ;  /* 0x000000565612722b */ /* 0x000fd00000000012 */
[----:B------:R-:W-:Y:S01]  /*4c00*/  DFMA R84, R16, R16, R18 ;  /* 0x000000101054722b */ /* 0x000fe20000000012 */
[----:B------:R-:W-:Y:S02]  /*4c10*/  IMAD.MOV.U32 R18, RZ, RZ, 0x0 ;  /* 0x00000000ff127424 */ /* 0x000fe400078e00ff */
[----:B------:R-:W-:-:S03]  /*4c20*/  IMAD.MOV.U32 R19, RZ, RZ, 0x3fd80000 ;  /* 0x3fd80000ff137424 */ /* 0x000fc600078e00ff */
[----:B0-----:R-:W0:Y:S04]  /*4c30*/  MUFU.RSQ64H R25, R85 ;  /* 0x0000005500197308 */ /* 0x001e280000001c00 */
        /* <DEDUP_REMOVED lines=12> */
[C---:B--2---:R-:W-:Y:S02]  /*4d00*/  PRMT R0, R10.reuse, 0x7773, RZ ;  /* 0x000077730a007816 */ /* 0x044fe400000000ff */
[C---:B------:R-:W-:Y:S02]  /*4d10*/  PRMT R7, R10.reuse, 0x7772, RZ ;  /* 0x000077720a077816 */ /* 0x040fe400000000ff */
[C---:B------:R-:W-:Y:S02]  /*4d20*/  PRMT R8, R10.reuse, 0x7771, RZ ;  /* 0x000077710a087816 */ /* 0x040fe400000000ff */
[----:B------:R-:W-:Y:S01]  /*4d30*/  PRMT R9, R10, 0x7770, RZ ;  /* 0x000077700a097816 */ /* 0x000fe200000000ff */
[----:B------:R-:W-:Y:S06]  /*4d40*/  @!P0 BRA `(.L_x_92) ;  /* 0x0000000000188947 */ /* 0x000fec0003800000 */
[----:B------:R-:W-:Y:S01]  /*4d50*/  IMAD.MOV.U32 R42, RZ, RZ, R20 ;  /* 0x000000ffff2a7224 */ /* 0x000fe200078e0014 */
[----:B------:R-:W-:Y:S01]  /*4d60*/  MOV R22, 0x4d90 ;  /* 0x00004d9000167802 */ /* 0x000fe20000000f00 */
[----:B------:R-:W-:-:S07]  /*4d70*/  IMAD.MOV.U32 R25, RZ, RZ, R85 ;  /* 0x000000ffff197224 */ /* 0x000fce00078e0055 */
[----:B------:R-:W-:Y:S05]  /*4d80*/  CALL.REL.NOINC `($__internal_2_$__cuda_sm20_dsqrt_rn_f64_mediumpath_v1) ;  /* 0x0000057000ec7944 */ /* 0x000fea0003c00000 */
[----:B------:R-:W-:Y:S02]  /*4d90*/  IMAD.MOV.U32 R18, RZ, RZ, R24 ;  /* 0x000000ffff127224 */ /* 0x000fe400078e0018 */
[----:B------:R-:W-:-:S07]  /*4da0*/  IMAD.MOV.U32 R19, RZ, RZ, R25 ;  /* 0x000000ffff137224 */ /* 0x000fce00078e0019 */
.L_x_92:
[----:B------:R-:W-:Y:S05]  /*4db0*/  BSYNC.RECONVERGENT B3 ;  /* 0x0000000000037941 */ /* 0x000fea0003800200 */
.L_x_91:
        /* <DEDUP_REMOVED lines=27> */
.L_x_96:
[----:B------:R-:W-:Y:S05]  /*4f70*/  BSYNC.RECONVERGENT B4 ;  /* 0x0000000000047941 */ /* 0x000fea0003800200 */
.L_x_95:
[----:B------:R-:W0:Y:S01]  /*4f80*/  MUFU.RCP64H R21, R19 ;  /* 0x0000001300157308 */ /* 0x000e220000001800 */
[----:B------:R-:W-:Y:S01]  /*4f90*/  IMAD.MOV.U32 R20, RZ, RZ, 0x1 ;  /* 0x00000001ff147424 */ /* 0x000fe200078e00ff */
[----:B------:R-:W-:Y:S01]  /*4fa0*/  FSETP.GEU.AND P1, PT, |R15|, 6.5827683646048100446e-37, PT ;  /* 0x036000000f00780b */ /* 0x000fe20003f2e200 */
[----:B------:R-:W-:Y:S01]  /*4fb0*/  BSSY.RECONVERGENT B4, `(.L_x_97) ;  /* 0x0000016000047945 */ /* 0x000fe20003800200 */
[----:B------:R-:W-:Y:S01]  /*4fc0*/  MOV R78, R24 ;  /* 0x00000018004e7202 */ /* 0x000fe20000000f00 */
[----:B------:R-:W-:Y:S02]  /*4fd0*/  IMAD.MOV.U32 R79, RZ, RZ, R25 ;  /* 0x000000ffff4f7224 */ /* 0x000fe400078e0019 */
        /* <DEDUP_REMOVED lines=19> */
.L_x_98:
[----:B------:R-:W-:Y:S05]  /*5110*/  BSYNC.RECONVERGENT B4 ;  /* 0x0000000000047941 */ /* 0x000fea0003800200 */
.L_x_97:
        /* <DEDUP_REMOVED lines=21> */
.L_x_100:
[----:B------:R-:W-:Y:S05]  /*5270*/  BSYNC.RECONVERGENT B4 ;  /* 0x0000000000047941 */ /* 0x000fea0003800200 */
.L_x_99:
[----:B------:R-:W-:Y:S02]  /*5280*/  IMAD.MOV.U32 R74, RZ, RZ, R24 ;  /* 0x000000ffff4a7224 */ /* 0x000fe400078e0018 */
[----:B------:R-:W-:-:S07]  /*5290*/  IMAD.MOV.U32 R75, RZ, RZ, R25 ;  /* 0x000000ffff4b7224 */ /* 0x000fce00078e0019 */
.L_x_94:
[----:B------:R-:W-:Y:S05]  /*52a0*/  BSYNC.RECONVERGENT B3 ;  /* 0x0000000000037941 */ /* 0x000fea0003800200 */
.L_x_93:
[----:B------:R-:W0:Y:S01]  /*52b0*/  LDCU UR4, c[0x0][0x398] ;  /* 0x00007300ff0477ac */ /* 0x000e220008000800 */
[----:B------:R-:W-:Y:S01]  /*52c0*/  CS2R R20, SRZ ;  /* 0x0000000000147805 */ /* 0x000fe2000001ff00 */
[----:B0-----:R-:W-:-:S09]  /*52d0*/  UISETP.GE.AND UP0, UPT, UR4, 0x1, UPT ;  /* 0x000000010400788c */ /* 0x001fd2000bf06270 */
[----:B------:R-:W-:Y:S05]  /*52e0*/  BRA.U !UP0, `(.L_x_101) ;  /* 0x0000001d08cc7547 */ /* 0x000fea000b800000 */
[----:B------:R-:W-:Y:S01]  /*52f0*/  DMUL R14, R78, R78 ;  /* 0x0000004e4e0e7228 */ /* 0x000fe20000000000 */
[----:B------:R-:W-:Y:S01]  /*5300*/  IMAD.MOV.U32 R16, RZ, RZ, 0x0 ;  /* 0x00000000ff107424 */ /* 0x000fe200078e00ff */
[----:B------:R-:W-:Y:S01]  /*5310*/  BSSY.RECONVERGENT B3, `(.L_x_102) ;  /* 0x0000018000037945 */ /* 0x000fe20003800200 */
[----:B------:R-:W-:-:S05]  /*5320*/  IMAD.MOV.U32 R17, RZ, RZ, 0x3fd80000 ;  /* 0x3fd80000ff117424 */ /* 0x000fca00078e00ff */
        /* <DEDUP_REMOVED lines=16> */
[----:B------:R-:W-:Y:S01]  /*5430*/  MOV R42, R14 ;  /* 0x0000000e002a7202 */ /* 0x000fe20000000f00 */
[----:B------:R-:W-:Y:S01]  /*5440*/  IMAD.MOV.U32 R25, RZ, RZ, R85 ;  /* 0x000000ffff197224 */ /* 0x000fe200078e0055 */
[----:B------:R-:W-:-:S07]  /*5450*/  MOV R22, 0x5470 ;  /* 0x0000547000167802 */ /* 0x000fce0000000f00 */
[----:B------:R-:W-:Y:S05]  /*5460*/  CALL.REL.NOINC `($__internal_2_$__cuda_sm20_dsqrt_rn_f64_mediumpath_v1) ;  /* 0x0000056c00347944 */ /* 0x000fea0003c00000 */
[----:B------:R-:W-:Y:S02]  /*5470*/  IMAD.MOV.U32 R18, RZ, RZ, R24 ;  /* 0x000000ffff127224 */ /* 0x000fe400078e0018 */
[----:B------:R-:W-:-:S07]  /*5480*/  IMAD.MOV.U32 R19, RZ, RZ, R25 ;  /* 0x000000ffff137224 */ /* 0x000fce00078e0019 */
.L_x_103:
[----:B------:R-:W-:Y:S05]  /*5490*/  BSYNC.RECONVERGENT B3 ;  /* 0x0000000000037941 */ /* 0x000fea0003800200 */
.L_x_102:
        /* <DEDUP_REMOVED lines=26> */
.L_x_105:
[----:B------:R-:W-:Y:S05]  /*5640*/  BSYNC.RECONVERGENT B3 ;  /* 0x0000000000037941 */ /* 0x000fea0003800200 */
.L_x_104:
[----:B------:R-:W-:Y:S01]  /*5650*/  IMAD.MOV.U32 R10, RZ, RZ, RZ ;  /* 0x000000ffff0a7224 */ /* 0x000fe200078e00ff */
[----:B------:R-:W-:-:S07]  /*5660*/  CS2R R20, SRZ ;  /* 0x0000000000147805 */ /* 0x000fce000001ff00 */
.L_x_143:
[----:B------:R-:W0:Y:S01]  /*5670*/  LDC.64 R14, c[0x0][0x390] ;  /* 0x0000e400ff0e7b82 */ /* 0x000e220000000a00 */
[----:B------:R-:W1:Y:S01]  /*5680*/  LDCU UR4, c[0x0][0x398] ;  /* 0x00007300ff0477ac */ /* 0x000e620008000800 */
[----:B0-----:R-:W-:-:S05]  /*5690*/  IMAD.WIDE.U32 R22, R10, 0x40, R14 ;  /* 0x000000400a167825 */ /* 0x001fca00078e000e */
[----:B------:R-:W2:Y:S04]  /*56a0*/  LDG.E R24, desc[UR8][R22.64] ;  /* 0x0000000816187981 */ /* 0x000ea8000c1e1900 */
[----:B------:R0:W5:Y:S01]  /*56b0*/  LDG.E.64 R14, desc[UR8][R22.64+0x8] ;  /* 0x00000808160e7981 */ /* 0x000162000c1e1b00 */
[----:B------:R-:W-:Y:S01]  /*56c0*/  VIADD R10, R10, 0x1 ;  /* 0x000000010a0a7836 */ /* 0x000fe20000000000 */
[----:B------:R-:W-:Y:S04]  /*56d0*/  BSSY.RECONVERGENT B3, `(.L_x_106) ;  /* 0x00001b3000037945 */ /* 0x000fe80003800200 */
[----:B-1----:R-:W-:-:S02]  /*56e0*/  ISETP.NE.AND P6, PT, R10, UR4, PT ;  /* 0x000000040a007c0c */ /* 0x002fc4000bfc5270 */
[----:B--2---:R-:W-:-:S13]  /*56f0*/  ISETP.NE.AND P0, PT, R24, 0x1, PT ;  /* 0x000000011800780c */ /* 0x004fda0003f05270 */
[----:B0-----:R-:W-:Y:S05]  /*5700*/  @!P0 BRA `(.L_x_107) ;  /* 0x0000000000248947 */ /* 0x001fea0003800000 */
[----:B------:R0:W5:Y:S04]  /*5710*/  LDG.E.64 R36, desc[UR8][R22.64+0x28] ;  /* 0x0000280816247981 */ /* 0x000168000c1e1b00 */
[----:B------:R0:W5:Y:S04]  /*5720*/  LDG.E.64 R34, desc[UR8][R22.64+0x30] ;  /* 0x0000300816227981 */ /* 0x000168000c1e1b00 */
[----:B------:R0:W5:Y:S01]  /*5730*/  LDG.E.64 R32, desc[UR8][R22.64+0x38] ;  /* 0x0000380816207981 */ /* 0x000162000c1e1b00 */
[----:B------:R-:W-:Y:S01]  /*5740*/  ISETP.NE.AND P0, PT, R24, RZ, PT ;  /* 0x000000ff1800720c */ /* 0x000fe20003f05270 */
[----:B------:R-:W-:-:S02]  /*5750*/  IMAD.MOV.U32 R38, RZ, RZ, -0x7a276000 ;  /* 0x85d8a000ff267424 */ /* 0x000fc400078e00ff */
[----:B------:R-:W-:-:S10]  /*5760*/  IMAD.MOV.U32 R39, RZ, RZ, 0x43763457 ;  /* 0x43763457ff277424 */ /* 0x000fd400078e00ff */
[----:B0-----:R-:W-:Y:S05]  /*5770*/  @P0 BRA `(.L_x_108) ;  /* 0x0000000000280947 */ /* 0x001fea0003800000 */
[----:B-----5:R-:W-:Y:S01]  /*5780*/  DADD R20, R20, R14 ;  /* 0x0000000014147229 */ /* 0x020fe2000000000e */
[----:B------:R-:W-:Y:S10]  /*5790*/  BRA `(.L_x_109) ;  /* 0x0000001800987947 */ /* 0x000ff40003800000 */
.L_x_107:
[----:B------:R-:W2:Y:S04]  /*57a0*/  LDG.E.64 R32, desc[UR8][R22.64+0x20] ;  /* 0x0000200816207981 */ /* 0x000ea8000c1e1b00 */
[----:B------:R-:W3:Y:S04]  /*57b0*/  LDG.E.64 R34, desc[UR8][R22.64+0x18] ;  /* 0x0000180816227981 */ /* 0x000ee8000c1e1b00 */
[----:B------:R-:W4:Y:S01]  /*57c0*/  LDG.E.64 R36, desc[UR8][R22.64+0x10] ;  /* 0x0000100816247981 */ /* 0x000f22000c1e1b00 */
[----:B------:R-:W-:Y:S02]  /*57d0*/  IMAD.MOV.U32 R38, RZ, RZ, 0x0 ;  /* 0x00000000ff267424 */ /* 0x000fe400078e00ff */
[----:B------:R-:W-:Y:S01]  /*57e0*/  IMAD.MOV.U32 R39, RZ, RZ, 0x3ff00000 ;  /* 0x3ff00000ff277424 */ /* 0x000fe200078e00ff */
[----:B--2---:R-:W-:-:S02]  /*57f0*/  DADD R32, -R72, R32 ;  /* 0x0000000048207229 */ /* 0x004fc40000000120 */
[----:B---3--:R-:W-:Y:S02]  /*5800*/  DADD R34, -R70, R34 ;  /* 0x0000000046227229 */ /* 0x008fe40000000122 */
[----:B----4-:R-:W-:-:S11]  /*5810*/  DADD R36, -R68, R36 ;  /* 0x0000000044247229 */ /* 0x010fd60000000124 */
.L_x_108:
[----:B------:R-:W0:Y:S01]  /*5820*/  LDCU UR4, c[0x0][0x388] ;  /* 0x00007100ff0477ac */ /* 0x000e220008000800 */
[----:B------:R-:W-:Y:S01]  /*5830*/  IMAD.MOV.U32 R26, RZ, RZ, 0x0 ;  /* 0x00000000ff1a7424 */ /* 0x000fe200078e00ff */
[----:B------:R-:W-:Y:S01]  /*5840*/  MOV R27, 0x3ff00000 ;  /* 0x3ff00000001b7802 */ /* 0x000fe20000000f00 */
[----:B0-----:R-:W-:-:S09]  /*5850*/  UISETP.GE.AND UP0, UPT, UR4, 0x1, UPT ;  /* 0x000000010400788c */ /* 0x001fd2000bf06270 */
[----:B------:R-:W-:Y:S05]  /*5860*/  BRA.U !UP0, `(.L_x_110) ;  /* 0x0000001108347547 */ /* 0x000fea000b800000 */
[----:B------:R-:W-:Y:S02]  /*5870*/  IMAD.MOV.U32 R23, RZ, RZ, RZ ;  /* 0x000000ffff177224 */ /* 0x000fe400078e00ff */
[----:B------:R-:W-:Y:S02]  /*5880*/  IMAD.MOV.U32 R26, RZ, RZ, 0x0 ;  /* 0x00000000ff1a7424 */ /* 0x000fe400078e00ff */
[----:B------:R-:W-:-:S07]  /*5890*/  IMAD.MOV.U32 R27, RZ, RZ, 0x3ff00000 ;  /* 0x3ff00000ff1b7424 */ /* 0x000fce00078e00ff */
.L_x_129:
        /* <DEDUP_REMOVED lines=11> */
[----:B-----5:R-:W5:Y:S04]  /*5950*/  LDG.E.64 R110, desc[UR8][R24.64+0x40] ;  /* 0x00004008186e7981 */ /* 0x020f68000c1e1b00 */
        /* <DEDUP_REMOVED lines=25> */
[----:B------:R-:W-:Y:S01]  /*5af0*/  IMAD.MOV.U32 R28, RZ, RZ, 0x1 ;  /* 0x00000001ff1c7424 */ /* 0x000fe200078e00ff */
[----:B------:R-:W-:Y:S01]  /*5b00*/  DADD R126, R70, -R126 ;  /* 0x00000000467e7229 */ /* 0x000fe2000000087e */
[----:B------:R-:W-:Y:S01]  /*5b10*/  BSSY.RECONVERGENT B5, `(.L_x_113) ;  /* 0x0000018000057945 */ /* 0x000fe20003800200 */
[----:B------:R-:W-:Y:S02]  /*5b20*/  DADD R128, R68, -R128 ;  /* 0x0000000044807229 */ /* 0x000fe40000000880 */
[----:B------:R-:W-:Y:S02]  /*5b30*/  DADD R130, R72, -R130 ;  /* 0x0000000048827229 */ /* 0x000fe40000000882 */
[----:B0-----:R-:W-:-:S08]  /*5b40*/  DFMA R24, -R122, R28, 1 ;  /* 0x3ff000007a18742b */ /* 0x001fd0000000011c */
        /* <DEDUP_REMOVED lines=18> */
[----:B------:R-:W-:Y:S02]  /*5c70*/  IMAD.MOV.U32 R28, RZ, RZ, R24 ;  /* 0x000000ffff1c7224 */ /* 0x000fe400078e0018 */
[----:B------:R-:W-:-:S07]  /*5c80*/  IMAD.MOV.U32 R29, RZ, RZ, R25 ;  /* 0x000000ffff1d7224 */ /* 0x000fce00078e0019 */
.L_x_114:
[----:B------:R-:W-:Y:S05]  /*5c90*/  BSYNC.RECONVERGENT B5 ;  /* 0x0000000000057941 */ /* 0x000fea0003800200 */
.L_x_113:
        /* <DEDUP_REMOVED lines=8> */
[----:B------:R-:W-:Y:S02]  /*5d20*/  DFMA R130, R120, R130, -R30 ;  /* 0x000000827882722b */ /* 0x000fe4000000081e */
[-C--:B------:R-:W-:Y:S02]  /*5d30*/  DFMA R124, R124, R126.reuse, -R24 ;  /* 0x0000007e7c7c722b */ /* 0x080fe40000000818 */
[----:B------:R-:W-:Y:S02]  /*5d40*/  DMUL R120, R120, R126 ;  /* 0x0000007e78787228 */ /* 0x000fe40000000000 */
[----:B0-----:R-:W-:Y:S02]  /*5d50*/  DFMA R82, -R122, R42, 1 ;  /* 0x3ff000007a52742b */ /* 0x001fe4000000012a */
[----:B------:R-:W-:-:S04]  /*5d60*/  DMUL R24, R130, R34 ;  /* 0x0000002282187228 */ /* 0x000fc80000000000 */
[----:B------:R-:W-:Y:S02]  /*5d70*/  DFMA R118, R118, R128, -R120 ;  /* 0x000000807676722b */ /* 0x000fe40000000878 */
        /* <DEDUP_REMOVED lines=13> */
[----:B------:R-:W-:Y:S01]  /*5e50*/  MOV R84, R122 ;  /* 0x0000007a00547202 */ /* 0x000fe20000000f00 */
[----:B------:R-:W-:Y:S01]  /*5e60*/  IMAD.MOV.U32 R85, RZ, RZ, R123 ;  /* 0x000000ffff557224 */ /* 0x000fe200078e007b */
[----:B------:R-:W-:-:S07]  /*5e70*/  MOV R22, 0x5e90 ;  /* 0x00005e9000167802 */ /* 0x000fce0000000f00 */
[----:B-----5:R-:W-:Y:S05]  /*5e80*/  CALL.REL.NOINC `($__internal_1_$__cuda_sm20_div_rn_f64_full) ;  /* 0x0000055c00407944 */ /* 0x020fea0003c00000 */
.L_x_116:
[----:B------:R-:W-:Y:S05]  /*5e90*/  BSYNC.RECONVERGENT B5 ;  /* 0x0000000000057941 */ /* 0x000fea0003800200 */
.L_x_115:
        /* <DEDUP_REMOVED lines=26> */
.L_x_118:
[----:B------:R-:W-:Y:S05]  /*6040*/  BSYNC.RECONVERGENT B5 ;  /* 0x0000000000057941 */ /* 0x000fea0003800200 */
.L_x_117:
[----:B------:R-:W-:-:S06]  /*6050*/  DSETP.GEU.AND P1, PT, R24, RZ, PT ;  /* 0x000000ff1800722a */ /* 0x000fcc0003f2e000 */
[----:B------:R-:W-:Y:S02]  /*6060*/  FSEL R40, R24, RZ, P1 ;  /* 0x000000ff18287208 */ /* 0x000fe40000800000 */
[----:B------:R-:W-:-:S07]  /*6070*/  FSEL R41, R25, RZ, P1 ;  /* 0x000000ff19297208 */ /* 0x000fce0000800000 */
.L_x_112:
[----:B------:R-:W-:Y:S05]  /*6080*/  BSYNC.RECONVERGENT B4 ;  /* 0x0000000000047941 */ /* 0x000fea0003800200 */
.L_x_111:
        /* <DEDUP_REMOVED lines=8> */
[----:B------:R-:W-:Y:S01]  /*6110*/  DMUL R28, R110, R36 ;  /* 0x000000246e1c7228 */ /* 0x000fe20000000000 */
[----:B------:R-:W-:Y:S01]  /*6120*/  CS2R R114, SRZ ;  /* 0x0000000000727805 */ /* 0x000fe2000001ff00 */
[----:B------:R-:W-:-:S02]  /*6130*/  DMUL R24, R106, R32 ;  /* 0x000000206a187228 */ /* 0x000fc40000000000 */
[----:B------:R-:W-:Y:S02]  /*6140*/  DADD R102, -R80, R102 ;  /* 0x0000000050667229 */ /* 0x000fe40000000166 */
[----:B------:R-:W-:Y:S02]  /*6150*/  DADD R112, -R98, R100 ;  /* 0x0000000062707229 */ /* 0x000fe40000000164 */
[----:B------:R-:W-:Y:S02]  /*6160*/  DFMA R82, R108, R32, -R28 ;  /* 0x000000206c52722b */ /* 0x000fe4000000081c */
[-C--:B------:R-:W-:Y:S02]  /*6170*/  DFMA R42, R110, R34.reuse, -R24 ;  /* 0x000000226e2a722b */ /* 0x080fe40000000818 */
[----:B------:R-:W-:-:S04]  /*6180*/  DMUL R28, R108, R34 ;  /* 0x000000226c1c7228 */ /* 0x000fc80000000000 */
[----:B------:R-:W-:-:S04]  /*6190*/  DMUL R24, R104, R82 ;  /* 0x0000005268187228 */ /* 0x000fc80000000000 */
        /* <DEDUP_REMOVED lines=30> */
[----:B------:R-:W-:Y:S02]  /*6380*/  IMAD.MOV.U32 R28, RZ, RZ, R24 ;  /* 0x000000ffff1c7224 */ /* 0x000fe400078e0018 */
[----:B------:R-:W-:-:S07]  /*6390*/  IMAD.MOV.U32 R29, RZ, RZ, R25 ;  /* 0x000000ffff1d7224 */ /* 0x000fce00078e0019 */
.L_x_122:
[----:B------:R-:W-:Y:S05]  /*63a0*/  BSYNC.RECONVERGENT B5 ;  /* 0x0000000000057941 */ /* 0x000fea0003800200 */
.L_x_121:
[----:B------:R-:W-:-:S06]  /*63b0*/  DSETP.GT.AND P2, PT, R28, 1, PT ;  /* 0x3ff000001c00742a */ /* 0x000fcc0003f44000 */
[----:B------:R-:W-:-:S14]  /*63c0*/  DSETP.LT.OR P2, PT, R28, RZ, P2 ;  /* 0x000000ff1c00722a */ /* 0x000fdc0001741400 */
[----:B------:R-:W-:Y:S05]  /*63d0*/  @P2 BRA `(.L_x_120) ;  /* 0x0000000000ec2947 */ /* 0x000fea0003800000 */
[----:B------:R-:W0:Y:S01]  /*63e0*/  MUFU.RCP64H R31, R101 ;  /* 0x00000065001f7308 */ /* 0x000e220000001800 */
[----:B------:R-:W-:Y:S01]  /*63f0*/  MOV R30, 0x1 ;  /* 0x00000001001e7802 */ /* 0x000fe20000000f00 */
        /* <DEDUP_REMOVED lines=26> */
.L_x_124:
[----:B------:R-:W-:Y:S05]  /*65a0*/  BSYNC.RECONVERGENT B5 ;  /* 0x0000000000057941 */ /* 0x000fea0003800200 */
.L_x_123:
        /* <DEDUP_REMOVED lines=26> */
.L_x_126:
[----:B------:R-:W-:Y:S05]  /*6750*/  BSYNC.RECONVERGENT B5 ;  /* 0x0000000000057941 */ /* 0x000fea0003800200 */
.L_x_125:
[----:B------:R-:W-:-:S06]  /*6760*/  DSETP.GEU.AND P0, PT, R24, RZ, PT ;  /* 0x000000ff1800722a */ /* 0x000fcc0003f0e000 */
[----:B------:R-:W-:Y:S02]  /*6770*/  FSEL R114, R24, RZ, P0 ;  /* 0x000000ff18727208 */ /* 0x000fe40000000000 */
[----:B------:R-:W-:-:S07]  /*6780*/  FSEL R115, R25, RZ, P0 ;  /* 0x000000ff19737208 */ /* 0x000fce0000000000 */
.L_x_120:
[----:B------:R-:W-:Y:S05]  /*6790*/  BSYNC.RECONVERGENT B4 ;  /* 0x0000000000047941 */ /* 0x000fea0003800200 */
.L_x_119:
[----:B------:R-:W-:Y:S01]  /*67a0*/  UMOV UR4, 0xffffffff ;  /* 0xffffffff00047882 */ /* 0x000fe20000000000 */
[----:B------:R-:W-:Y:S01]  /*67b0*/  UMOV UR5, 0x7fefffff ;  /* 0x7fefffff00057882 */ /* 0x000fe20000000000 */
[----:B------:R-:W-:Y:S01]  /*67c0*/  BSSY.RECONVERGENT B2, `(.L_x_127) ;  /* 0x0000013000027945 */ /* 0x000fe20003800200 */
[----:B------:R-:W-:Y:S01]  /*67d0*/  DSETP.LT.AND P1, PT, R40, UR4, P1 ;  /* 0x0000000428007e2a */ /* 0x000fe20008f21000 */
[----:B------:R-:W-:Y:S01]  /*67e0*/  UMOV UR4, 0xd2f1a9fc ;  /* 0xd2f1a9fc00047882 */ /* 0x000fe20000000000 */
[----:B------:R-:W-:-:S04]  /*67f0*/  UMOV UR5, 0x3f50624d ;  /* 0x3f50624d00057882 */ /* 0x000fc80000000000 */
[----:B------:R-:W-:Y:S02]  /*6800*/  FSEL R24, R40, -QNAN , P1 ;  /* 0xffffffff28187808 */ /* 0x000fe40000800000 */
[C---:B------:R-:W-:Y:S02]  /*6810*/  FSEL R25, R41.reuse, +QNAN , P1 ;  /* 0x7fefffff29197808 */ /* 0x040fe40000800000 */
[----:B------:R-:W-:-:S04]  /*6820*/  FSEL R41, R41, RZ, P1 ;  /* 0x000000ff29297208 */ /* 0x000fc80000800000 */
[----:B------:R-:W-:Y:S01]  /*6830*/  DSETP.LT.AND P0, PT, R114, R24, P0 ;  /* 0x000000187200722a */ /* 0x000fe20000701000 */
[----:B------:R-:W-:-:S05]  /*6840*/  FSEL R25, R40, RZ, P1 ;  /* 0x000000ff28197208 */ /* 0x000fca0000800000 */
[----:B------:R-:W-:Y:S02]  /*6850*/  FSEL R24, R114, R25, P0 ;  /* 0x0000001972187208 */ /* 0x000fe40000000000 */
[----:B------:R-:W-:-:S06]  /*6860*/  FSEL R25, R115, R41, P0 ;  /* 0x0000002973197208 */ /* 0x000fcc0000000000 */
[----:B------:R-:W-:-:S06]  /*6870*/  DSETP.GTU.AND P2, PT, R24, R38, PT ;  /* 0x000000261800722a */ /* 0x000fcc0003f4c000 */
[----:B------:R-:W-:-:S06]  /*6880*/  DSETP.LTU.OR P2, PT, R24, UR4, P2 ;  /* 0x0000000418007e2a */ /* 0x000fcc0009749400 */
[----:B------:R-:W-:-:S13]  /*6890*/  PLOP3.LUT P2, PT, P2, P0, P1, 0xf1, 0x0 ;  /* 0x000000000000781c */ /* 0x000fda0001741e11 */
[----:B------:R-:W-:Y:S05]  /*68a0*/  @P2 BRA `(.L_x_128) ;  /* 0x0000000000102947 */ /* 0x000fea0003800000 */
[----:B------:R-:W0:Y:S02]  /*68b0*/  LDC.64 R24, c[0x0][0x380] ;  /* 0x0000e000ff187b82 */ /* 0x000e240000000a00 */
[----:B0-----:R-:W-:-:S06]  /*68c0*/  IMAD.WIDE.U32 R24, R23, 0x80, R24 ;  /* 0x0000008017187825 */ /* 0x001fcc00078e0018 */
[----:B------:R-:W2:Y:S02]  /*68d0*/  LDG.E.64 R24, desc[UR8][R24.64+0x78] ;  /* 0x0000780818187981 */ /* 0x000ea4000c1e1b00 */
[----:B--2---:R-:W-:-:S11]  /*68e0*/  DMUL R26, R26, R24 ;  /* 0x000000181a1a7228 */ /* 0x004fd60000000000 */
.L_x_128:
[----:B------:R-:W-:Y:S05]  /*68f0*/  BSYNC.RECONVERGENT B2 ;  /* 0x0000000000027941 */ /* 0x000fea0003800200 */
.L_x_127:
[----:B------:R-:W0:Y:S01]  /*6900*/  LDCU UR4, c[0x0][0x388] ;  /* 0x00007100ff0477ac */ /* 0x000e220008000800 */
[----:B------:R-:W-:-:S05]  /*6910*/  VIADD R23, R23, 0x1 ;  /* 0x0000000117177836 */ /* 0x000fca0000000000 */
[----:B0-----:R-:W-:-:S13]  /*6920*/  ISETP.NE.AND P0, PT, R23, UR4, PT ;  /* 0x0000000417007c0c */ /* 0x001fda000bf05270 */
[----:B------:R-:W-:Y:S05]  /*6930*/  @P0 BRA `(.L_x_129) ;  /* 0xffffffec00d80947 */ /* 0x000fea000383ffff */
.L_x_110:
[----:B-----5:R-:W-:Y:S01]  /*6940*/  DMUL R22, R78, R36 ;  /* 0x000000244e167228 */ /* 0x020fe20000000000 */
[----:B------:R-:W-:Y:S07]  /*6950*/  BSSY.RECONVERGENT B4, `(.L_x_130) ;  /* 0x0000038000047945 */ /* 0x000fee0003800200 */
[----:B------:R-:W-:-:S08]  /*6960*/  DFMA R22, R76, R34, R22 ;  /* 0x000000224c16722b */ /* 0x000fd00000000016 */
[----:B------:R-:W-:-:S08]  /*6970*/  DFMA R28, R74, R32, R22 ;  /* 0x000000204a1c722b */ /* 0x000fd00000000016 */
[----:B------:R-:W-:-:S14]  /*6980*/  DSETP.GT.AND P0, PT, R28, RZ, PT ;  /* 0x000000ff1c00722a */ /* 0x000fdc0003f04000 */
[----:B------:R-:W-:Y:S05]  /*6990*/  @!P0 BRA `(.L_x_131) ;  /* 0x0000000000cc8947 */ /* 0x000fea0003800000 */
        /* <DEDUP_REMOVED lines=13> */
[----:B------:R-:W-:Y:S02]  /*6a70*/  DFMA R30, R30, R22, R24 ;  /* 0x000000161e1e722b */ /* 0x000fe40000000018 */
[----:B------:R-:W-:-:S06]  /*6a80*/  DMUL R22, R14, R26 ;  /* 0x0000001a0e167228 */ /* 0x000fcc0000000000 */
[----:B------:R-:W-:Y:S02]  /*6a90*/  DMUL R82, R84, R30 ;  /* 0x0000001e54527228 */ /* 0x000fe40000000000 */
[----:B------:R-:W-:Y:S01]  /*6aa0*/  IADD3 R43, PT, PT, R31, -0x100000, RZ ;  /* 0xfff000001f2b7810 */ /* 0x000fe20007ffe0ff */
[----:B------:R-:W-:Y:S01]  /*6ab0*/  IMAD.MOV.U32 R42, RZ, RZ, R30 ;  /* 0x000000ffff2a7224 */ /* 0x000fe200078e001e */
[----:B------:R-:W-:-:S04]  /*6ac0*/  DMUL R86, R28, R22 ;  /* 0x000000161c567228 */ /* 0x000fc80000000000 */
[----:B------:R-:W-:-:S08]  /*6ad0*/  DFMA R38, R82, -R82, R84 ;  /* 0x800000525226722b */ /* 0x000fd00000000054 */
[----:B------:R-:W-:Y:S01]  /*6ae0*/  DFMA R22, R38, R42, R82 ;  /* 0x0000002a2616722b */ /* 0x000fe20000000052 */
[----:B------:R-:W-:Y:S10]  /*6af0*/  @!P0 BRA `(.L_x_133) ;  /* 0x0000000000208947 */ /* 0x000ff40003800000 */
[----:B------:R-:W-:Y:S01]  /*6b00*/  IMAD.MOV.U32 R42, RZ, RZ, R30 ;  /* 0x000000ffff2a7224 */ /* 0x000fe200078e001e */
[----:B------:R-:W-:Y:S01]  /*6b10*/  MOV R22, 0x6b60 ;  /* 0x00006b6000167802 */ /* 0x000fe20000000f00 */
[----:B------:R-:W-:Y:S02]  /*6b20*/  IMAD.MOV.U32 R25, RZ, RZ, R85 ;  /* 0x000000ffff197224 */ /* 0x000fe400078e0055 */
[----:B------:R-:W-:Y:S02]  /*6b30*/  IMAD.MOV.U32 R30, RZ, RZ, R38 ;  /* 0x000000ffff1e7224 */ /* 0x000fe400078e0026 */
[----:B------:R-:W-:-:S07]  /*6b40*/  IMAD.MOV.U32 R31, RZ, RZ, R39 ;  /* 0x000000ffff1f7224 */ /* 0x000fce00078e0027 */
[----:B------:R-:W-:Y:S05]  /*6b50*/  CALL.REL.NOINC `($__internal_2_$__cuda_sm20_dsqrt_rn_f64_mediumpath_v1) ;  /* 0x0000055400787944 */ /* 0x000fea0003c00000 */
[----:B------:R-:W-:Y:S02]  /*6b60*/  IMAD.MOV.U32 R22, RZ, RZ, R24 ;  /* 0x000000ffff167224 */ /* 0x000fe400078e0018 */
[----:B------:R-:W-:-:S07]  /*6b70*/  IMAD.MOV.U32 R23, RZ, RZ, R25 ;  /* 0x000000ffff177224 */ /* 0x000fce00078e0019 */
.L_x_133:
[----:B------:R-:W-:Y:S05]  /*6b80*/  BSYNC.RECONVERGENT B5 ;  /* 0x0000000000057941 */ /* 0x000fea0003800200 */
.L_x_132:
[----:B------:R-:W-:Y:S01]  /*6b90*/  DMUL R84, R22, R18 ;  /* 0x0000001216547228 */ /* 0x000fe20000000000 */
[----:B------:R-:W-:Y:S01]  /*6ba0*/  FSETP.GEU.AND P1, PT, |R87|, 6.5827683646048100446e-37, PT ;  /* 0x036000005700780b */ /* 0x000fe20003f2e200 */
[----:B------:R-:W-:Y:S01]  /*6bb0*/  IMAD.MOV.U32 R22, RZ, RZ, 0x1 ;  /* 0x00000001ff167424 */ /* 0x000fe200078e00ff */
[----:B------:R-:W-:Y:S03]  /*6bc0*/  BSSY.RECONVERGENT B5, `(.L_x_134) ;  /* 0x000000f000057945 */ /* 0x000fe60003800200 */
[----:B------:R-:W0:Y:S02]  /*6bd0*/  MUFU.RCP64H R23, R85 ;  /* 0x0000005500177308 */ /* 0x000e240000001800 */
        /* <DEDUP_REMOVED lines=12> */
[----:B------:R-:W-:Y:S05]  /*6ca0*/  CALL.REL.NOINC `($__internal_1_$__cuda_sm20_div_rn_f64_full) ;  /* 0x0000054c00b87944 */ /* 0x000fea0003c00000 */
.L_x_135:
[----:B------:R-:W-:Y:S05]  /*6cb0*/  BSYNC.RECONVERGENT B5 ;  /* 0x0000000000057941 */ /* 0x000fea0003800200 */
.L_x_134:
[----:B------:R-:W-:-:S11]  /*6cc0*/  DADD R20, R20, R24 ;  /* 0x0000000014147229 */ /* 0x000fd60000000018 */
.L_x_131:
[----:B------:R-:W-:Y:S05]  /*6cd0*/  BSYNC.RECONVERGENT B4 ;  /* 0x0000000000047941 */ /* 0x000fea0003800200 */
.L_x_130:
[----:B------:R-:W-:-:S08]  /*6ce0*/  DADD R28, R28, R28 ;  /* 0x000000001c1c7229 */ /* 0x000fd0000000001c */
[-C--:B------:R-:W-:Y:S02]  /*6cf0*/  DFMA R36, R78, R28.reuse, -R36 ;  /* 0x0000001c4e24722b */ /* 0x080fe40000000824 */
[-C--:B------:R-:W-:Y:S02]  /*6d00*/  DFMA R34, R76, R28.reuse, -R34 ;  /* 0x0000001c4c22722b */ /* 0x080fe40000000822 */
[----:B------:R-:W-:-:S04]  /*6d10*/  DFMA R28, R74, R28, -R32 ;  /* 0x0000001c4a1c722b */ /* 0x000fc80000000820 */
[----:B------:R-:W-:-:S08]  /*6d20*/  DMUL R22, R36, R66 ;  /* 0x0000004224167228 */ /* 0x000fd00000000000 */
[----:B------:R-:W-:-:S08]  /*6d30*/  DFMA R22, R34, -R64, -R22 ;  /* 0x800000402216722b */ /* 0x000fd00000000816 */
[----:B------:R-:W-:-:S08]  /*6d40*/  DFMA R86, R28, -R62, R22 ;  /* 0x8000003e1c56722b */ /* 0x000fd00000000016 */
[----:B------:R-:W-:-:S14]  /*6d50*/  DSETP.GT.AND P0, PT, R86, RZ, PT ;  /* 0x000000ff5600722a */ /* 0x000fdc0003f04000 */
[----:B------:R-:W-:Y:S05]  /*6d60*/  @!P0 BRA `(.L_x_109) ;  /* 0x0000000400248947 */ /* 0x000fea0003800000 */
[----:B------:R-:W-:Y:S01]  /*6d70*/  DMUL R22, R34, R34 ;  /* 0x0000002222167228 */ /* 0x000fe20000000000 */
[----:B------:R-:W-:Y:S01]  /*6d80*/  BSSY.RECONVERGENT B4, `(.L_x_136) ;  /* 0x000001a000047945 */ /* 0x000fe20003800200 */
[----:B------:R-:W-:-:S06]  /*6d90*/  DMUL R14, R14, R26 ;  /* 0x0000001a0e0e7228 */ /* 0x000fcc0000000000 */
[----:B------:R-:W-:-:S08]  /*6da0*/  DFMA R22, R36, R36, R22 ;  /* 0x000000242416722b */ /* 0x000fd00000000016 */
[----:B------:R-:W-:Y:S01]  /*6db0*/  DFMA R84, R28, R28, R22 ;  /* 0x0000001c1c54722b */ /* 0x000fe20000000016 */
[----:B------:R-:W-:Y:S01]  /*6dc0*/  MOV R28, 0x0 ;  /* 0x00000000001c7802 */ /* 0x000fe20000000f00 */
[----:B------:R-:W-:-:S04]  /*6dd0*/  IMAD.MOV.U32 R29, RZ, RZ, 0x3fd80000 ;  /* 0x3fd80000ff1d7424 */ /* 0x000fc800078e00ff */
        /* <DEDUP_REMOVED lines=20> */
.L_x_137:
[----:B------:R-:W-:Y:S05]  /*6f20*/  BSYNC.RECONVERGENT B4 ;  /* 0x0000000000047941 */ /* 0x000fea0003800200 */
.L_x_136:
        /* <DEDUP_REMOVED lines=18> */
[----:B------:R-:W-:Y:S01]  /*7050*/  IMAD.MOV.U32 R26, RZ, RZ, R24 ;  /* 0x000000ffff1a7224 */ /* 0x000fe200078e0018 */
[----:B------:R-:W-:-:S07]  /*7060*/  MOV R27, R25 ;  /* 0x00000019001b7202 */ /* 0x000fce0000000f00 */
.L_x_139:
[----:B------:R-:W-:Y:S05]  /*7070*/  BSYNC.RECONVERGENT B4 ;  /* 0x0000000000047941 */ /* 0x000fea0003800200 */
.L_x_138:
[----:B------:R-:W-:Y:S01]  /*7080*/  DADD R24, -RZ, |R26| ;  /* 0x00000000ff187229 */ /* 0x000fe2000000051a */
[----:B------:R-:W-:Y:S01]  /*7090*/  BSSY.RECONVERGENT B2, `(.L_x_140) ;  /* 0x0000003000027945 */ /* 0x000fe20003800200 */
[----:B------:R-:W-:-:S09]  /*70a0*/  MOV R22, 0x70c0 ;  /* 0x000070c000167802 */ /* 0x000fd20000000f00 */
[----:B------:R-:W-:Y:S05]  /*70b0*/  CALL.REL.NOINC `($_Z13render_kernelP4RectiP5Lighti7double3S3_iidP6uchar4iS5_$__internal_accurate_pow) ;  /* 0x0000055400207944 */ /* 0x000fea0003c00000 */
[----:B------:R-:W-:Y:S05]  /*70c0*/  BSYNC.RECONVERGENT B2 ;  /* 0x0000000000027941 */ /* 0x000fea0003800200 */
.L_x_140:
[C---:B------:R-:W-:Y:S01]  /*70d0*/  DADD R22, R26.reuse, 110 ;  /* 0x405b80001a167429 */ /* 0x040fe20000000000 */
[----:B------:R-:W-:Y:S01]  /*70e0*/  BSSY.RECONVERGENT B2, `(.L_x_141) ;  /* 0x000000e000027945 */ /* 0x000fe20003800200 */
[C---:B------:R-:W-:Y:S02]  /*70f0*/  DSETP.NEU.AND P0, PT, R26.reuse, RZ, PT ;  /* 0x000000ff1a00722a */ /* 0x040fe40003f0d000 */
[----:B------:R-:W-:-:S04]  /*7100*/  DSETP.NEU.AND P2, PT, R26, 1, PT ;  /* 0x3ff000001a00742a */ /* 0x000fc80003f4d000 */
[----:B------:R-:W-:Y:S02]  /*7110*/  FSEL R24, R24, RZ, P0 ;  /* 0x000000ff18187208 */ /* 0x000fe40000000000 */
[----:B------:R-:W-:Y:S02]  /*7120*/  LOP3.LUT R22, R23, 0x7ff00000, RZ, 0xc0, !PT ;  /* 0x7ff0000017167812 */ /* 0x000fe400078ec0ff */
[----:B------:R-:W-:Y:S02]  /*7130*/  FSEL R25, R82, RZ, P0 ;  /* 0x000000ff52197208 */ /* 0x000fe40000000000 */
[----:B------:R-:W-:-:S13]  /*7140*/  ISETP.NE.AND P1, PT, R22, 0x7ff00000, PT ;  /* 0x7ff000001600780c */ /* 0x000fda0003f25270 */
[----:B------:R-:W-:Y:S05]  /*7150*/  @P1 BRA `(.L_x_142) ;  /* 0x0000000000181947 */ /* 0x000fea0003800000 */
[----:B------:R-:W-:-:S14]  /*7160*/  DSETP.NAN.AND P0, PT, R26, R26, PT ;  /* 0x0000001a1a00722a */ /* 0x000fdc0003f08000 */
[----:B------:R-:W-:Y:S01]  /*7170*/  @P0 DADD R24, R26, 110 ;  /* 0x405b80001a180429 */ /* 0x000fe20000000000 */
[----:B------:R-:W-:Y:S10]  /*7180*/  @P0 BRA `(.L_x_142) ;  /* 0x00000000000c0947 */ /* 0x000ff40003800000 */
[----:B------:R-:W-:-:S14]  /*7190*/  DSETP.NEU.AND P0, PT, |R26|, +INF , PT ;  /* 0x7ff000001a00742a */ /* 0x000fdc0003f0d200 */
[----:B------:R-:W-:Y:S02]  /*71a0*/  @!P0 IMAD.MOV.U32 R24, RZ, RZ, 0x0 ;  /* 0x00000000ff188424 */ /* 0x000fe400078e00ff */
[----:B------:R-:W-:-:S07]  /*71b0*/  @!P0 IMAD.MOV.U32 R25, RZ, RZ, 0x7ff00000 ;  /* 0x7ff00000ff198424 */ /* 0x000fce00078e00ff */
.L_x_142:
[----:B------:R-:W-:Y:S05]  /*71c0*/  BSYNC.RECONVERGENT B2 ;  /* 0x0000000000027941 */ /* 0x000fea0003800200 */
.L_x_141:
[----:B------:R-:W-:Y:S02]  /*71d0*/  FSEL R22, R24, RZ, P2 ;  /* 0x000000ff18167208 */ /* 0x000fe40001000000 */
[----:B------:R-:W-:-:S06]  /*71e0*/  FSEL R23, R25, 1.875, P2 ;  /* 0x3ff0000019177808 */ /* 0x000fcc0001000000 */
[----:B------:R-:W-:-:S11]  /*71f0*/  DFMA R20, R14, R22, R20 ;  /* 0x000000160e14722b */ /* 0x000fd60000000014 */
.L_x_109:
[----:B------:R-:W-:Y:S05]  /*7200*/  BSYNC.RECONVERGENT B3 ;  /* 0x0000000000037941 */ /* 0x000fea0003800200 */
.L_x_106:
[----:B------:R-:W-:Y:S05]  /*7210*/  @P6 BRA `(.L_x_143) ;  /* 0xffffffe400146947 */ /* 0x000fea000383ffff */
.L_x_101:
[----:B------:R-:W0:Y:S02]  /*7220*/  LDC.64 R14, c[0x0][0x380] ;  /* 0x0000e000ff0e7b82 */ /* 0x000e240000000a00 */
[----:B0-----:R-:W-:-:S06]  /*7230*/  IMAD.WIDE R24, R6, 0x80, R14 ;  /* 0x0000008006187825 */ /* 0x001fcc00078e020e */
[----:B------:R-:W2:Y:S01]  /*7240*/  LDG.E.64 R24, desc[UR8][R24.64+0x70] ;  /* 0x0000700818187981 */ /* 0x000ea2000c1e1b00 */
[----:B------:R-:W0:Y:S01]  /*7250*/  I2F.F64.U16 R14, R9 ;  /* 0x00000009000e7312 */ /* 0x000e220000101800 */
[----:B------:R-:W-:-:S07]  /*7260*/  IMAD.MOV.U32 R26, RZ, RZ, 0x80000 ;  /* 0x00080000ff1a7424 */ /* 0x000fce00078e00ff */
[----:B------:R-:W1:Y:S01]  /*7270*/  I2F.F64.U16 R16, R8 ;  /* 0x0000000800107312 */ /* 0x000e620000101800 */
[----:B0-----:R-:W-:-:S07]  /*7280*/  DMUL R14, R14, R20 ;  /* 0x000000140e0e7228 */ /* 0x001fce0000000000 */
[----:B------:R0:W3:Y:S01]  /*7290*/  I2F.F64.U16 R18, R7 ;  /* 0x0000000700127312 */ /* 0x0000e20000101800 */
[----:B-1----:R-:W-:-:S07]  /*72a0*/  DMUL R16, R16, R20 ;  /* 0x0000001410107228 */ /* 0x002fce0000000000 */
[----:B------:R1:W4:Y:S01]  /*72b0*/  I2F.F64.U16 R22, R0 ;  /* 0x0000000000167312 */ /* 0x0003220000101800 */
[----:B------:R-:W-:Y:S01]  /*72c0*/  DSETP.MIN.AND P0, P1, R14, 255, PT ;  /* 0x406fe0000e00742a */ /* 0x000fe20003900000 */
[----:B------:R-:W-:Y:S02]  /*72d0*/  IMAD.MOV.U32 R10, RZ, RZ, R15 ;  /* 0x000000ffff0a7224 */ /* 0x000fe400078e000f */
[----:B0-----:R-:W-:Y:S01]  /*72e0*/  IMAD.MOV.U32 R7, RZ, RZ, 0x80000 ;  /* 0x00080000ff077424 */ /* 0x001fe200078e00ff */
[----:B------:R-:W-:Y:S02]  /*72f0*/  DSETP.MIN.AND P2, P3, R16, 255, PT ;  /* 0x406fe0001000742a */ /* 0x000fe40003b40000 */
[----:B------:R-:W-:Y:S01]  /*7300*/  FSEL R9, R10, 3.748046875, P0 ;  /* 0x406fe0000a097808 */ /* 0x000fe20000000000 */
[-C--:B---3--:R-:W-:Y:S01]  /*7310*/  DMUL R18, R18, R20.reuse ;  /* 0x0000001412127228 */ /* 0x088fe20000000000 */
[----:B-1----:R-:W-:Y:S01]  /*7320*/  IMAD.MOV.U32 R0, RZ, RZ, R17 ;  /* 0x000000ffff007224 */ /* 0x002fe200078e0011 */
[----:B------:R-:W-:Y:S01]  /*7330*/  SEL R8, R14, RZ, P0 ;  /* 0x000000ff0e087207 */ /* 0x000fe20000000000 */
[----:B------:R-:W-:Y:S01]  /*7340*/  IMAD.MOV.U32 R10, RZ, RZ, 0x80000 ;  /* 0x00080000ff0a7424 */ /* 0x000fe200078e00ff */
[----:B------:R-:W-:Y:S01]  /*7350*/  SEL R14, R16, RZ, P2 ;  /* 0x000000ff100e7207 */ /* 0x000fe20001000000 */
[----:B----4-:R-:W-:Y:S01]  /*7360*/  DMUL R22, R22, R20 ;  /* 0x0000001416167228 */ /* 0x010fe20000000000 */
[----:B------:R-:W-:-:S02]  /*7370*/  FSEL R15, R0, 3.748046875, P2 ;  /* 0x406fe000000f7808 */ /* 0x000fc40001000000 */
[----:B------:R-:W-:Y:S01]  /*7380*/  @P1 LOP3.LUT R9, R26, 0x406fe000, RZ, 0xfc, !PT ;  /* 0x406fe0001a091812 */ /* 0x000fe200078efcff */
[----:B------:R-:W-:Y:S01]  /*7390*/  DSETP.MIN.AND P0, P1, R18, 255, PT ;  /* 0x406fe0001200742a */ /* 0x000fe20003900000 */
[----:B------:R-:W-:Y:S01]  /*73a0*/  IMAD.MOV.U32 R0, RZ, RZ, R19 ;  /* 0x000000ffff007224 */ /* 0x000fe200078e0013 */
[----:B------:R-:W-:Y:S02]  /*73b0*/  @P3 LOP3.LUT R15, R7, 0x406fe000, RZ, 0xfc, !PT ;  /* 0x406fe000070f3812 */ /* 0x000fe400078efcff */
[----:B------:R-:W-:Y:S01]  /*73c0*/  DSETP.MIN.AND P2, P3, R22, 255, PT ;  /* 0x406fe0001600742a */ /* 0x000fe20003b40000 */
[----:B------:R0:W-:Y:S01]  /*73d0*/  F2I.U32.F64.TRUNC R7, R8 ;  /* 0x0000000800077311 */ /* 0x0001e2000030d000 */
[----:B------:R-:W-:Y:S02]  /*73e0*/  FSEL R17, R0, 3.748046875, P0 ;  /* 0x406fe00000117808 */ /* 0x000fe40000000000 */
[----:B------:R-:W-:Y:S02]  /*73f0*/  MOV R0, R23 ;  /* 0x0000001700007202 */ /* 0x000fe40000000f00 */
[----:B------:R-:W-:-:S02]  /*7400*/  SEL R16, R18, RZ, P0 ;  /* 0x000000ff12107207 */ /* 0x000fc40000000000 */
[----:B------:R-:W-:Y:S01]  /*7410*/  FSEL R19, R0, 3.748046875, P2 ;  /* 0x406fe00000137808 */ /* 0x000fe20001000000 */
[----:B------:R-:W1:Y:S01]  /*7420*/  F2I.U32.F64.TRUNC R14, R14 ;  /* 0x0000000e000e7311 */ /* 0x000e62000030d000 */
[----:B------:R-:W-:Y:S01]  /*7430*/  @P1 LOP3.LUT R17, R10, 0x406fe000, RZ, 0xfc, !PT ;  /* 0x406fe0000a111812 */ /* 0x000fe200078efcff */
[----:B0-----:R-:W-:Y:S01]  /*7440*/  IMAD.MOV.U32 R8, RZ, RZ, 0x80000 ;  /* 0x00080000ff087424 */ /* 0x001fe200078e00ff */
[----:B------:R-:W-:-:S04]  /*7450*/  SEL R18, R22, RZ, P2 ;  /* 0x000000ff16127207 */ /* 0x000fc80001000000 */
[----:B------:R-:W-:Y:S01]  /*7460*/  @P3 LOP3.LUT R19, R8, 0x406fe000, RZ, 0xfc, !PT ;  /* 0x406fe00008133812 */ /* 0x000fe200078efcff */
[----:B------:R0:W3:Y:S01]  /*7470*/  F2I.U32.F64.TRUNC R9, R16 ;  /* 0x0000001000097311 */ /* 0x0000e2000030d000 */
[----:B-1----:R-:W-:-:S07]  /*7480*/  PRMT R8, R14, 0x7610, R8 ;  /* 0x000076100e087816 */ /* 0x002fce0000000008 */
[----:B------:R0:W1:Y:S01]  /*7490*/  F2I.U32.F64.TRUNC R10, R18 ;  /* 0x00000012000a7311 */ /* 0x000062000030d000 */
[----:B--2---:R-:W-:-:S14]  /*74a0*/  DSETP.GTU.AND P0, PT, R24, RZ, PT ;  /* 0x000000ff1800722a */ /* 0x004fdc0003f0c000 */
[----:B01-3--:R-:W-:Y:S05]  /*74b0*/  @!P0 BRA `(.L_x_67) ;  /* 0x0000054000988947 */ /* 0x00bfea0003800000 */
[----:B------:R-:W-:Y:S01]  /*74c0*/  DMUL R14, R78, R66 ;  /* 0x000000424e0e7228 */ /* 0x000fe20000000000 */
[----:B------:R-:W-:Y:S01]  /*74d0*/  IMAD.MOV.U32 R20, RZ, RZ, 0x0 ;  /* 0x00000000ff147424 */ /* 0x000fe200078e00ff */
[----:B------:R-:W-:Y:S01]  /*74e0*/  BSSY.RECONVERGENT B3, `(.L_x_144) ;  /* 0x000001f000037945 */ /* 0x000fe20003800200 */
[----:B------:R-:W-:-:S05]  /*74f0*/  IMAD.MOV.U32 R21, RZ, RZ, 0x3fd80000 ;  /* 0x3fd80000ff157424 */ /* 0x000fca00078e00ff */
[----:B------:R-:W-:-:S08]  /*7500*/  DFMA R14, R76, -R64, -R14 ;  /* 0x800000404c0e722b */ /* 0x000fd0000000080e */
[----:B------:R-:W-:-:S08]  /*7510*/  DFMA R14, R74, -R62, R14 ;  /* 0x8000003e4a0e722b */ /* 0x000fd0000000000e */
[----:B------:R-:W-:-:S08]  /*7520*/  DADD R14, R14, R14 ;  /* 0x000000000e0e7229 */ /* 0x000fd0000000000e */
[-C--:B------:R-:W-:Y:S02]  /*7530*/  DFMA R16, R76, R14.reuse, R64 ;  /* 0x0000000e4c10722b */ /* 0x080fe40000000040 */
[-C--:B------:R-:W-:Y:S02]  /*7540*/  DFMA R86, R78, R14.reuse, R66 ;  /* 0x0000000e4e56722b */ /* 0x080fe40000000042 */
[----:B------:R-:W-:-:S04]  /*7550*/  DFMA R14, R74, R14, R62 ;  /* 0x0000000e4a0e722b */ /* 0x000fc8000000003e */
        /* <DEDUP_REMOVED lines=23> */
.L_x_145:
[----:B------:R-:W-:Y:S05]  /*76d0*/  BSYNC.RECONVERGENT B3 ;  /* 0x0000000000037941 */ /* 0x000fea0003800200 */
.L_x_144:
        /* <DEDUP_REMOVED lines=9> */
[----:B------:R-:W-:Y:S01]  /*7770*/  MOV R20, 0x1 ;  /* 0x0000000100147802 */ /* 0x000fe20000000f00 */
[----:B------:R-:W-:Y:S01]  /*7780*/  BSSY.RECONVERGENT B4, `(.L_x_148) ;  /* 0x0000011000047945 */ /* 0x000fe20003800200 */
[----:B------:R-:W-:-:S04]  /*7790*/  FSETP.GEU.AND P1, PT, |R87|, 6.5827683646048100446e-37, PT ;  /* 0x036000005700780b */ /* 0x000fc80003f2e200 */
        /* <DEDUP_REMOVED lines=15> */
.L_x_149:
[----:B------:R-:W-:Y:S05]  /*7890*/  BSYNC.RECONVERGENT B4 ;  /* 0x0000000000047941 */ /* 0x000fea0003800200 */
.L_x_148:
        /* <DEDUP_REMOVED lines=23> */
[----:B------:R-:W-:Y:S01]  /*7a10*/  MOV R104, R24 ;  /* 0x0000001800687202 */ /* 0x000fe20000000f00 */
[----:B------:R-:W-:-:S07]  /*7a20*/  IMAD.MOV.U32 R105, RZ, RZ, R25 ;  /* 0x000000ffff697224 */ /* 0x000fce00078e0019 */
.L_x_151:
[----:B------:R-:W-:Y:S05]  /*7a30*/  BSYNC.RECONVERGENT B4 ;  /* 0x0000000000047941 */ /* 0x000fea0003800200 */
.L_x_150:
        /* <DEDUP_REMOVED lines=21> */
.L_x_153:
[----:B------:R-:W-:Y:S05]  /*7b90*/  BSYNC.RECONVERGENT B4 ;  /* 0x0000000000047941 */ /* 0x000fea0003800200 */
.L_x_152:
[----:B------:R-:W-:Y:S02]  /*7ba0*/  IMAD.MOV.U32 R102, RZ, RZ, R24 ;  /* 0x000000ffff667224 */ /* 0x000fe400078e0018 */
[----:B------:R-:W-:-:S07]  /*7bb0*/  IMAD.MOV.U32 R103, RZ, RZ, R25 ;  /* 0x000000ffff677224 */ /* 0x000fce00078e0019 */
.L_x_147:
[----:B------:R-:W-:Y:S05]  /*7bc0*/  BSYNC.RECONVERGENT B3 ;  /* 0x0000000000037941 */ /* 0x000fea0003800200 */
.L_x_146:
[----:B------:R-:W0:Y:S01]  /*7bd0*/  LDCU UR4, c[0x0][0x398] ;  /* 0x00007300ff0477ac */ /* 0x000e220008000800 */
[----:B------:R-:W-:Y:S01]  /*7be0*/  BSSY.RECONVERGENT B3, `(.L_x_154) ;  /* 0x000291e000037945 */ /* 0x000fe20003800200 */
[----:B0-----:R-:W-:-:S09]  /*7bf0*/  UISETP.GE.AND UP0, UPT, UR4, 0x1, UPT ;  /* 0x000000010400788c */ /* 0x001fd2000bf06270 */
[----:B------:R-:W-:Y:S05]  /*7c00*/  BRA.U !UP0, `(.L_x_155) ;  /* 0x0000000908247547 */ /* 0x000fea000b800000 */
[----:B------:R-:W-:-:S07]  /*7c10*/  IMAD.MOV.U32 R0, RZ, RZ, RZ ;  /* 0x000000ffff007224 */ /* 0x000fce00078e00ff */
.L_x_168:
[----:B------:R-:W0:Y:S02]  /*7c20*/  LDC.64 R20, c[0x0][0x390] ;  /* 0x0000e400ff147b82 */ /* 0x000e240000000a00 */
[----:B0-----:R-:W-:-:S05]  /*7c30*/  IMAD.WIDE.U32 R20, R0, 0x40, R20 ;  /* 0x0000004000147825 */ /* 0x001fca00078e0014 */
[----:B------:R-:W2:Y:S01]  /*7c40*/  LDG.E R14, desc[UR8][R20.64] ;  /* 0x00000008140e7981 */ /* 0x000ea2000c1e1900 */
[----:B------:R-:W-:Y:S01]  /*7c50*/  BSSY.RELIABLE B4, `(.L_x_156) ;  /* 0x0000080000047945 */ /* 0x000fe20003800100 */
[----:B--2---:R-:W-:-:S13]  /*7c60*/  ISETP.NE.AND P0, PT, R14, 0x1, PT ;  /* 0x000000010e00780c */ /* 0x004fda0003f05270 */
[----:B------:R-:W-:Y:S05]  /*7c70*/  @P0 BRA `(.L_x_157) ;  /* 0x0000000400f40947 */ /* 0x000fea0003800000 */
[----:B------:R-:W2:Y:S04]  /*7c80*/  LDG.E.64 R18, desc[UR8][R20.64+0x18] ;  /* 0x0000180814127981 */ /* 0x000ea8000c1e1b00 */
[----:B------:R-:W3:Y:S04]  /*7c90*/  LDG.E.64 R14, desc[UR8][R20.64+0x10] ;  /* 0x00001008140e7981 */ /* 0x000ee8000c1e1b00 */
[----:B------:R0:W4:Y:S01]  /*7ca0*/  LDG.E.64 R16, desc[UR8][R20.64+0x20] ;  /* 0x0000200814107981 */ /* 0x000122000c1e1b00 */
[----:B------:R-:W-:Y:S01]  /*7cb0*/  BSSY.RECONVERGENT B5, `(.L_x_158) ;  /* 0x000001d000057945 */ /* 0x000fe20003800200 */
[----:B0-----:R-:W-:-:S02]  /*7cc0*/  IMAD.MOV.U32 R20, RZ, RZ, 0x0 ;  /* 0x00000000ff147424 */ /* 0x001fc400078e00ff */
[----:B------:R-:W-:Y:S01]  /*7cd0*/  IMAD.MOV.U32 R21, RZ, RZ, 0x3fd80000 ;  /* 0x3fd80000ff157424 */ /* 0x000fe200078e00ff */
[----:B--2---:R-:W-:Y:S02]  /*7ce0*/  DADD R18, -R70, R18 ;  /* 0x0000000046127229 */ /* 0x004fe40000000112 */
[----:B---3--:R-:W-:-:S06]  /*7cf0*/  DADD R86, -R68, R14 ;  /* 0x0000000044567229 */ /* 0x008fcc000000010e */
[----:B------:R-:W-:Y:S02]  /*7d00*/  DMUL R14, R18, R18 ;  /* 0x00000012120e7228 */ /* 0x000fe40000000000 */
[----:B----4-:R-:W-:-:S06]  /*7d10*/  DADD R16, -R72, R16 ;  /* 0x0000000048107229 */ /* 0x010fcc0000000110 */
[----:B------:R-:W-:-:S08]  /*7d20*/  DFMA R14, R86, R86, R14 ;  /* 0x00000056560e722b */ /* 0x000fd0000000000e */
[----:B------:R-:W-:-:S06]  /*7d30*/  DFMA R84, R16, R16, R14 ;  /* 0x000000101054722b */ /* 0x000fcc000000000e */
[----:B------:R-:W0:Y:S04]  /*7d40*/  MUFU.RSQ64H R25, R85 ;  /* 0x0000005500197308 */ /* 0x000e280000001c00 */
[----:B------:R-:W-:-:S04]  /*7d50*/  IADD3 R24, PT, PT, R85, -0x3500000, RZ ;  /* 0xfcb0000055187810 */ /* 0x000fc80007ffe0ff */
[----:B------:R-:W-:Y:S02]  /*7d60*/  ISETP.GE.U32.AND P0, PT, R24, 0x7ca00000, PT ;  /* 0x7ca000001800780c */ /* 0x000fe40003f06070 */
        /* <DEDUP_REMOVED lines=17> */
.L_x_159:
[----:B------:R-:W-:Y:S05]  /*7e80*/  BSYNC.RECONVERGENT B5 ;  /* 0x0000000000057941 */ /* 0x000fea0003800200 */
.L_x_158:
        /* <DEDUP_REMOVED lines=23> */
[----:B------:R-:W-:Y:S01]  /*8000*/  MOV R84, R20 ;  /* 0x0000001400547202 */ /* 0x000fe20000000f00 */
[----:B------:R-:W-:Y:S01]  /*8010*/  IMAD.MOV.U32 R85, RZ, RZ, R21 ;  /* 0x000000ffff557224 */ /* 0x000fe200078e0015 */
[----:B------:R-:W-:-:S07]  /*8020*/  MOV R22, 0x8040 ;  /* 0x0000804000167802 */ /* 0x000fce0000000f00 */
[----:B------:R-:W-:Y:S05]  /*8030*/  CALL.REL.NOINC `($__internal_1_$__cuda_sm20_div_rn_f64_full) ;  /* 0x0000053800d47944 */ /* 0x000fea0003c00000 */
.L_x_163:
[----:B------:R-:W-:Y:S05]  /*8040*/  BSYNC.RECONVERGENT B6 ;  /* 0x0000000000067941 */ /* 0x000fea0003800200 */
.L_x_162:
        /* <DEDUP_REMOVED lines=12> */
[----:B------:R-:W-:Y:S02]  /*8110*/  IMAD.MOV.U32 R26, RZ, RZ, R24 ;  /* 0x000000ffff1a7224 */ /* 0x000fe400078e0018 */
[----:B------:R-:W-:-:S07]  /*8120*/  IMAD.MOV.U32 R27, RZ, RZ, R25 ;  /* 0x000000ffff1b7224 */ /* 0x000fce00078e0019 */
        /* <DEDUP_REMOVED lines=9> */
[----:B------:R-:W-:Y:S01]  /*81c0*/  IMAD.MOV.U32 R14, RZ, RZ, R24 ;  /* 0x000000ffff0e7224 */ /* 0x000fe200078e0018 */
[----:B------:R-:W-:-:S07]  /*81d0*/  MOV R15, R25 ;  /* 0x00000019000f7202 */ /* 0x000fce0000000f00 */
.L_x_165:
[----:B------:R-:W-:Y:S05]  /*81e0*/  BSYNC.RECONVERGENT B6 ;  /* 0x0000000000067941 */ /* 0x000fea0003800200 */
.L_x_164:
        /* <DEDUP_REMOVED lines=21> */
.L_x_166:
[----:B------:R-:W-:Y:S05]  /*8340*/  BSYNC.RECONVERGENT B6 ;  /* 0x0000000000067941 */ /* 0x000fea0003800200 */
.L_x_161:
[----:B------:R-:W-:Y:S05]  /*8350*/  BSYNC.RECONVERGENT B5 ;  /* 0x0000000000057941 */ /* 0x000fea0003800200 */
.L_x_160:
        /* <DEDUP_REMOVED lines=8> */
[----:B------:R-:W-:Y:S02]  /*83e0*/  DSETP.GEU.AND P0, PT, |R14|, 0.125, PT ;  /* 0x3fc000000e00742a */ /* 0x000fe40003f0e200 */
[----:B------:R-:W-:Y:S01]  /*83f0*/  PRMT R14, R16, 0x7610, R14 ;  /* 0x00007610100e7816 */ /* 0x000fe2000000000e */
[----:B------:R-:W-:Y:S01]  /*8400*/  IMAD.MOV.U32 R15, RZ, RZ, 0xff ;  /* 0x000000ffff0f7424 */ /* 0x000fe200078e00ff */
[----:B------:R-:W-:Y:S02]  /*8410*/  PRMT R16, R17, 0x7610, R16 ;  /* 0x0000761011107816 */ /* 0x000fe40000000010 */
[----:B------:R-:W-:-:S08]  /*8420*/  PRMT R17, R18, 0x7610, R17 ;  /* 0x0000761012117816 */ /* 0x000fd00000000011 */
[----:B------:R-:W-:Y:S05]  /*8430*/  @!P0 BREAK.RELIABLE P1, B4 ;  /* 0x0000000000048942 */ /* 0x000fea0000800100 */
[----:B------:R-:W-:Y:S05]  /*8440*/  @!P0 BRA P1, `(.L_x_167) ;  /* 0x00000288005c8947 */ /* 0x000fea0000800000 */
.L_x_157:
[----:B------:R-:W-:Y:S05]  /*8450*/  BSYNC.RELIABLE B4 ;  /* 0x0000000000047941 */ /* 0x000fea0003800100 */
.L_x_156:
[----:B------:R-:W0:Y:S01]  /*8460*/  LDCU UR4, c[0x0][0x398] ;  /* 0x00007300ff0477ac */ /* 0x000e220008000800 */
[----:B------:R-:W-:-:S04]  /*8470*/  IADD3 R0, PT, PT, R0, 0x1, RZ ;  /* 0x0000000100007810 */ /* 0x000fc80007ffe0ff */
[----:B0-----:R-:W-:-:S13]  /*8480*/  ISETP.NE.AND P0, PT, R0, UR4, PT ;  /* 0x0000000400007c0c */ /* 0x001fda000bf05270 */
[----:B------:R-:W-:Y:S05]  /*8490*/  @P0 BRA `(.L_x_168) ;  /* 0xfffffff400e00947 */ /* 0x000fea000383ffff */
.L_x_155:
[----:B------:R-:W0:Y:S01]  /*84a0*/  LDCU UR4, c[0x0][0x388] ;  /* 0x00007100ff0477ac */ /* 0x000e220008000800 */
[----:B------:R-:W-:Y:S02]  /*84b0*/  IMAD.MOV.U32 R0, RZ, RZ, -0x1 ;  /* 0xffffffffff007424 */ /* 0x000fe400078e00ff */
[----:B------:R-:W-:Y:S02]  /*84c0*/  IMAD.MOV.U32 R38, RZ, RZ, -0x1 ;  /* 0xffffffffff267424 */ /* 0x000fe400078e00ff */
        /* <DEDUP_REMOVED lines=8> */
.L_x_186:
        /* <DEDUP_REMOVED lines=17> */
[----:B------:R-:W-:Y:S01]  /*8660*/  PLOP3.LUT P1, PT, PT, PT, PT, 0x8, 0x80 ;  /* 0x000000000080781c */ /* 0x000fe20003f2e170 */
[----:B--2---:R-:W-:-:S02]  /*8670*/  DADD R96, R18, -R120 ;  /* 0x0000000012607229 */ /* 0x004fc40000000878 */
        /* <DEDUP_REMOVED lines=9> */
[----:B0-----:R-:W-:Y:S01]  /*8710*/  DMUL R14, R108, R82 ;  /* 0x000000526c0e7228 */ /* 0x001fe20000000000 */
[----:B------:R-:W-:Y:S01]  /*8720*/  CS2R R16, SRZ ;  /* 0x0000000000107805 */ /* 0x000fe2000001ff00 */
        /* <DEDUP_REMOVED lines=28> */
[----:B------:R-:W-:Y:S02]  /*88f0*/  MOV R85, R113 ;  /* 0x0000007100557202 */ /* 0x000fe40000000f00 */
[----:B------:R-:W-:-:S07]  /*8900*/  MOV R22, 0x8920 ;  /* 0x0000892000167802 */ /* 0x000fce0000000f00 */
[----:B-----5:R-:W-:Y:S05]  /*8910*/  CALL.REL.NOINC `($__internal_1_$__cuda_sm20_div_rn_f64_full) ;  /* 0x00000530009c7944 */ /* 0x020fea0003c00000 */
[----:B------:R-:W-:Y:S02]  /*8920*/  IMAD.MOV.U32 R14, RZ, RZ, R24 ;  /* 0x000000ffff0e7224 */ /* 0x000fe400078e0018 */
[----:B------:R-:W-:-:S07]  /*8930*/  IMAD.MOV.U32 R15, RZ, RZ, R25 ;  /* 0x000000ffff0f7224 */ /* 0x000fce00078e0019 */
.L_x_173:
[----:B------:R-:W-:Y:S05]  /*8940*/  BSYNC.RECONVERGENT B6 ;  /* 0x0000000000067941 */ /* 0x000fea0003800200 */
.L_x_172:
        /* <DEDUP_REMOVED lines=31> */
.L_x_175:
[----:B------:R-:W-:Y:S05]  /*8b40*/  BSYNC.RECONVERGENT B6 ;  /* 0x0000000000067941 */ /* 0x000fea0003800200 */
.L_x_174:
        /* <DEDUP_REMOVED lines=26> */
.L_x_177:
[----:B------:R-:W-:Y:S05]  /*8cf0*/  BSYNC.RECONVERGENT B6 ;  /* 0x0000000000067941 */ /* 0x000fea0003800200 */
.L_x_176:
[----:B------:R-:W-:-:S06]  /*8d00*/  DSETP.GEU.AND P1, PT, R24, RZ, PT ;  /* 0x000000ff1800722a */ /* 0x000fcc0003f2e000 */
[----:B------:R-:W-:Y:S02]  /*8d10*/  FSEL R16, R24, RZ, P1 ;  /* 0x000000ff18107208 */ /* 0x000fe40000800000 */
[----:B------:R-:W-:-:S07]  /*8d20*/  FSEL R17, R25, RZ, P1 ;  /* 0x000000ff19117208 */ /* 0x000fce0000800000 */
.L_x_171:
[----:B------:R-:W-:Y:S05]  /*8d30*/  BSYNC.RECONVERGENT B5 ;  /* 0x0000000000057941 */ /* 0x000fea0003800200 */
.L_x_170:
        /* <DEDUP_REMOVED lines=11> */
[----:B------:R-:W-:Y:S01]  /*8df0*/  DADD R98, -R18, R28 ;  /* 0x0000000012627229 */ /* 0x000fe2000000011c */
[----:B------:R-:W-:Y:S01]  /*8e00*/  CS2R R32, SRZ ;  /* 0x0000000000207805 */ /* 0x000fe2000001ff00 */
        /* <DEDUP_REMOVED lines=34> */
[----:B------:R-:W-:Y:S02]  /*9030*/  IMAD.MOV.U32 R14, RZ, RZ, R24 ;  /* 0x000000ffff0e7224 */ /* 0x000fe400078e0018 */
[----:B------:R-:W-:-:S07]  /*9040*/  IMAD.MOV.U32 R15, RZ, RZ, R25 ;  /* 0x000000ffff0f7224 */ /* 0x000fce00078e0019 */
.L_x_181:
[----:B------:R-:W-:Y:S05]  /*9050*/  BSYNC.RECONVERGENT B6 ;  /* 0x0000000000067941 */ /* 0x000fea0003800200 */
.L_x_180:
        /* <DEDUP_REMOVED lines=31> */
.L_x_183:
[----:B------:R-:W-:Y:S05]  /*9250*/  BSYNC.RECONVERGENT B6 ;  /* 0x0000000000067941 */ /* 0x000fea0003800200 */
.L_x_182:
        /* <DEDUP_REMOVED lines=26> */
.L_x_185:
[----:B------:R-:W-:Y:S05]  /*9400*/  BSYNC.RECONVERGENT B6 ;  /* 0x0000000000067941 */ /* 0x000fea0003800200 */
.L_x_184:
[----:B------:R-:W-:-:S06]  /*9410*/  DSETP.GEU.AND P0, PT, R24, RZ, PT ;  /* 0x000000ff1800722a */ /* 0x000fcc0003f0e000 */
[----:B------:R-:W-:Y:S02]  /*9420*/  FSEL R32, R24, RZ, P0 ;  /* 0x000000ff18207208 */ /* 0x000fe40000000000 */
[----:B------:R-:W-:-:S07]  /*9430*/  FSEL R33, R25, RZ, P0 ;  /* 0x000000ff19217208 */ /* 0x000fce0000000000 */
.L_x_179:
[----:B------:R-:W-:Y:S05]  /*9440*/  BSYNC.RECONVERGENT B5 ;  /* 0x0000000000057941 */ /* 0x000fea0003800200 */
.L_x_178:
[----:B------:R-:W-:Y:S01]  /*9450*/  UMOV UR4, 0xffffffff ;  /* 0xffffffff00047882 */ /* 0x000fe20000000000 */
[----:B------:R-:W-:Y:S02]  /*9460*/  UMOV UR5, 0x7fefffff ;  /* 0x7fefffff00057882 */ /* 0x000fe40000000000 */
[----:B------:R-:W-:Y:S01]  /*9470*/  DSETP.LT.AND P1, PT, R16, UR4, P1 ;  /* 0x0000000410007e2a */ /* 0x000fe20008f21000 */
[----:B------:R-:W0:Y:S05]  /*9480*/  LDCU UR4, c[0x0][0x388] ;  /* 0x00007100ff0477ac */ /* 0x000e2a0008000800 */
[----:B------:R-:W-:Y:S02]  /*9490*/  FSEL R14, R16, -QNAN , P1 ;  /* 0xffffffff100e7808 */ /* 0x000fe40000800000 */
[----:B------:R-:W-:-:S02]  /*94a0*/  FSEL R15, R17, +QNAN , P1 ;  /* 0x7fefffff110f7808 */ /* 0x000fc40000800000 */
[----:B------:R-:W-:-:S04]  /*94b0*/  FSEL R17, R17, RZ, P1 ;  /* 0x000000ff11117208 */ /* 0x000fc80000800000 */
[----:B------:R-:W-:Y:S01]  /*94c0*/  DSETP.LT.AND P0, PT, R32, R14, P0 ;  /* 0x0000000e2000722a */ /* 0x000fe20000701000 */
[----:B------:R-:W-:-:S05]  /*94d0*/  FSEL R15, R16, RZ, P1 ;  /* 0x000000ff100f7208 */ /* 0x000fca0000800000 */
[----:B------:R-:W-:Y:S02]  /*94e0*/  PLOP3.LUT P2, PT, P0, P1, PT, 0xf8, 0x8f ;  /* 0x00000000008f781c */ /* 0x000fe40000743f70 */
[----:B------:R-:W-:Y:S02]  /*94f0*/  FSEL R14, R32, R15, P0 ;  /* 0x0000000f200e7208 */ /* 0x000fe40000000000 */
[----:B------:R-:W-:-:S09]  /*9500*/  FSEL R15, R33, R17, P0 ;  /* 0x00000011210f7208 */ /* 0x000fd20000000000 */
[----:B------:R-:W-:Y:S01]  /*9510*/  @P2 MOV R16, 0xa0b5ed8d ;  /* 0xa0b5ed8d00102802 */ /* 0x000fe20000000f00 */
[----:B------:R-:W-:-:S06]  /*9520*/  @P2 IMAD.MOV.U32 R17, RZ, RZ, 0x3eb0c6f7 ;  /* 0x3eb0c6f7ff112424 */ /* 0x000fcc00078e00ff */
[----:B------:R-:W-:-:S06]  /*9530*/  @P2 DSETP.GT.AND P0, PT, R14, R16, PT ;  /* 0x000000100e00222a */ /* 0x000fcc0003f04000 */
[----:B------:R-:W-:-:S06]  /*9540*/  @P2 DSETP.LT.AND P0, PT, R14, R38, P0 ;  /* 0x000000260e00222a */ /* 0x000fcc0000701000 */
[C---:B------:R-:W-:Y:S01]  /*9550*/  @P2 SEL R0, R23.reuse, R0, P0 ;  /* 0x0000000017002207 */ /* 0x040fe20000000000 */
[----:B------:R-:W-:Y:S01]  /*9560*/  VIADD R23, R23, 0x1 ;  /* 0x0000000117177836 */ /* 0x000fe20000000000 */
[----:B------:R-:W-:Y:S02]  /*9570*/  @P2 FSEL R14, R14, R38, P0 ;  /* 0x000000260e0e2208 */ /* 0x000fe40000000000 */
[----:B------:R-:W-:Y:S02]  /*9580*/  @P2 FSEL R15, R15, R39, P0 ;  /* 0x000000270f0f2208 */ /* 0x000fe40000000000 */
[----:B0-----:R-:W-:Y:S01]  /*9590*/  ISETP.NE.AND P1, PT, R23, UR4, PT ;  /* 0x0000000417007c0c */ /* 0x001fe2000bf25270 */
[----:B------:R-:W-:Y:S02]  /*95a0*/  @P2 IMAD.MOV.U32 R38, RZ, RZ, R14 ;  /* 0x000000ffff262224 */ /* 0x000fe400078e000e */
[----:B------:R-:W-:-:S10]  /*95b0*/  @P2 IMAD.MOV.U32 R39, RZ, RZ, R15 ;  /* 0x000000ffff272224 */ /* 0x000fd400078e000f */
[----:B------:R-:W-:Y:S05]  /*95c0*/  @P1 BRA `(.L_x_186) ;  /* 0xffffffec00e01947 */ /* 0x000fea000383ffff */
[----:B------:R-:W-:Y:S05]  /*95d0*/  BSYNC.RECONVERGENT B4 ;  /* 0x0000000000047941 */ /* 0x000fea0003800200 */
.L_x_169:
[----:B------:R-:W-:Y:S01]  /*95e0*/  ISETP.NE.AND P0, PT, R0, -0x1, PT ;  /* 0xffffffff0000780c */ /* 0x000fe20003f05270 */
[----:B------:R-:W-:Y:S01]  /*95f0*/  IMAD.MOV.U32 R14, RZ, RZ, 0xff ;  /* 0x000000ffff0e7424 */ /* 0x000fe200078e00ff */
[----:B------:R-:W-:Y:S02]  /*9600*/  PRMT R15, RZ, 0x7610, R15 ;  /* 0x00007610ff0f7816 */ /* 0x000fe4000000000f */
[----:B------:R-:W-:Y:S02]  /*9610*/  PRMT R16, RZ, 0x7610, R16 ;  /* 0x00007610ff107816 */ /* 0x000fe40000000010 */
[----:B------:R-:W-:-:S07]  /*9620*/  PRMT R17, RZ, 0x7610, R17 ;  /* 0x00007610ff117816 */ /* 0x000fce0000000011 */
[----:B------:R-:W-:Y:S05]  /*9630*/  @!P0 BRA `(.L_x_167) ;  /* 0x0000027400e08947 */ /* 0x000fea0003800000 */
[----:B------:R-:W0:Y:S02]  /*9640*/  LDC.64 R22, c[0x0][0x380] ;  /* 0x0000e000ff167b82 */ /* 0x000e240000000a00 */
[----:B0-----:R-:W-:-:S05]  /*9650*/  IMAD.WIDE R22, R0, 0x80, R22 ;  /* 0x0000008000167825 */ /* 0x001fca00078e0216 */
[----:B------:R-:W2:Y:S04]  /*9660*/  LDG.E.64 R36, desc[UR8][R22.64+0x30] ;  /* 0x0000300816247981 */ /* 0x000ea8000c1e1b00 */
[----:B------:R-:W2:Y:S04]  /*9670*/  LDG.E.64 R14, desc[UR8][R22.64] ;  /* 0x00000008160e7981 */ /* 0x000ea8000c1e1b00 */
[----:B------:R-:W3:Y:S04]  /*9680*/  LDG.E.64 R80, desc[UR8][R22.64+0x38] ;  /* 0x0000380816507981 */ /* 0x000ee8000c1e1b00 */
[----:B------:R-:W3:Y:S01]  /*9690*/  LDG.E.64 R16, desc[UR8][R22.64+0x8] ;  /* 0x0000080816107981 */ /* 0x000ee2000c1e1b00 */
[----:B------:R-:W-:Y:S01]  /*96a0*/  IMAD.MOV.U32 R42, RZ, RZ, 0x3d719799 ;  /* 0x3d719799ff2a7424 */ /* 0x000fe200078e00ff */
[----:B------:R-:W-:Y:S01]  /*96b0*/  UMOV UR4, 0x812dea11 ;  /* 0x812dea1100047882 */ /* 0x000fe20000000000 */
[----:B------:R-:W-:Y:S01]  /*96c0*/  UMOV UR5, 0x3d719799 ;  /* 0x3d71979900057882 */ /* 0x000fe20000000000 */
[----:B------:R-:W-:Y:S01]  /*96d0*/  IMAD.MOV.U32 R24, RZ, RZ, 0x1 ;  /* 0x00000001ff187424 */ /* 0x000fe200078e00ff */
[----:B------:R-:W5:Y:S04]  /*96e0*/  LDG.E.64 R18, desc[UR8][R22.64+0x10] ;  /* 0x0000100816127981 */ /* 0x000f68000c1e1b00 */
[----:B------:R-:W5:Y:S04]  /*96f0*/  LDG.E.64 R20, desc[UR8][R22.64+0x18] ;  /* 0x0000180816147981 */ /* 0x000f68000c1e1b00 */
[----:B------:R-:W5:Y:S04]  /*9700*/  LDG.E.64 R26, desc[UR8][R22.64+0x20] ;  /* 0x00002008161a7981 */ /* 0x000f68000c1e1b00 */
[----:B------:R-:W5:Y:S04]  /*9710*/  LDG.E.64 R28, desc[UR8][R22.64+0x28] ;  /* 0x00002808161c7981 */ /* 0x000f68000c1e1b00 */
[----:B------:R-:W5:Y:S04]  /*9720*/  LDG.E.64 R32, desc[UR8][R22.64+0x40] ;  /* 0x0000400816207981 */ /* 0x000f68000c1e1b00 */
[----:B------:R0:W5:Y:S01]  /*9730*/  LDG.E.64 R34, desc[UR8][R22.64+0x60] ;  /* 0x0000600816227981 */ /* 0x000162000c1e1b00 */
[C---:B------:R-:W-:Y:S01]  /*9740*/  DFMA R96, R38.reuse, R106, R68 ;  /* 0x0000006a2660722b */ /* 0x040fe20000000044 */
[----:B------:R-:W-:Y:S01]  /*9750*/  BSSY.RECONVERGENT B4, `(.L_x_187) ;  /* 0x0000020000047945 */ /* 0x000fe20003800200 */
[----:B------:R-:W-:-:S02]  /*9760*/  DFMA R40, R38, R104, R70 ;  /* 0x000000682628722b */ /* 0x000fc40000000046 */
[----:B------:R-:W-:Y:S02]  /*9770*/  DFMA R38, R38, R102, R72 ;  /* 0x000000662626722b */ /* 0x000fe40000000048 */
        /* <DEDUP_REMOVED lines=11> */
[----:B------:R-:W-:-:S06]  /*9830*/  DSETP.GEU.AND P0, PT, |R80|, UR4, PT ;  /* 0x0000000450007e2a */ /* 0x000fcc000bf0e200 */
[----:B------:R-:W-:Y:S01]  /*9840*/  FSEL R100, R80, -3.1943016081226573927e-38, P0 ;  /* 0x812dea1150647808 */ /* 0x000fe20000000000 */
[----:B0-----:R-:W-:-:S08]  /*9850*/  DFMA R22, -R84, R24, 1 ;  /* 0x3ff000005416742b */ /* 0x001fd00000000118 */
[----:B------:R-:W-:-:S08]  /*9860*/  DFMA R22, R22, R22, R22 ;  /* 0x000000161616722b */ /* 0x000fd00000000016 */
[----:B------:R-:W-:-:S08]  /*9870*/  DFMA R22, R24, R22, R24 ;  /* 0x000000161816722b */ /* 0x000fd00000000018 */
[----:B------:R-:W-:-:S08]  /*9880*/  DFMA R24, -R84, R22, 1 ;  /* 0x3ff000005418742b */ /* 0x000fd00000000116 */
[----:B------:R-:W-:-:S08]  /*9890*/  DFMA R24, R22, R24, R22 ;  /* 0x000000181618722b */ /* 0x000fd00000000016 */
[----:B------:R-:W-:-:S08]  /*98a0*/  DMUL R22, R86, R24 ;  /* 0x0000001856167228 */ /* 0x000fd00000000000 */
[----:B------:R-:W-:-:S08]  /*98b0*/  DFMA R30, -R84, R22, R86 ;  /* 0x00000016541e722b */ /* 0x000fd00000000156 */
[----:B------:R-:W-:Y:S01]  /*98c0*/  DFMA R24, R24, R30, R22 ;  /* 0x0000001e1818722b */ /* 0x000fe20000000016 */
[----:B------:R-:W-:Y:S02]  /*98d0*/  FSEL R23, -R42, 0.058982465416193008423, !P1 ;  /* 0x3d7197992a177808 */ /* 0x000fe40004800100 */
[----:B------:R-:W-:Y:S02]  /*98e0*/  FSETP.GEU.AND P1, PT, |R87|, 6.5827683646048100446e-37, PT ;  /* 0x036000005700780b */ /* 0x000fe40003f2e200 */
[----:B------:R-:W-:-:S05]  /*98f0*/  FSEL R101, R23, R81, !P0 ;  /* 0x0000005117657208 */ /* 0x000fca0004000000 */
[----:B------:R-:W-:-:S05]  /*9900*/  FFMA R22, RZ, R85, R25 ;  /* 0x00000055ff167223 */ /* 0x000fca0000000019 */
[----:B------:R-:W-:-:S13]  /*9910*/  FSETP.GT.AND P2, PT, |R22|, 1.469367938527859385e-39, PT ;  /* 0x001000001600780b */ /* 0x000fda0003f44200 */
[----:B------:R-:W-:Y:S05]  /*9920*/  @P2 BRA P1, `(.L_x_188) ;  /* 0x0000000000082947 */ /* 0x000fea0000800000 */
[----:B------:R-:W-:-:S07]  /*9930*/  MOV R22, 0x9950 ;  /* 0x0000995000167802 */ /* 0x000fce0000000f00 */
[----:B-----5:R-:W-:Y:S05]  /*9940*/  CALL.REL.NOINC `($__internal_1_$__cuda_sm20_div_rn_f64_full) ;  /* 0x0000052000907944 */ /* 0x020fea0003c00000 */
.L_x_188:
[----:B------:R-:W-:Y:S05]  /*9950*/  BSYNC.RECONVERGENT B4 ;  /* 0x0000000000047941 */ /* 0x000fea0003800200 */
.L_x_187:
        /* <DEDUP_REMOVED lines=15> */
[----:B------:R-:W-:Y:S02]  /*9a50*/  LOP3.LUT R31, R83, 0x80000000, R23, 0xb8, !PT ;  /* 0x80000000531f7812 */ /* 0x000fe400078eb817 */
[----:B------:R-:W-:-:S06]  /*9a60*/  MOV R30, RZ ;  /* 0x000000ff001e7202 */ /* 0x000fcc0000000f00 */
[----:B------:R-:W-:Y:S01]  /*9a70*/  DADD.RZ R22, R22, R30 ;  /* 0x0000000016167229 */ /* 0x000fe2000000c01e */
[----:B------:R-:W-:-:S05]  /*9a80*/  FFMA R30, RZ, R101, R25 ;  /* 0x00000065ff1e7223 */ /* 0x000fca0000000019 */
[----:B------:R0:W1:Y:S01]  /*9a90*/  F2I.F64.TRUNC R108, R22 ;  /* 0x00000016006c7311 */ /* 0x000062000030d100 */
[----:B------:R-:W-:-:S13]  /*9aa0*/  FSETP.GT.AND P0, PT, |R30|, 1.469367938527859385e-39, PT ;  /* 0x001000001e00780b */ /* 0x000fda0003f04200 */
[----:B0-----:R-:W-:Y:S05]  /*9ab0*/  @P0 BRA P1, `(.L_x_190) ;  /* 0x0000000000180947 */ /* 0x001fea0000800000 */
[----:B------:R-:W-:Y:S01]  /*9ac0*/  IMAD.MOV.U32 R86, RZ, RZ, R98 ;  /* 0x000000ffff567224 */ /* 0x000fe200078e0062 */
[----:B------:R-:W-:Y:S01]  /*9ad0*/  MOV R22, 0x9b20 ;  /* 0x00009b2000167802 */ /* 0x000fe20000000f00 */
[----:B------:R-:W-:Y:S02]  /*9ae0*/  IMAD.MOV.U32 R87, RZ, RZ, R99 ;  /* 0x000000ffff577224 */ /* 0x000fe400078e0063 */
[----:B------:R-:W-:Y:S02]  /*9af0*/  IMAD.MOV.U32 R84, RZ, RZ, R100 ;  /* 0x000000ffff547224 */ /* 0x000fe400078e0064 */
[----:B------:R-:W-:-:S07]  /*9b00*/  IMAD.MOV.U32 R85, RZ, RZ, R101 ;  /* 0x000000ffff557224 */ /* 0x000fce00078e0065 */
[----:B-1----:R-:W-:Y:S05]  /*9b10*/  CALL.REL.NOINC `($__internal_1_$__cuda_sm20_div_rn_f64_full) ;  /* 0x00000520001c7944 */ /* 0x002fea0003c00000 */
.L_x_190:
[----:B------:R-:W-:Y:S05]  /*9b20*/  BSYNC.RECONVERGENT B4 ;  /* 0x0000000000047941 */ /* 0x000fea0003800200 */
.L_x_189:
        /* <DEDUP_REMOVED lines=31> */
[----:B------:R-:W-:Y:S01]  /*9d20*/  MOV R16, 0x0 ;  /* 0x0000000000107802 */ /* 0x000fe20000000f00 */
[----:B------:R-:W-:-:S04]  /*9d30*/  IMAD.MOV.U32 R17, RZ, RZ, 0x3fd80000 ;  /* 0x3fd80000ff117424 */ /* 0x000fc800078e00ff */
        /* <DEDUP_REMOVED lines=24> */
.L_x_192:
[----:B------:R-:W-:Y:S05]  /*9ec0*/  BSYNC.RECONVERGENT B4 ;  /* 0x0000000000047941 */ /* 0x000fea0003800200 */
.L_x_191:
        /* <DEDUP_REMOVED lines=24> */
[----:B------:R-:W-:Y:S02]  /*a050*/  MOV R85, R27 ;  /* 0x0000001b00557202 */ /* 0x000fe40000000f00 */
[----:B------:R-:W-:-:S07]  /*a060*/  MOV R22, 0xa080 ;  /* 0x0000a08000167802 */ /* 0x000fce0000000f00 */
[----:B------:R-:W-:Y:S05]  /*a070*/  CALL.REL.NOINC `($__internal_1_$__cuda_sm20_div_rn_f64_full) ;  /* 0x0000051800c47944 */ /* 0x000fea0003c00000 */
.L_x_196:
[----:B------:R-:W-:Y:S05]  /*a080*/  BSYNC.RECONVERGENT B5 ;  /* 0x0000000000057941 */ /* 0x000fea0003800200 */
.L_x_195:
        /* <DEDUP_REMOVED lines=25> */
.L_x_198:
[----:B------:R-:W-:Y:S05]  /*a220*/  BSYNC.RECONVERGENT B5 ;  /* 0x0000000000057941 */ /* 0x000fea0003800200 */
.L_x_197:
        /* <DEDUP_REMOVED lines=21> */
.L_x_200:
[----:B------:R-:W-:Y:S05]  /*a380*/  BSYNC.RECONVERGENT B5 ;  /* 0x0000000000057941 */ /* 0x000fea0003800200 */
.L_x_199:
[----:B------:R-:W-:Y:S02]  /*a390*/  IMAD.MOV.U32 R108, RZ, RZ, R24 ;  /* 0x000000ffff6c7224 */ /* 0x000fe400078e0018 */
[----:B------:R-:W-:-:S07]  /*a3a0*/  IMAD.MOV.U32 R109, RZ, RZ, R25 ;  /* 0x000000ffff6d7224 */ /* 0x000fce00078e0019 */
.L_x_194:
[----:B------:R-:W-:Y:S05]  /*a3b0*/  BSYNC.RECONVERGENT B4 ;  /* 0x0000000000047941 */ /* 0x000fea0003800200 */
.L_x_193:
        /* <DEDUP_REMOVED lines=30> */
.L_x_203:
[----:B------:R-:W-:Y:S05]  /*a5a0*/  BSYNC.RECONVERGENT B4 ;  /* 0x0000000000047941 */ /* 0x000fea0003800200 */
.L_x_202:
        /* <DEDUP_REMOVED lines=26> */
.L_x_205:
[----:B------:R-:W-:Y:S05]  /*a750*/  BSYNC.RECONVERGENT B4 ;  /* 0x0000000000047941 */ /* 0x000fea0003800200 */
.L_x_204:
[----:B------:R-:W-:Y:S01]  /*a760*/  IMAD.MOV.U32 R18, RZ, RZ, RZ ;  /* 0x000000ffff127224 */ /* 0x000fe200078e00ff */
[----:B------:R-:W-:-:S07]  /*a770*/  CS2R R20, SRZ ;  /* 0x0000000000147805 */ /* 0x000fce000001ff00 */
.L_x_243:
        /* <DEDUP_REMOVED lines=19> */
.L_x_207:
[----:B------:R-:W2:Y:S04]  /*a8b0*/  LDG.E.64 R80, desc[UR8][R22.64+0x20] ;  /* 0x0000200816507981 */ /* 0x000ea8000c1e1b00 */
[----:B------:R-:W3:Y:S04]  /*a8c0*/  LDG.E.64 R98, desc[UR8][R22.64+0x18] ;  /* 0x0000180816627981 */ /* 0x000ee8000c1e1b00 */
[----:B------:R-:W4:Y:S01]  /*a8d0*/  LDG.E.64 R100, desc[UR8][R22.64+0x10] ;  /* 0x0000100816647981 */ /* 0x000f22000c1e1b00 */
[----:B------:R-:W-:Y:S01]  /*a8e0*/  IMAD.MOV.U32 R154, RZ, RZ, 0x0 ;  /* 0x00000000ff9a7424 */ /* 0x000fe200078e00ff */
[----:B------:R-:W-:Y:S01]  /*a8f0*/  MOV R155, 0x3ff00000 ;  /* 0x3ff00000009b7802 */ /* 0x000fe20000000f00 */
[----:B--2---:R-:W-:-:S02]  /*a900*/  DADD R80, -R38, R80 ;  /* 0x0000000026507229 */ /* 0x004fc40000000150 */
[----:B---3--:R-:W-:Y:S02]  /*a910*/  DADD R98, -R40, R98 ;  /* 0x0000000028627229 */ /* 0x008fe40000000162 */
[----:B----4-:R-:W-:-:S11]  /*a920*/  DADD R100, -R96, R100 ;  /* 0x0000000060647229 */ /* 0x010fd60000000164 */
.L_x_208:
[----:B------:R-:W0:Y:S01]  /*a930*/  LDCU UR4, c[0x0][0x388] ;  /* 0x00007100ff0477ac */ /* 0x000e220008000800 */
[----:B------:R-:W-:Y:S02]  /*a940*/  IMAD.MOV.U32 R36, RZ, RZ, 0x0 ;  /* 0x00000000ff247424 */ /* 0x000fe400078e00ff */
[----:B------:R-:W-:Y:S01]  /*a950*/  IMAD.MOV.U32 R37, RZ, RZ, 0x3ff00000 ;  /* 0x3ff00000ff257424 */ /* 0x000fe200078e00ff */
[----:B0-----:R-:W-:-:S09]  /*a960*/  UISETP.GE.AND UP0, UPT, UR4, 0x1, UPT ;  /* 0x000000010400788c */ /* 0x001fd2000bf06270 */
[----:B------:R-:W-:Y:S05]  /*a970*/  BRA.U !UP0, `(.L_x_210) ;  /* 0x0000001108347547 */ /* 0x000fea000b800000 */
[----:B------:R-:W-:Y:S02]  /*a980*/  IMAD.MOV.U32 R19, RZ, RZ, RZ ;  /* 0x000000ffff137224 */ /* 0x000fe400078e00ff */
[----:B------:R-:W-:Y:S02]  /*a990*/  IMAD.MOV.U32 R36, RZ, RZ, 0x0 ;  /* 0x00000000ff247424 */ /* 0x000fe400078e00ff */
[----:B------:R-:W-:-:S07]  /*a9a0*/  IMAD.MOV.U32 R37, RZ, RZ, 0x3ff00000 ;  /* 0x3ff00000ff257424 */ /* 0x000fce00078e00ff */
.L_x_229:
        /* <DEDUP_REMOVED lines=41> */
[----:B------:R-:W-:-:S04]  /*ac40*/  DADD R146, R38, -R146 ;  /* 0x0000000026927229 */ /* 0x000fc80000000892 */
[----:B------:R-:W-:Y:S02]  /*ac50*/  DMUL R30, R30, R142 ;  /* 0x0000008e1e1e7228 */ /* 0x000fe40000000000 */
[----:B0-----:R-:W-:-:S06]  /*ac60*/  DFMA R82, -R140, R22, 1 ;  /* 0x3ff000008c52742b */ /* 0x001fcc0000000116 */
[----:B------:R-:W-:Y:S02]  /*ac70*/  DFMA R30, R24, R144, R30 ;  /* 0x00000090181e722b */ /* 0x000fe4000000001e */
[----:B------:R-:W-:-:S06]  /*ac80*/  DFMA R82, R82, R82, R82 ;  /* 0x000000525252722b */ /* 0x000fcc0000000052 */
[----:B------:R-:W-:Y:S02]  /*ac90*/  DFMA R86, R42, R146, R30 ;  /* 0x000000922a56722b */ /* 0x000fe4000000001e */
[----:B------:R-:W-:-:S08]  /*aca0*/  DFMA R82, R22, R82, R22 ;  /* 0x000000521652722b */ /* 0x000fd00000000016 */
[----:B------:R-:W-:Y:S01]  /*acb0*/  FSETP.GEU.AND P2, PT, |R87|, 6.5827683646048100446e-37, PT ;  /* 0x036000005700780b */ /* 0x000fe20003f4e200 */
        /* <DEDUP_REMOVED lines=14> */
.L_x_214:
[----:B------:R-:W-:Y:S05]  /*ada0*/  BSYNC.RECONVERGENT B6 ;  /* 0x0000000000067941 */ /* 0x000fea0003800200 */
.L_x_213:
        /* <DEDUP_REMOVED lines=31> */
.L_x_216:
[----:B------:R-:W-:Y:S05]  /*afa0*/  BSYNC.RECONVERGENT B6 ;  /* 0x0000000000067941 */ /* 0x000fea0003800200 */
.L_x_215:
        /* <DEDUP_REMOVED lines=26> */
.L_x_218:
[----:B------:R-:W-:Y:S05]  /*b150*/  BSYNC.RECONVERGENT B6 ;  /* 0x0000000000067941 */ /* 0x000fea0003800200 */
.L_x_217:
[----:B------:R-:W-:-:S06]  /*b160*/  DSETP.GEU.AND P1, PT, R24, RZ, PT ;  /* 0x000000ff1800722a */ /* 0x000fcc0003f2e000 */
[----:B------:R-:W-:Y:S02]  /*b170*/  FSEL R152, R24, RZ, P1 ;  /* 0x000000ff18987208 */ /* 0x000fe40000800000 */
[----:B------:R-:W-:-:S07]  /*b180*/  FSEL R153, R25, RZ, P1 ;  /* 0x000000ff19997208 */ /* 0x000fce0000800000 */
.L_x_212:
[----:B------:R-:W-:Y:S05]  /*b190*/  BSYNC.RECONVERGENT B5 ;  /* 0x0000000000057941 */ /* 0x000fea0003800200 */
.L_x_211:
[----:B-----5:R-:W-:Y:S01]  /*b1a0*/  DADD R122, -R148, R122 ;  /* 0x00000000947a7229 */ /* 0x020fe2000000017a */
[----:B------:R-:W-:Y:S01]  /*b1b0*/  UMOV UR4, 0x812dea11 ;  /* 0x812dea1100047882 */ /* 0x000fe20000000000 */
[----:B------:R-:W-:Y:S01]  /*b1c0*/  DADD R126, -R114, R126 ;  /* 0x00000000727e7229 */ /* 0x000fe2000000017e */
[----:B------:R-:W-:Y:S01]  /*b1d0*/  UMOV UR5, 0x3d719799 ;  /* 0x3d71979900057882 */ /* 0x000fe20000000000 */
[C---:B------:R-:W-:Y:S01]  /*b1e0*/  DADD R124, -R26.reuse, R124 ;  /* 0x000000001a7c7229 */ /* 0x040fe2000000017c */
[----:B------:R-:W-:Y:S01]  /*b1f0*/  BSSY.RECONVERGENT B5, `(.L_x_219) ;  /* 0x000006b000057945 */ /* 0x000fe20003800200 */
[----:B------:R-:W-:Y:S01]  /*b200*/  DADD R128, -R26, R116 ;  /* 0x000000001a807229 */ /* 0x000fe20000000174 */
[----:B------:R-:W-:Y:S01]  /*b210*/  PLOP3.LUT P0, PT, PT, PT, PT, 0x8, 0x80 ;  /* 0x000000000080781c */ /* 0x000fe20003f0e170 */
[----:B------:R-:W-:Y:S02]  /*b220*/  DMUL R24, R122, R100 ;  /* 0x000000647a187228 */ /* 0x000fe40000000000 */
[----:B------:R-:W-:-:S02]  /*b230*/  DADD R130, -R114, R118 ;  /* 0x0000000072827229 */ /* 0x000fc40000000176 */
[----:B------:R-:W-:Y:S01]  /*b240*/  DMUL R22, R124, R80 ;  /* 0x000000507c167228 */ /* 0x000fe20000000000 */
[----:B------:R-:W-:Y:S01]  /*b250*/  CS2R R118, SRZ ;  /* 0x0000000000767805 */ /* 0x000fe2000001ff00 */
[C---:B------:R-:W-:Y:S02]  /*b260*/  DMUL R30, R126.reuse, R98 ;  /* 0x000000627e1e7228 */ /* 0x040fe40000000000 */
[----:B------:R-:W-:Y:S02]  /*b270*/  DFMA R24, R126, R80, -R24 ;  /* 0x000000507e18722b */ /* 0x000fe40000000818 */
[----:B------:R-:W-:Y:S02]  /*b280*/  DADD R120, -R148, R120 ;  /* 0x0000000094787229 */ /* 0x000fe40000000178 */
[----:B------:R-:W-:Y:S02]  /*b290*/  DFMA R22, R122, R98, -R22 ;  /* 0x000000627a16722b */ /* 0x000fe40000000816 */
[----:B------:R-:W-:-:S02]  /*b2a0*/  DFMA R30, R124, R100, -R30 ;  /* 0x000000647c1e722b */ /* 0x000fc4000000081e */
[----:B------:R-:W-:-:S08]  /*b2b0*/  DMUL R42, R128, R24 ;  /* 0x00000018802a7228 */ /* 0x000fd00000000000 */
        /* <DEDUP_REMOVED lines=31> */
.L_x_222:
[----:B------:R-:W-:Y:S05]  /*b4b0*/  BSYNC.RECONVERGENT B6 ;  /* 0x0000000000067941 */ /* 0x000fea0003800200 */
.L_x_221:
        /* <DEDUP_REMOVED lines=31> */
.L_x_224:
[----:B------:R-:W-:Y:S05]  /*b6b0*/  BSYNC.RECONVERGENT B6 ;  /* 0x0000000000067941 */ /* 0x000fea0003800200 */
.L_x_223:
        /* <DEDUP_REMOVED lines=26> */
.L_x_226:
[----:B------:R-:W-:Y:S05]  /*b860*/  BSYNC.RECONVERGENT B6 ;  /* 0x0000000000067941 */ /* 0x000fea0003800200 */
.L_x_225:
[----:B------:R-:W-:-:S06]  /*b870*/  DSETP.GEU.AND P0, PT, R24, RZ, PT ;  /* 0x000000ff1800722a */ /* 0x000fcc0003f0e000 */
[----:B------:R-:W-:Y:S02]  /*b880*/  FSEL R118, R24, RZ, P0 ;  /* 0x000000ff18767208 */ /* 0x000fe40000000000 */
[----:B------:R-:W-:-:S07]  /*b890*/  FSEL R119, R25, RZ, P0 ;  /* 0x000000ff19777208 */ /* 0x000fce0000000000 */
.L_x_220:
[----:B------:R-:W-:Y:S05]  /*b8a0*/  BSYNC.RECONVERGENT B5 ;  /* 0x0000000000057941 */ /* 0x000fea0003800200 */
.L_x_219:
        /* <DEDUP_REMOVED lines=21> */
.L_x_228:
[----:B------:R-:W-:Y:S05]  /*ba00*/  BSYNC.RECONVERGENT B2 ;  /* 0x0000000000027941 */ /* 0x000fea0003800200 */
.L_x_227:
[----:B------:R-:W0:Y:S01]  /*ba10*/  LDCU UR4, c[0x0][0x388] ;  /* 0x00007100ff0477ac */ /* 0x000e220008000800 */
[----:B------:R-:W-:-:S05]  /*ba20*/  VIADD R19, R19, 0x1 ;  /* 0x0000000113137836 */ /* 0x000fca0000000000 */
[----:B0-----:R-:W-:-:S13]  /*ba30*/  ISETP.NE.AND P0, PT, R19, UR4, PT ;  /* 0x0000000413007c0c */ /* 0x001fda000bf05270 */
[----:B------:R-:W-:Y:S05]  /*ba40*/  @P0 BRA `(.L_x_229) ;  /* 0xffffffec00d80947 */ /* 0x000fea000383ffff */
.L_x_210:
[----:B-----5:R-:W-:Y:S01]  /*ba50*/  DMUL R22, R112, R100 ;  /* 0x0000006470167228 */ /* 0x020fe20000000000 */
[----:B------:R-:W-:Y:S07]  /*ba60*/  BSSY.RECONVERGENT B5, `(.L_x_230) ;  /* 0x0000038000057945 */ /* 0x000fee0003800200 */
[----:B------:R-:W-:-:S08]  /*ba70*/  DFMA R22, R110, R98, R22 ;  /* 0x000000626e16722b */ /* 0x000fd00000000016 */
[----:B------:R-:W-:-:S08]  /*ba80*/  DFMA R26, R108, R80, R22 ;  /* 0x000000506c1a722b */ /* 0x000fd00000000016 */
[----:B------:R-:W-:-:S14]  /*ba90*/  DSETP.GT.AND P0, PT, R26, RZ, PT ;  /* 0x000000ff1a00722a */ /* 0x000fdc0003f04000 */
[----:B------:R-:W-:Y:S05]  /*baa0*/  @!P0 BRA `(.L_x_231) ;  /* 0x0000000000cc8947 */ /* 0x000fea0003800000 */
[----:B------:R-:W-:Y:S01]  /*bab0*/  DMUL R22, R100, R100 ;  /* 0x0000006464167228 */ /* 0x000fe20000000000 */
[----:B------:R-:W-:Y:S01]  /*bac0*/  MOV R30, 0x0 ;  /* 0x00000000001e7802 */ /* 0x000fe20000000f00 */
[----:B------:R-:W-:Y:S01]  /*bad0*/  IMAD.MOV.U32 R31, RZ, RZ, 0x3fd80000 ;  /* 0x3fd80000ff1f7424 */ /* 0x000fe200078e00ff */
[----:B------:R-:W-:Y:S05]  /*bae0*/  BSSY.RECONVERGENT B6, `(.L_x_232) ;  /* 0x000001b000067945 */ /* 0x000fea0003800200 */
        /* <DEDUP_REMOVED lines=12> */
[----:B------:R-:W-:Y:S01]  /*bbb0*/  VIADD R43, R31, 0xfff00000 ;  /* 0xfff000001f2b7836 */ /* 0x000fe20000000000 */
[----:B------:R-:W-:Y:S01]  /*bbc0*/  DMUL R86, R26, R22 ;  /* 0x000000161a567228 */ /* 0x000fe20000000000 */
[----:B------:R-:W-:-:S04]  /*bbd0*/  IMAD.MOV.U32 R42, RZ, RZ, R30 ;  /* 0x000000ffff2a7224 */ /* 0x000fc800078e001e */
        /* <DEDUP_REMOVED lines=11> */
.L_x_233:
[----:B------:R-:W-:Y:S05]  /*bc90*/  BSYNC.RECONVERGENT B6 ;  /* 0x0000000000067941 */ /* 0x000fea0003800200 */
.L_x_232:
[----:B------:R-:W-:Y:S01]  /*bca0*/  DMUL R84, R22, R32 ;  /* 0x0000002016547228 */ /* 0x000fe20000000000 */
[----:B------:R-:W-:Y:S01]  /*bcb0*/  FSETP.GEU.AND P1, PT, |R87|, 6.5827683646048100446e-37, PT ;  /* 0x036000005700780b */ /* 0x000fe20003f2e200 */
[----:B------:R-:W-:Y:S01]  /*bcc0*/  BSSY.RECONVERGENT B6, `(.L_x_234) ;  /* 0x0000010000067945 */ /* 0x000fe20003800200 */
[----:B------:R-:W-:-:S03]  /*bcd0*/  MOV R22, 0x1 ;  /* 0x0000000100167802 */ /* 0x000fc60000000f00 */
[----:B------:R-:W0:Y:S03]  /*bce0*/  MUFU.RCP64H R23, R85 ;  /* 0x0000005500177308 */ /* 0x000e260000001800 */
        /* <DEDUP_REMOVED lines=13> */
.L_x_235:
[----:B------:R-:W-:Y:S05]  /*bdc0*/  BSYNC.RECONVERGENT B6 ;  /* 0x0000000000067941 */ /* 0x000fea0003800200 */
.L_x_234:
[----:B------:R-:W-:-:S11]  /*bdd0*/  DADD R20, R20, R24 ;  /* 0x0000000014147229 */ /* 0x000fd60000000018 */
.L_x_231:
[----:B------:R-:W-:Y:S05]  /*bde0*/  BSYNC.RECONVERGENT B5 ;  /* 0x0000000000057941 */ /* 0x000fea0003800200 */
.L_x_230:
        /* <DEDUP_REMOVED lines=10> */
[----:B------:R-:W-:Y:S07]  /*be90*/  BSSY.RECONVERGENT B5, `(.L_x_236) ;  /* 0x000001c000057945 */ /* 0x000fee0003800200 */
        /* <DEDUP_REMOVED lines=25> */
[----:B------:R-:W-:Y:S01]  /*c030*/  MOV R22, R24 ;  /* 0x0000001800167202 */ /* 0x000fe20000000f00 */
[----:B------:R-:W-:-:S07]  /*c040*/  IMAD.MOV.U32 R23, RZ, RZ, R25 ;  /* 0x000000ffff177224 */ /* 0x000fce00078e0019 */
.L_x_237:
[----:B------:R-:W-:Y:S05]  /*c050*/  BSYNC.RECONVERGENT B5 ;  /* 0x0000000000057941 */ /* 0x000fea0003800200 */
.L_x_236:
        /* <DEDUP_REMOVED lines=18> */
[----:B------:R-:W-:Y:S02]  /*c180*/  IMAD.MOV.U32 R34, RZ, RZ, R24 ;  /* 0x000000ffff227224 */ /* 0x000fe400078e0018 */
[----:B------:R-:W-:-:S07]  /*c190*/  IMAD.MOV.U32 R35, RZ, RZ, R25 ;  /* 0x000000ffff237224 */ /* 0x000fce00078e0019 */
.L_x_239:
[----:B------:R-:W-:Y:S05]  /*c1a0*/  BSYNC.RECONVERGENT B5 ;  /* 0x0000000000057941 */ /* 0x000fea0003800200 */
.L_x_238:
[----:B------:R-:W-:Y:S01]  /*c1b0*/  DADD R24, -RZ, |R34| ;  /* 0x00000000ff187229 */ /* 0x000fe20000000522 */
[----:B------:R-:W-:Y:S01]  /*c1c0*/  BSSY.RECONVERGENT B2, `(.L_x_240) ;  /* 0x0000003000027945 */ /* 0x000fe20003800200 */
[----:B------:R-:W-:-:S09]  /*c1d0*/  MOV R22, 0xc1f0 ;  /* 0x0000c1f000167802 */ /* 0x000fd20000000f00 */
[----:B------:R-:W-:Y:S05]  /*c1e0*/  CALL.REL.NOINC `($_Z13render_kernelP4RectiP5Lighti7double3S3_iidP6uchar4iS5_$__internal_accurate_pow) ;  /* 0x0000050000d47944 */ /* 0x000fea0003c00000 */
[----:B------:R-:W-:Y:S05]  /*c1f0*/  BSYNC.RECONVERGENT B2 ;  /* 0x0000000000027941 */ /* 0x000fea0003800200 */
.L_x_240:
        /* <DEDUP_REMOVED lines=15> */
.L_x_242:
[----:B------:R-:W-:Y:S05]  /*c2f0*/  BSYNC.RECONVERGENT B2 ;  /* 0x0000000000027941 */ /* 0x000fea0003800200 */
.L_x_241:
[----:B------:R-:W-:Y:S02]  /*c300*/  FSEL R22, R24, RZ, P2 ;  /* 0x000000ff18167208 */ /* 0x000fe40001000000 */
[----:B------:R-:W-:-:S06]  /*c310*/  FSEL R23, R25, 1.875, P2 ;  /* 0x3ff0000019177808 */ /* 0x000fcc0001000000 */
[----:B------:R-:W-:-:S11]  /*c320*/  DFMA R20, R26, R22, R20 ;  /* 0x000000161a14722b */ /* 0x000fd60000000014 */
.L_x_209:
[----:B------:R-:W-:Y:S05]  /*c330*/  BSYNC.RECONVERGENT B4 ;  /* 0x0000000000047941 */ /* 0x000fea0003800200 */
.L_x_206:
[----:B------:R-:W-:Y:S05]  /*c340*/  @P6 BRA `(.L_x_243) ;  /* 0xffffffe4000c6947 */ /* 0x000fea000383ffff */
.L_x_201:
        /* <DEDUP_REMOVED lines=12> */
[----:B------:R-:W-:Y:S01]  /*c410*/  IMAD.MOV.U32 R19, RZ, RZ, 0x80000 ;  /* 0x00080000ff137424 */ /* 0x000fe200078e00ff */
[----:B------:R-:W-:Y:S02]  /*c420*/  DSETP.MIN.AND P2, P3, R22, 255, PT ;  /* 0x406fe0001600742a */ /* 0x000fe40003b40000 */
[----:B0-----:R-:W-:Y:S01]  /*c430*/  FSEL R15, R28, 3.748046875, P0 ;  /* 0x406fe0001c0f7808 */ /* 0x001fe20000000000 */
[----:B---3--:R-:W-:Y:S01]  /*c440*/  DMUL R24, R24, R20 ;  /* 0x0000001418187228 */ /* 0x008fe20000000000 */
[----:B------:R-:W-:Y:S02]  /*c450*/  MOV R16, R23 ;  /* 0x0000001700107202 */ /* 0x000fe40000000f00 */
[----:B-1----:R-:W-:-:S02]  /*c460*/  SEL R14, R18, RZ, P0 ;  /* 0x000000ff120e7207 */ /* 0x002fc40000000000 */
[----:B------:R-:W-:Y:S01]  /*c470*/  FSEL R17, R16, 3.748046875, P2 ;  /* 0x406fe00010117808 */ /* 0x000fe20001000000 */
[----:B----4-:R-:W-:Y:S01]  /*c480*/  DMUL R26, R26, R20 ;  /* 0x000000141a1a7228 */ /* 0x010fe20000000000 */
[----:B------:R-:W-:Y:S01]  /*c490*/  @P1 LOP3.LUT R15, R29, 0x406fe000, RZ, 0xfc, !PT ;  /* 0x406fe0001d0f1812 */ /* 0x000fe200078efcff */
[----:B------:R-:W-:Y:S01]  /*c4a0*/  DSETP.MIN.AND P0, P1, R24, 255, PT ;  /* 0x406fe0001800742a */ /* 0x000fe20003900000 */
[----:B------:R-:W-:Y:S01]  /*c4b0*/  SEL R16, R22, RZ, P2 ;  /* 0x000000ff16107207 */ /* 0x000fe20001000000 */
[----:B------:R-:W-:Y:S01]  /*c4c0*/  IMAD.MOV.U32 R18, RZ, RZ, R25 ;  /* 0x000000ffff127224 */ /* 0x000fe200078e0019 */
[----:B------:R0:W1:Y:S01]  /*c4d0*/  F2I.U32.F64.TRUNC R14, R14 ;  /* 0x0000000e000e7311 */ /* 0x000062000030d000 */
[----:B------:R-:W-:Y:S01]  /*c4e0*/  @P3 LOP3.LUT R17, R19, 0x406fe000, RZ, 0xfc, !PT ;  /* 0x406fe00013113812 */ /* 0x000fe200078efcff */
[----:B------:R-:W-:Y:S01]  /*c4f0*/  IMAD.MOV.U32 R20, RZ, RZ, 0x80000 ;  /* 0x00080000ff147424 */ /* 0x000fe200078e00ff */
[----:B------:R-:W-:Y:S01]  /*c500*/  DSETP.MIN.AND P2, P3, R26, 255, PT ;  /* 0x406fe0001a00742a */ /* 0x000fe20003b40000 */
[----:B------:R-:W-:-:S02]  /*c510*/  FSEL R19, R18, 3.748046875, P0 ;  /* 0x406fe00012137808 */ /* 0x000fc40000000000 */
[----:B------:R-:W-:Y:S02]  /*c520*/  SEL R18, R24, RZ, P0 ;  /* 0x000000ff18127207 */ /* 0x000fe40000000000 */
[----:B------:R1:W-:Y:S01]  /*c530*/  F2I.U32.F64.TRUNC R16, R16 ;  /* 0x0000001000107311 */ /* 0x0003e2000030d000 */
[----:B0-----:R-:W-:Y:S02]  /*c540*/  IMAD.MOV.U32 R15, RZ, RZ, R27 ;  /* 0x000000ffff0f7224 */ /* 0x001fe400078e001b */
[----:B------:R-:W-:-:S03]  /*c550*/  @P1 LOP3.LUT R19, R20, 0x406fe000, RZ, 0xfc, !PT ;  /* 0x406fe00014131812 */ /* 0x000fc600078efcff */
[----:B------:R-:W-:-:S03]  /*c560*/  FSEL R21, R15, 3.748046875, P2 ;  /* 0x406fe0000f157808 */ /* 0x000fc60001000000 */
[----:B------:R-:W-:Y:S01]  /*c570*/  @P3 LOP3.LUT R21, R20, 0x406fe000, RZ, 0xfc, !PT ;  /* 0x406fe00014153812 */ /* 0x000fe200078efcff */
[----:B------:R-:W-:Y:S01]  /*c580*/  F2I.U32.F64.TRUNC R15, R18 ;  /* 0x00000012000f7311 */ /* 0x000fe2000030d000 */
[----:B------:R-:W-:Y:S02]  /*c590*/  SEL R20, R26, RZ, P2 ;  /* 0x000000ff1a147207 */ /* 0x000fe40001000000 */
[----:B-1----:R-:W-:-:S05]  /*c5a0*/  PRMT R17, R14, 0x7610, R17 ;  /* 0x000076100e117816 */ /* 0x002fca0000000011 */
[----:B------:R-:W0:Y:S02]  /*c5b0*/  F2I.U32.F64.TRUNC R20, R20 ;  /* 0x0000001400147311 */ /* 0x000e24000030d000 */
[----:B0-----:R-:W-:Y:S01]  /*c5c0*/  PRMT R14, R20, 0x7610, R14 ;  /* 0x00007610140e7816 */ /* 0x001fe2000000000e */
[----:B--2---:R-:W-:-:S14]  /*c5d0*/  DSETP.GTU.AND P0, PT, R80, RZ, PT ;  /* 0x000000ff5000722a */ /* 0x004fdc0003f0c000 */
[----:B------:R-:W-:Y:S05]  /*c5e0*/  @!P0 BRA `(.L_x_167) ;  /* 0x0000024400f48947 */ /* 0x000fea0003800000 */
        /* <DEDUP_REMOVED lines=33> */
.L_x_245:
[----:B------:R-:W-:Y:S05]  /*c800*/  BSYNC.RECONVERGENT B4 ;  /* 0x0000000000047941 */ /* 0x000fea0003800200 */
.L_x_244:
        /* <DEDUP_REMOVED lines=27> */
.L_x_249:
[----:B------:R-:W-:Y:S05]  /*c9c0*/  BSYNC.RECONVERGENT B5 ;  /* 0x0000000000057941 */ /* 0x000fea0003800200 */
.L_x_248:
        /* <DEDUP_REMOVED lines=25> */
.L_x_251:
[----:B------:R-:W-:Y:S05]  /*cb60*/  BSYNC.RECONVERGENT B5 ;  /* 0x0000000000057941 */ /* 0x000fea0003800200 */
.L_x_250:
        /* <DEDUP_REMOVED lines=21> */
.L_x_253:
[----:B------:R-:W-:Y:S05]  /*ccc0*/  BSYNC.RECONVERGENT B5 ;  /* 0x0000000000057941 */ /* 0x000fea0003800200 */
.L_x_252:
[----:B------:R-:W-:Y:S01]  /*ccd0*/  MOV R128, R24 ;  /* 0x0000001800807202 */ /* 0x000fe20000000f00 */
[----:B------:R-:W-:-:S07]  /*cce0*/  IMAD.MOV.U32 R129, RZ, RZ, R25 ;  /* 0x000000ffff817224 */ /* 0x000fce00078e0019 */
.L_x_247:
[----:B------:R-:W-:Y:S05]  /*ccf0*/  BSYNC.RECONVERGENT B4 ;  /* 0x0000000000047941 */ /* 0x000fea0003800200 */
.L_x_246:
[----:B------:R-:W0:Y:S01]  /*cd00*/  LDCU UR4, c[0x0][0x398] ;  /* 0x00007300ff0477ac */ /* 0x000e220008000800 */
[----:B------:R-:W-:Y:S01]  /*cd10*/  BSSY.RECONVERGENT B4, `(.L_x_254) ;  /* 0x0001141000047945 */ /* 0x000fe20003800200 */
[----:B0-----:R-:W-:-:S09]  /*cd20*/  UISETP.GE.AND UP0, UPT, UR4, 0x1, UPT ;  /* 0x000000010400788c */ /* 0x001fd2000bf06270 */
[----:B------:R-:W-:Y:S05]  /*cd30*/  BRA.U !UP0, `(.L_x_255) ;  /* 0x0000000908207547 */ /* 0x000fea000b800000 */
[----:B------:R-:W-:-:S07]  /*cd40*/  IMAD.MOV.U32 R26, RZ, RZ, RZ ;  /* 0x000000ffff1a7224 */ /* 0x000fce00078e00ff */
.L_x_268:
        /* <DEDUP_REMOVED lines=36> */
[----:B------:R-:W-:Y:S01]  /*cf90*/  MOV R28, R24 ;  /* 0x00000018001c7202 */ /* 0x000fe20000000f00 */
[----:B------:R-:W-:-:S07]  /*cfa0*/  IMAD.MOV.U32 R29, RZ, RZ, R25 ;  /* 0x000000ffff1d7224 */ /* 0x000fce00078e0019 */
.L_x_259:
[----:B------:R-:W-:Y:S05]  /*cfb0*/  BSYNC.RECONVERGENT B6 ;  /* 0x0000000000067941 */ /* 0x000fea0003800200 */
.L_x_258:
        /* <DEDUP_REMOVED lines=27> */
.L_x_263:
[----:B------:R-:W-:Y:S05]  /*d170*/  BSYNC.RECONVERGENT B7 ;  /* 0x0000000000077941 */ /* 0x000fea0003800200 */
.L_x_262:
        /* <DEDUP_REMOVED lines=25> */
.L_x_265:
[----:B------:R-:W-:Y:S05]  /*d310*/  BSYNC.RECONVERGENT B7 ;  /* 0x0000000000077941 */ /* 0x000fea0003800200 */
.L_x_264:
        /* <DEDUP_REMOVED lines=23> */
.L_x_266:
[----:B------:R-:W-:Y:S05]  /*d490*/  BSYNC.RECONVERGENT B7 ;  /* 0x0000000000077941 */ /* 0x000fea0003800200 */
.L_x_261:
[----:B------:R-:W-:Y:S05]  /*d4a0*/  BSYNC.RECONVERGENT B6 ;  /* 0x0000000000067941 */ /* 0x000fea0003800200 */
.L_x_260:
[----:B------:R-:W-:Y:S01]  /*d4b0*/  DMUL R34, R34, R124 ;  /* 0x0000007c22227228 */ /* 0x000fe20000000000 */
[----:B------:R-:W-:Y:S01]  /*d4c0*/  IMAD.MOV.U32 R18, RZ, RZ, 0xff ;  /* 0x000000ffff127424 */ /* 0x000fe200078e00ff */
[----:B------:R-:W-:Y:S01]  /*d4d0*/  DSETP.LT.AND P1, PT, R28, 0.125, PT ;  /* 0x3fc000001c00742a */ /* 0x000fe20003f21000 */
[----:B------:R-:W-:Y:S02]  /*d4e0*/  IMAD.MOV.U32 R19, RZ, RZ, 0xff ;  /* 0x000000ffff137424 */ /* 0x000fe400078e00ff */
[----:B------:R-:W-:Y:S02]  /*d4f0*/  IMAD.MOV.U32 R20, RZ, RZ, 0xff ;  /* 0x000000ffff147424 */ /* 0x000fe400078e00ff */
[----:B------:R-:W-:Y:S01]  /*d500*/  IMAD.MOV.U32 R21, RZ, RZ, 0xff ;  /* 0x000000ffff157424 */ /* 0x000fe200078e00ff */
[----:B------:R-:W-:-:S08]  /*d510*/  DFMA R32, R32, R126, R34 ;  /* 0x0000007e2020722b */ /* 0x000fd00000000022 */
[----:B------:R-:W-:-:S08]  /*d520*/  DFMA R24, R24, R128, R32 ;  /* 0x000000801818722b */ /* 0x000fd00000000020 */
[----:B------:R-:W-:-:S08]  /*d530*/  DADD R24, R24, -1 ;  /* 0xbff0000018187429 */ /* 0x000fd00000000000 */
[----:B------:R-:W-:-:S14]  /*d540*/  DSETP.GEU.AND P0, PT, |R24|, 0.125, PT ;  /* 0x3fc000001800742a */ /* 0x000fdc0003f0e200 */
[----:B------:R-:W-:Y:S05]  /*d550*/  @!P0 BREAK.RELIABLE P1, B5 ;  /* 0x0000000000058942 */ /* 0x000fea0000800100 */
[----:B------:R-:W-:Y:S05]  /*d560*/  @!P0 BRA P1, `(.L_x_267) ;  /* 0x0000010800ec8947 */ /* 0x000fea0000800000 */
.L_x_257:
[----:B------:R-:W-:Y:S05]  /*d570*/  BSYNC.RELIABLE B5 ;  /* 0x0000000000057941 */ /* 0x000fea0003800100 */
.L_x_256:
[----:B------:R-:W0:Y:S01]  /*d580*/  LDCU UR4, c[0x0][0x398] ;  /* 0x00007300ff0477ac */ /* 0x000e220008000800 */
[----:B------:R-:W-:-:S05]  /*d590*/  VIADD R26, R26, 0x1 ;  /* 0x000000011a1a7836 */ /* 0x000fca0000000000 */
[----:B0-----:R-:W-:-:S13]  /*d5a0*/  ISETP.NE.AND P0, PT, R26, UR4, PT ;  /* 0x000000041a007c0c */ /* 0x001fda000bf05270 */
[----:B------:R-:W-:Y:S05]  /*d5b0*/  @P0 BRA `(.L_x_268) ;  /* 0xfffffff400e40947 */ /* 0x000fea000383ffff */
.L_x_255:
[----:B------:R-:W0:Y:S01]  /*d5c0*/  LDCU UR4, c[0x0][0x388] ;  /* 0x00007100ff0477ac */ /* 0x000e220008000800 */
[----:B------:R-:W-:Y:S02]  /*d5d0*/  IMAD.MOV.U32 R23, RZ, RZ, -0x1 ;  /* 0xffffffffff177424 */ /* 0x000fe400078e00ff */
[----:B------:R-:W-:Y:S02]  /*d5e0*/  IMAD.MOV.U32 R34, RZ, RZ, -0x1 ;  /* 0xffffffffff227424 */ /* 0x000fe400078e00ff */
[----:B------:R-:W-:Y:S01]  /*d5f0*/  IMAD.MOV.U32 R35, RZ, RZ, 0x7fefffff ;  /* 0x7fefffffff237424 */ /* 0x000fe200078e00ff */
[----:B0-----:R-:W-:-:S09]  /*d600*/  UISETP.GE.AND UP0, UPT, UR4, 0x1, UPT ;  /* 0x000000010400788c */ /* 0x001fd2000bf06270 */
[----:B------:R-:W-:Y:S05]  /*d610*/  BRA.U !UP0, `(.L_x_269) ;  /* 0x0000001108387547 */ /* 0x000fea000b800000 */
[----:B------:R-:W-:Y:S01]  /*d620*/  BSSY.RECONVERGENT B5, `(.L_x_269) ;  /* 0x000010d000057945 */ /* 0x000fe20003800200 */
[----:B------:R-:W-:Y:S01]  /*d630*/  IMAD.MOV.U32 R23, RZ, RZ, -0x1 ;  /* 0xffffffffff177424 */ /* 0x000fe200078e00ff */
[----:B------:R-:W-:Y:S01]  /*d640*/  MOV R146, RZ ;  /* 0x000000ff00927202 */ /* 0x000fe20000000f00 */
[----:B------:R-:W-:Y:S02]  /*d650*/  IMAD.MOV.U32 R34, RZ, RZ, -0x1 ;  /* 0xffffffffff227424 */ /* 0x000fe400078e00ff */
[----:B------:R-:W-:-:S07]  /*d660*/  IMAD.MOV.U32 R35, RZ, RZ, 0x7fefffff ;  /* 0x7fefffffff237424 */ /* 0x000fce00078e00ff */
.L_x_286:
        /* <DEDUP_REMOVED lines=63> */
.L_x_273:
[----:B------:R-:W-:Y:S05]  /*da60*/  BSYNC.RECONVERGENT B7 ;  /* 0x0000000000077941 */ /* 0x000fea0003800200 */
.L_x_272:
        /* <DEDUP_REMOVED lines=31> */
.L_x_275:
[----:B------:R-:W-:Y:S05]  /*dc60*/  BSYNC.RECONVERGENT B7 ;  /* 0x0000000000077941 */ /* 0x000fea0003800200 */
.L_x_274:
        /* <DEDUP_REMOVED lines=26> */
.L_x_277:
[----:B------:R-:W-:Y:S05]  /*de10*/  BSYNC.RECONVERGENT B7 ;  /* 0x0000000000077941 */ /* 0x000fea0003800200 */
.L_x_276:
[----:B------:R-:W-:-:S06]  /*de20*/  DSETP.GEU.AND P1, PT, R24, RZ, PT ;  /* 0x000000ff1800722a */ /* 0x000fcc0003f2e000 */
[----:B------:R-:W-:Y:S02]  /*de30*/  FSEL R20, R24, RZ, P1 ;  /* 0x000000ff18147208 */ /* 0x000fe40000800000 */
[----:B------:R-:W-:-:S07]  /*de40*/  FSEL R21, R25, RZ, P1 ;  /* 0x000000ff19157208 */ /* 0x000fce0000800000 */
.L_x_271:
[----:B------:R-:W-:Y:S05]  /*de50*/  BSYNC.RECONVERGENT B6 ;  /* 0x0000000000067941 */ /* 0x000fea0003800200 */
.L_x_270:
        /* <DEDUP_REMOVED lines=49> */
.L_x_281:
[----:B------:R-:W-:Y:S05]  /*e170*/  BSYNC.RECONVERGENT B7 ;  /* 0x0000000000077941 */ /* 0x000fea0003800200 */
.L_x_280:
        /* <DEDUP_REMOVED lines=31> */
.L_x_283:
[----:B------:R-:W-:Y:S05]  /*e370*/  BSYNC.RECONVERGENT B7 ;  /* 0x0000000000077941 */ /* 0x000fea0003800200 */
.L_x_282:
        /* <DEDUP_REMOVED lines=26> */
.L_x_285:
[----:B------:R-:W-:Y:S05]  /*e520*/  BSYNC.RECONVERGENT B7 ;  /* 0x0000000000077941 */ /* 0x000fea0003800200 */
.L_x_284:
[----:B------:R-:W-:-:S06]  /*e530*/  DSETP.GEU.AND P0, PT, R24, RZ, PT ;  /* 0x000000ff1800722a */ /* 0x000fcc0003f0e000 */
[----:B------:R-:W-:Y:S02]  /*e540*/  FSEL R122, R24, RZ, P0 ;  /* 0x000000ff187a7208 */ /* 0x000fe40000000000 */
[----:B------:R-:W-:-:S07]  /*e550*/  FSEL R123, R25, RZ, P0 ;  /* 0x000000ff197b7208 */ /* 0x000fce0000000000 */
.L_x_279:
[----:B------:R-:W-:Y:S05]  /*e560*/  BSYNC.RECONVERGENT B6 ;  /* 0x0000000000067941 */ /* 0x000fea0003800200 */
.L_x_278:
        /* <DEDUP_REMOVED lines=12> */
[----:B------:R-:W-:Y:S02]  /*e630*/  @P2 IMAD.MOV.U32 R20, RZ, RZ, -0x5f4a1273 ;  /* 0xa0b5ed8dff142424 */ /* 0x000fe400078e00ff */
        /* <DEDUP_REMOVED lines=12> */
.L_x_269:
[----:B------:R-:W-:Y:S02]  /*e700*/  ISETP.NE.AND P0, PT, R23, -0x1, PT ;  /* 0xffffffff1700780c */ /* 0x000fe40003f05270 */
[----:B------:R-:W-:Y:S02]  /*e710*/  MOV R18, 0xff ;  /* 0x000000ff00127802 */ /* 0x000fe40000000f00 */
[----:B------:R-:W-:Y:S02]  /*e720*/  PRMT R19, RZ, 0x7610, R19 ;  /* 0x00007610ff137816 */ /* 0x000fe40000000013 */
[----:B------:R-:W-:Y:S02]  /*e730*/  PRMT R20, RZ, 0x7610, R20 ;  /* 0x00007610ff147816 */ /* 0x000fe40000000014 */
[----:B------:R-:W-:-:S05]  /*e740*/  PRMT R21, RZ, 0x7610, R21 ;  /* 0x00007610ff157816 */ /* 0x000fca0000000015 */
        /* <DEDUP_REMOVED lines=17> */
[----:B------:R-:W-:Y:S01]  /*e860*/  DFMA R116, R34, R124, R96 ;  /* 0x0000007c2274722b */ /* 0x000fe20000000060 */
[----:B------:R-:W-:Y:S01]  /*e870*/  BSSY.RECONVERGENT B5, `(.L_x_287) ;  /* 0x0000020000057945 */ /* 0x000fe20003800200 */
[----:B--2---:R-:W-:-:S06]  /*e880*/  DADD R118, R118, -R18 ;  /* 0x0000000076767229 */ /* 0x004fcc0000000812 */
[----:B------:R-:W-:Y:S02]  /*e890*/  DADD R86, R116, -R18 ;  /* 0x0000000074567229 */ /* 0x000fe40000000812 */
[C---:B------:R-:W-:Y:S02]  /*e8a0*/  DSETP.GEU.AND P1, PT, R118.reuse, RZ, PT ;  /* 0x000000ff7600722a */ /* 0x040fe40003f2e000 */
[----:B------:R-:W-:Y:S02]  /*e8b0*/  DSETP.GEU.AND P0, PT, |R118|, UR4, PT ;  /* 0x0000000476007e2a */ /* 0x000fe4000bf0e200 */
[----:B---3--:R-:W-:Y:S02]  /*e8c0*/  DADD R120, R120, -R20 ;  /* 0x0000000078787229 */ /* 0x008fe40000000814 */
[----:B------:R-:W-:Y:S02]  /*e8d0*/  FSEL R85, -R22, 0.058982465416193008423, !P1 ;  /* 0x3d71979916557808 */ /* 0x000fe40004800100 */
[----:B------:R-:W-:-:S02]  /*e8e0*/  FSEL R84, R118, -3.1943016081226573927e-38, P0 ;  /* 0x812dea1176547808 */ /* 0x000fc40000000000 */
[----:B------:R-:W-:Y:S02]  /*e8f0*/  FSEL R85, R85, R119, !P0 ;  /* 0x0000007755557208 */ /* 0x000fe40004000000 */
        /* <DEDUP_REMOVED lines=12> */
[----:B------:R-:W-:Y:S01]  /*e9c0*/  FSEL R31, -R22, 0.058982465416193008423, !P1 ;  /* 0x3d719799161f7808 */ /* 0x000fe20004800100 */
[C---:B------:R-:W-:Y:S01]  /*e9d0*/  DFMA R36, R34.reuse, R126, R40 ;  /* 0x0000007e2224722b */ /* 0x040fe20000000028 */
[----:B------:R-:W-:Y:S01]  /*e9e0*/  FSETP.GEU.AND P1, PT, |R87|, 6.5827683646048100446e-37, PT ;  /* 0x036000005700780b */ /* 0x000fe20003f2e200 */
[----:B------:R-:W-:Y:S01]  /*e9f0*/  DFMA R34, R34, R128, R38 ;  /* 0x000000802222722b */ /* 0x000fe20000000026 */
[----:B------:R-:W-:-:S05]  /*ea00*/  FSEL R131, R31, R121, !P0 ;  /* 0x000000791f837208 */ /* 0x000fca0004000000 */
[----:B------:R-:W-:Y:S01]  /*ea10*/  FFMA R30, RZ, R85, R25 ;  /* 0x00000055ff1e7223 */ /* 0x000fe20000000019 */
[----:B------:R-:W-:-:S04]  /*ea20*/  DADD R122, R36, -R20 ;  /* 0x00000000247a7229 */ /* 0x000fc80000000814 */
[----:B------:R-:W-:-:S13]  /*ea30*/  FSETP.GT.AND P2, PT, |R30|, 1.469367938527859385e-39, PT ;  /* 0x001000001e00780b */ /* 0x000fda0003f44200 */
[----:B------:R-:W-:Y:S05]  /*ea40*/  @P2 BRA P1, `(.L_x_288) ;  /* 0x0000000000082947 */ /* 0x000fea0000800000 */
[----:B------:R-:W-:-:S07]  /*ea50*/  MOV R22, 0xea70 ;  /* 0x0000ea7000167802 */ /* 0x000fce0000000f00 */
[----:B-----5:R-:W-:Y:S05]  /*ea60*/  CALL.REL.NOINC `($__internal_1_$__cuda_sm20_div_rn_f64_full) ;  /* 0x000004d000487944 */ /* 0x020fea0003c00000 */
.L_x_288:
[----:B------:R-:W-:Y:S05]  /*ea70*/  BSYNC.RECONVERGENT B5 ;  /* 0x0000000000057941 */ /* 0x000fea0003800200 */
.L_x_287:
        /* <DEDUP_REMOVED lines=23> */
[----:B------:R-:W-:Y:S01]  /*ebf0*/  MOV R22, 0xec40 ;  /* 0x0000ec4000167802 */ /* 0x000fe20000000f00 */
[----:B------:R-:W-:Y:S02]  /*ec00*/  IMAD.MOV.U32 R87, RZ, RZ, R123 ;  /* 0x000000ffff577224 */ /* 0x000fe400078e007b */
[----:B------:R-:W-:Y:S02]  /*ec10*/  IMAD.MOV.U32 R84, RZ, RZ, R130 ;  /* 0x000000ffff547224 */ /* 0x000fe400078e0082 */
[----:B------:R-:W-:-:S07]  /*ec20*/  IMAD.MOV.U32 R85, RZ, RZ, R131 ;  /* 0x000000ffff557224 */ /* 0x000fce00078e0083 */
[----:B-1----:R-:W-:Y:S05]  /*ec30*/  CALL.REL.NOINC `($__internal_1_$__cuda_sm20_div_rn_f64_full) ;  /* 0x000004cc00d47944 */ /* 0x002fea0003c00000 */
.L_x_290:
[----:B------:R-:W-:Y:S05]  /*ec40*/  BSYNC.RECONVERGENT B5 ;  /* 0x0000000000057941 */ /* 0x000fea0003800200 */
.L_x_289:
[----:B------:R-:W0:Y:S01]  /*ec50*/  I2F.F64 R30, R115 ;  /* 0x00000073001e7312 */ /* 0x000e220000201c00 */
[----:B-1----:R-:W-:-:S04]  /*ec60*/  VIMNMX R43, PT, PT, RZ, R132, !PT ;  /* 0x00000084ff2b7248 */ /* 0x002fc80007fe0100 */
[----:B------:R-:W-:Y:S01]  /*ec70*/  ISETP.GE.AND P0, PT, R43, R114, PT ;  /* 0x000000722b00720c */ /* 0x000fe20003f06270 */
[----:B0-----:R-:W-:Y:S01]  /*ec80*/  DMUL R30, R30, R24 ;  /* 0x000000181e1e7228 */ /* 0x001fe20000000000 */
[----:B------:R-:W-:Y:S01]  /*ec90*/  MOV R25, 0x3fe00000 ;  /* 0x3fe0000000197802 */ /* 0x000fe20000000f00 */
[----:B------:R-:W-:-:S10]  /*eca0*/  IMAD.MOV.U32 R24, RZ, RZ, RZ ;  /* 0x000000ffff187224 */ /* 0x000fd400078e00ff */
        /* <DEDUP_REMOVED lines=27> */
[----:B------:R-:W1:Y:S04]  /*ee60*/  MUFU.RSQ64H R25, R85 ;  /* 0x0000005500197308 */ /* 0x000e680000001c00 */
[----:B------:R-:W-:-:S05]  /*ee70*/  VIADD R24, R85, 0xfcb00000 ;  /* 0xfcb0000055187836 */ /* 0x000fca0000000000 */
[----:B------:R-:W-:Y:S01]  /*ee80*/  ISETP.GE.U32.AND P0, PT, R24, 0x7ca00000, PT ;  /* 0x7ca000001800780c */ /* 0x000fe20003f06070 */
[----:B-1----:R-:W-:-:S08]  /*ee90*/  DMUL R18, R24, R24 ;  /* 0x0000001818127228 */ /* 0x002fd00000000000 */
[----:B------:R-:W-:-:S08]  /*eea0*/  DFMA R18, R84, -R18, 1 ;  /* 0x3ff000005412742b */ /* 0x000fd00000000812 */
[----:B------:R-:W-:Y:S02]  /*eeb0*/  DFMA R20, R18, R20, 0.5 ;  /* 0x3fe000001214742b */ /* 0x000fe40000000014 */
[----:B------:R-:W-:-:S08]  /*eec0*/  DMUL R18, R24, R18 ;  /* 0x0000001218127228 */ /* 0x000fd00000000000 */
[----:B0-----:R-:W-:-:S08]  /*eed0*/  DFMA R30, R20, R18, R24 ;  /* 0x00000012141e722b */ /* 0x001fd00000000018 */
        /* <DEDUP_REMOVED lines=11> */
[----:B------:R-:W-:Y:S01]  /*ef90*/  MOV R25, R85 ;  /* 0x0000005500197202 */ /* 0x000fe20000000f00 */
[----:B------:R-:W-:Y:S01]  /*efa0*/  IMAD.MOV.U32 R30, RZ, RZ, R88 ;  /* 0x000000ffff1e7224 */ /* 0x000fe200078e0058 */
[----:B------:R-:W-:Y:S01]  /*efb0*/  MOV R22, 0xefe0 ;  /* 0x0000efe000167802 */ /* 0x000fe20000000f00 */
[----:B------:R-:W-:-:S07]  /*efc0*/  IMAD.MOV.U32 R31, RZ, RZ, R89 ;  /* 0x000000ffff1f7224 */ /* 0x000fce00078e0059 */
[----:B------:R-:W-:Y:S05]  /*efd0*/  CALL.REL.NOINC `($__internal_2_$__cuda_sm20_dsqrt_rn_f64_mediumpath_v1) ;  /* 0x000004d000587944 */ /* 0x000fea0003c00000 */
[----:B------:R-:W-:Y:S02]  /*efe0*/  IMAD.MOV.U32 R32, RZ, RZ, R24 ;  /* 0x000000ffff207224 */ /* 0x000fe400078e0018 */
[----:B------:R-:W-:-:S07]  /*eff0*/  IMAD.MOV.U32 R33, RZ, RZ, R25 ;  /* 0x000000ffff217224 */ /* 0x000fce00078e0019 */
.L_x_292:
[----:B------:R-:W-:Y:S05]  /*f000*/  BSYNC.RECONVERGENT B5 ;  /* 0x0000000000057941 */ /* 0x000fea0003800200 */
.L_x_291:
        /* <DEDUP_REMOVED lines=27> */
.L_x_296:
[----:B------:R-:W-:Y:S05]  /*f1c0*/  BSYNC.RECONVERGENT B6 ;  /* 0x0000000000067941 */ /* 0x000fea0003800200 */
.L_x_295:
        /* <DEDUP_REMOVED lines=25> */
.L_x_298:
[----:B------:R-:W-:Y:S05]  /*f360*/  BSYNC.RECONVERGENT B6 ;  /* 0x0000000000067941 */ /* 0x000fea0003800200 */
.L_x_297:
        /* <DEDUP_REMOVED lines=21> */
.L_x_300:
[----:B------:R-:W-:Y:S05]  /*f4c0*/  BSYNC.RECONVERGENT B6 ;  /* 0x0000000000067941 */ /* 0x000fea0003800200 */
.L_x_299:
[----:B------:R-:W-:Y:S02]  /*f4d0*/  IMAD.MOV.U32 R122, RZ, RZ, R24 ;  /* 0x000000ffff7a7224 */ /* 0x000fe400078e0018 */
[----:B------:R-:W-:-:S07]  /*f4e0*/  IMAD.MOV.U32 R123, RZ, RZ, R25 ;  /* 0x000000ffff7b7224 */ /* 0x000fce00078e0019 */
.L_x_294:
[----:B------:R-:W-:Y:S05]  /*f4f0*/  BSYNC.RECONVERGENT B5 ;  /* 0x0000000000057941 */ /* 0x000fea0003800200 */
.L_x_293:
        /* <DEDUP_REMOVED lines=30> */
.L_x_303:
[----:B------:R-:W-:Y:S05]  /*f6e0*/  BSYNC.RECONVERGENT B5 ;  /* 0x0000000000057941 */ /* 0x000fea0003800200 */
.L_x_302:
        /* <DEDUP_REMOVED lines=26> */
.L_x_305:
[----:B------:R-:W-:Y:S05]  /*f890*/  BSYNC.RECONVERGENT B5 ;  /* 0x0000000000057941 */ /* 0x000fea0003800200 */
.L_x_304:
[----:B------:R-:W-:Y:S01]  /*f8a0*/  IMAD.MOV.U32 R26, RZ, RZ, RZ ;  /* 0x000000ffff1a7224 */ /* 0x000fe200078e00ff */
[----:B------:R-:W-:-:S07]  /*f8b0*/  CS2R R28, SRZ ;  /* 0x00000000001c7805 */ /* 0x000fce000001ff00 */
.L_x_343:
        /* <DEDUP_REMOVED lines=19> */
.L_x_307:
        /* <DEDUP_REMOVED lines=8> */
.L_x_308:
[----:B------:R-:W0:Y:S01]  /*fa70*/  LDCU UR4, c[0x0][0x388] ;  /* 0x00007100ff0477ac */ /* 0x000e220008000800 */
[----:B------:R-:W-:Y:S02]  /*fa80*/  IMAD.MOV.U32 R98, RZ, RZ, 0x0 ;  /* 0x00000000ff627424 */ /* 0x000fe400078e00ff */
[----:B------:R-:W-:Y:S01]  /*fa90*/  IMAD.MOV.U32 R99, RZ, RZ, 0x3ff00000 ;  /* 0x3ff00000ff637424 */ /* 0x000fe200078e00ff */
[----:B0-----:R-:W-:-:S09]  /*faa0*/  UISETP.GE.AND UP0, UPT, UR4, 0x1, UPT ;  /* 0x000000010400788c */ /* 0x001fd2000bf06270 */
[----:B------:R-:W-:Y:S05]  /*fab0*/  BRA.U !UP0, `(.L_x_310) ;  /* 0x0000001108347547 */ /* 0x000fea000b800000 */
[----:B------:R-:W-:Y:S01]  /*fac0*/  MOV R27, RZ ;  /* 0x000000ff001b7202 */ /* 0x000fe20000000f00 */
[----:B------:R-:W-:Y:S02]  /*fad0*/  IMAD.MOV.U32 R98, RZ, RZ, 0x0 ;  /* 0x00000000ff627424 */ /* 0x000fe400078e00ff */
[----:B------:R-:W-:-:S07]  /*fae0*/  IMAD.MOV.U32 R99, RZ, RZ, 0x3ff00000 ;  /* 0x3ff00000ff637424 */ /* 0x000fce00078e00ff */
.L_x_329:
        /* <DEDUP_REMOVED lines=63> */
.L_x_314:
[----:B------:R-:W-:Y:S05]  /*fee0*/  BSYNC.RECONVERGENT B7 ;  /* 0x0000000000077941 */ /* 0x000fea0003800200 */
.L_x_313:
        /* <DEDUP_REMOVED lines=31> */
.L_x_316:
[----:B------:R-:W-:Y:S05]  /*100e0*/  BSYNC.RECONVERGENT B7 ;  /* 0x0000000000077941 */ /* 0x000fea0003800200 */
.L_x_315:
        /* <DEDUP_REMOVED lines=26> */
.L_x_318:
[----:B------:R-:W-:Y:S05]  /*10290*/  BSYNC.RECONVERGENT B7 ;  /* 0x0000000000077941 */ /* 0x000fea0003800200 */
.L_x_317:
[----:B------:R-:W-:-:S06]  /*102a0*/  DSETP.GEU.AND P1, PT, R24, RZ, PT ;  /* 0x000000ff1800722a */ /* 0x000fcc0003f2e000 */
[----:B------:R-:W-:Y:S02]  /*102b0*/  FSEL R176, R24, RZ, P1 ;  /* 0x000000ff18b07208 */ /* 0x000fe40000800000 */
[----:B------:R-:W-:-:S07]  /*102c0*/  FSEL R177, R25, RZ, P1 ;  /* 0x000000ff19b17208 */ /* 0x000fce0000800000 */
.L_x_312:
[----:B------:R-:W-:Y:S05]  /*102d0*/  BSYNC.RECONVERGENT B6 ;  /* 0x0000000000067941 */ /* 0x000fea0003800200 */
.L_x_311:
        /* <DEDUP_REMOVED lines=8> */
[----:B------:R-:W-:Y:S01]  /*10360*/  DMUL R30, R166, R134 ;  /* 0x00000086a61e7228 */ /* 0x000fe20000000000 */
[----:B------:R-:W-:Y:S01]  /*10370*/  CS2R R138, SRZ ;  /* 0x00000000008a7805 */ /* 0x000fe2000001ff00 */
[----:B------:R-:W-:-:S02]  /*10380*/  DADD R156, -R168, R156 ;  /* 0x00000000a89c7229 */ /* 0x000fc4000000019c */
[----:B------:R-:W-:Y:S02]  /*10390*/  DMUL R24, R164, R100 ;  /* 0x00000064a4187228 */ /* 0x000fe40000000000 */
        /* <DEDUP_REMOVED lines=37> */
.L_x_322:
[----:B------:R-:W-:Y:S05]  /*105f0*/  BSYNC.RECONVERGENT B7 ;  /* 0x0000000000077941 */ /* 0x000fea0003800200 */
.L_x_321:
        /* <DEDUP_REMOVED lines=31> */
.L_x_324:
[----:B------:R-:W-:Y:S05]  /*107f0*/  BSYNC.RECONVERGENT B7 ;  /* 0x0000000000077941 */ /* 0x000fea0003800200 */
.L_x_323:
        /* <DEDUP_REMOVED lines=26> */
.L_x_326:
[----:B------:R-:W-:Y:S05]  /*109a0*/  BSYNC.RECONVERGENT B7 ;  /* 0x0000000000077941 */ /* 0x000fea0003800200 */
.L_x_325:
[----:B------:R-:W-:-:S06]  /*109b0*/  DSETP.GEU.AND P0, PT, R24, RZ, PT ;  /* 0x000000ff1800722a */ /* 0x000fcc0003f0e000 */
[----:B------:R-:W-:Y:S02]  /*109c0*/  FSEL R138, R24, RZ, P0 ;  /* 0x000000ff188a7208 */ /* 0x000fe40000000000 */
[----:B------:R-:W-:-:S07]  /*109d0*/  FSEL R139, R25, RZ, P0 ;  /* 0x000000ff198b7208 */ /* 0x000fce0000000000 */
.L_x_320:
[----:B------:R-:W-:Y:S05]  /*109e0*/  BSYNC.RECONVERGENT B6 ;  /* 0x0000000000067941 */ /* 0x000fea0003800200 */
.L_x_319:
        /* <DEDUP_REMOVED lines=21> */
.L_x_328:
[----:B------:R-:W-:Y:S05]  /*10b40*/  BSYNC.RECONVERGENT B2 ;  /* 0x0000000000027941 */ /* 0x000fea0003800200 */
.L_x_327:
[----:B------:R-:W0:Y:S01]  /*10b50*/  LDCU UR4, c[0x0][0x388] ;  /* 0x00007100ff0477ac */ /* 0x000e220008000800 */
[----:B------:R-:W-:-:S05]  /*10b60*/  VIADD R27, R27, 0x1 ;  /* 0x000000011b1b7836 */ /* 0x000fca0000000000 */
[----:B0-----:R-:W-:-:S13]  /*10b70*/  ISETP.NE.AND P0, PT, R27, UR4, PT ;  /* 0x000000041b007c0c */ /* 0x001fda000bf05270 */
[----:B------:R-:W-:Y:S05]  /*10b80*/  @P0 BRA `(.L_x_329) ;  /* 0xffffffec00d80947 */ /* 0x000fea000383ffff */
.L_x_310:
        /* <DEDUP_REMOVED lines=23> */
[----:B------:R-:W-:Y:S01]  /*10d00*/  MOV R42, R82 ;  /* 0x00000052002a7202 */ /* 0x000fe20000000f00 */
        /* <DEDUP_REMOVED lines=8> */
[----:B------:R-:W-:Y:S02]  /*10d90*/  IMAD.MOV.U32 R31, RZ, RZ, R93 ;  /* 0x000000ffff1f7224 */ /* 0x000fe400078e005d */
[----:B------:R-:W-:Y:S02]  /*10da0*/  IMAD.MOV.U32 R82, RZ, RZ, R90 ;  /* 0x000000ffff527224 */ /* 0x000fe400078e005a */
[----:B------:R-:W-:-:S02]  /*10db0*/  IMAD.MOV.U32 R83, RZ, RZ, R91 ;  /* 0x000000ffff537224 */ /* 0x000fc400078e005b */
[----:B------:R-:W-:-:S07]  /*10dc0*/  IMAD.MOV.U32 R24, RZ, RZ, R86 ;  /* 0x000000ffff187224 */ /* 0x000fce00078e0056 */
[----:B------:R-:W-:Y:S05]  /*10dd0*/  CALL.REL.NOINC `($__internal_2_$__cuda_sm20_dsqrt_rn_f64_mediumpath_v1) ;  /* 0x000004b000d87944 */ /* 0x000fea0003c00000 */
.L_x_333:
[----:B------:R-:W-:Y:S05]  /*10de0*/  BSYNC.RECONVERGENT B7 ;  /* 0x0000000000077941 */ /* 0x000fea0003800200 */
.L_x_332:
        /* <DEDUP_REMOVED lines=20> */
.L_x_335:
[----:B------:R-:W-:Y:S05]  /*10f30*/  BSYNC.RECONVERGENT B7 ;  /* 0x0000000000077941 */ /* 0x000fea0003800200 */
.L_x_334:
[----:B------:R-:W-:-:S11]  /*10f40*/  DADD R28, R28, R24 ;  /* 0x000000001c1c7229 */ /* 0x000fd60000000018 */
.L_x_331:
[----:B------:R-:W-:Y:S05]  /*10f50*/  BSYNC.RECONVERGENT B6 ;  /* 0x0000000000067941 */ /* 0x000fea0003800200 */
.L_x_330:
[----:B------:R-:W-:-:S08]  /*10f60*/  DMUL R24, R118, R134 ;  /* 0x0000008676187228 */ /* 0x000fd00000000000 */
[----:B------:R-:W-:-:S08]  /*10f70*/  DFMA R24, R120, R132, R24 ;  /* 0x000000847818722b */ /* 0x000fd00000000018 */
[----:B------:R-:W-:-:S08]  /*10f80*/  DFMA R24, R122, R100, R24 ;  /* 0x000000647a18722b */ /* 0x000fd00000000018 */
[----:B------:R-:W-:-:S08]  /*10f90*/  DADD R24, R24, R24 ;  /* 0x0000000018187229 */ /* 0x000fd00000000018 */
[-C--:B------:R-:W-:Y:S02]  /*10fa0*/  DFMA R132, R120, R24.reuse, -R132 ;  /* 0x000000187884722b */ /* 0x080fe40000000884 */
[-C--:B------:R-:W-:Y:S02]  /*10fb0*/  DFMA R134, R118, R24.reuse, -R134 ;  /* 0x000000187686722b */ /* 0x080fe40000000886 */
[----:B------:R-:W-:-:S04]  /*10fc0*/  DFMA R100, R122, R24, -R100 ;  /* 0x000000187a64722b */ /* 0x000fc80000000864 */
[----:B------:R-:W-:-:S08]  /*10fd0*/  DMUL R86, R132, -R126 ;  /* 0x8000007e84567228 */ /* 0x000fd00000000000 */
[----:B------:R-:W-:-:S08]  /*10fe0*/  DFMA R24, R134, -R124, R86 ;  /* 0x8000007c8618722b */ /* 0x000fd00000000056 */
[----:B------:R-:W-:-:S08]  /*10ff0*/  DFMA R24, R100, -R128, R24 ;  /* 0x800000806418722b */ /* 0x000fd00000000018 */
[----:B------:R-:W-:-:S14]  /*11000*/  DSETP.GT.AND P0, PT, R24, RZ, PT ;  /* 0x000000ff1800722a */ /* 0x000fdc0003f04000 */
[----:B------:R-:W-:Y:S05]  /*11010*/  @!P0 BRA `(.L_x_309) ;  /* 0x00000004003c8947 */ /* 0x000fea0003800000 */
[----:B------:R-:W-:Y:S01]  /*11020*/  DMUL R24, R132, R132 ;  /* 0x0000008484187228 */ /* 0x000fe20000000000 */
[----:B------:R-:W-:Y:S01]  /*11030*/  IMAD.MOV.U32 R42, RZ, RZ, 0x0 ;  /* 0x00000000ff2a7424 */ /* 0x000fe200078e00ff */
[----:B------:R-:W-:Y:S01]  /*11040*/  BSSY.RECONVERGENT B6, `(.L_x_336) ;  /* 0x000001d000067945 */ /* 0x000fe20003800200 */
[----:B------:R-:W-:Y:S01]  /*11050*/  IMAD.MOV.U32 R43, RZ, RZ, 0x3fd80000 ;  /* 0x3fd80000ff2b7424 */ /* 0x000fe200078e00ff */
[----:B------:R-:W-:-:S04]  /*11060*/  DMUL R32, R32, R98 ;  /* 0x0000006220207228 */ /* 0x000fc80000000000 */
        /* <DEDUP_REMOVED lines=26> */
.L_x_337:
[----:B------:R-:W-:Y:S05]  /*11210*/  BSYNC.RECONVERGENT B6 ;  /* 0x0000000000067941 */ /* 0x000fea0003800200 */
.L_x_336:
[----:B------:R-:W-:Y:S01]  /*11220*/  DMUL R84, R30, R114 ;  /* 0x000000721e547228 */ /* 0x000fe20000000000 */
[----:B------:R-:W-:Y:S01]  /*11230*/  IMAD.MOV.U32 R24, RZ, RZ, 0x1 ;  /* 0x00000001ff187424 */ /* 0x000fe200078e00ff */
[----:B------:R-:W-:Y:S01]  /*11240*/  DFMA R86, R134, -R124, R86 ;  /* 0x8000007c8656722b */ /* 0x000fe20000000056 */
[----:B------:R-:W-:Y:S03]  /*11250*/  BSSY.RECONVERGENT B6, `(.L_x_338) ;  /* 0x0000013000067945 */ /* 0x000fe60003800200 */
[----:B------:R-:W0:Y:S04]  /*11260*/  MUFU.RCP64H R25, R85 ;  /* 0x0000005500197308 */ /* 0x000e280000001800 */
[----:B------:R-:W-:-:S10]  /*11270*/  DFMA R86, R100, -R128, R86 ;  /* 0x800000806456722b */ /* 0x000fd40000000056 */
[----:B------:R-:W-:Y:S01]  /*11280*/  FSETP.GEU.AND P1, PT, |R87|, 6.5827683646048100446e-37, PT ;  /* 0x036000005700780b */ /* 0x000fe20003f2e200 */
        /* <DEDUP_REMOVED lines=15> */
.L_x_339:
[----:B------:R-:W-:Y:S05]  /*11380*/  BSYNC.RECONVERGENT B6 ;  /* 0x0000000000067941 */ /* 0x000fea0003800200 */
.L_x_338:
[----:B------:R-:W-:Y:S01]  /*11390*/  DADD R24, -RZ, |R132| ;  /* 0x00000000ff187229 */ /* 0x000fe20000000584 */
[----:B------:R-:W-:Y:S01]  /*113a0*/  BSSY.RECONVERGENT B2, `(.L_x_340) ;  /* 0x0000003000027945 */ /* 0x000fe20003800200 */
[----:B------:R-:W-:-:S09]  /*113b0*/  MOV R22, 0x113d0 ;  /* 0x000113d000167802 */ /* 0x000fd20000000f00 */
[----:B------:R-:W-:Y:S05]  /*113c0*/  CALL.REL.NOINC `($_Z13render_kernelP4RectiP5Lighti7double3S3_iidP6uchar4iS5_$__internal_accurate_pow) ;  /* 0x000004b0005c7944 */ /* 0x000fea0003c00000 */
[----:B------:R-:W-:Y:S05]  /*113d0*/  BSYNC.RECONVERGENT B2 ;  /* 0x0000000000027941 */ /* 0x000fea0003800200 */
.L_x_340:
        /* <DEDUP_REMOVED lines=15> */
.L_x_342:
[----:B------:R-:W-:Y:S05]  /*114d0*/  BSYNC.RECONVERGENT B2 ;  /* 0x0000000000027941 */ /* 0x000fea0003800200 */
.L_x_341:
[----:B------:R-:W-:Y:S02]  /*114e0*/  FSEL R24, R24, RZ, P2 ;  /* 0x000000ff18187208 */ /* 0x000fe40001000000 */
[----:B------:R-:W-:-:S06]  /*114f0*/  FSEL R25, R25, 1.875, P2 ;  /* 0x3ff0000019197808 */ /* 0x000fcc0001000000 */
[----:B------:R-:W-:-:S11]  /*11500*/  DFMA R28, R32, R24, R28 ;  /* 0x00000018201c722b */ /* 0x000fd6000000001c */
.L_x_309:
[----:B------:R-:W-:Y:S05]  /*11510*/  BSYNC.RECONVERGENT B5 ;  /* 0x0000000000057941 */ /* 0x000fea0003800200 */
.L_x_306:
[----:B------:R-:W-:Y:S05]  /*11520*/  @P6 BRA `(.L_x_343) ;  /* 0xffffffe000e46947 */ /* 0x000fea000383ffff */
.L_x_301:
[----:B------:R-:W0:Y:S02]  /*11530*/  LDC.64 R24, c[0x0][0x380] ;  /* 0x0000e000ff187b82 */ /* 0x000e240000000a00 */
[----:B0-----:R-:W-:-:S06]  /*11540*/  IMAD.WIDE R114, R23, 0x80, R24 ;  /* 0x0000008017727825 */ /* 0x001fcc00078e0218 */
[----:B------:R-:W2:Y:S01]  /*11550*/  LDG.E.64 R114, desc[UR8][R114.64+0x70] ;  /* 0x0000700872727981 */ /* 0x000ea2000c1e1b00 */
[----:B------:R-:W0:Y:S01]  /*11560*/  I2F.F64.U16 R26, R20 ;  /* 0x00000014001a7312 */ /* 0x000e220000101800 */
[----:B------:R-:W-:-:S07]  /*11570*/  IMAD.MOV.U32 R42, RZ, RZ, 0x80000 ;  /* 0x00080000ff2a7424 */ /* 0x000fce00078e00ff */
[----:B------:R-:W1:Y:S01]  /*11580*/  I2F.F64.U16 R24, R21 ;  /* 0x0000001500187312 */ /* 0x000e620000101800 */
[----:B0-----:R-:W-:-:S07]  /*11590*/  DMUL R26, R26, R28 ;  /* 0x0000001c1a1a7228 */ /* 0x001fce0000000000 */
[----:B------:R-:W0:Y:S01]  /*115a0*/  I2F.F64.U16 R32, R18 ;  /* 0x0000001200207312 */ /* 0x000e220000101800 */
[----:B-1----:R-:W-:-:S07]  /*115b0*/  DMUL R24, R24, R28 ;  /* 0x0000001c18187228 */ /* 0x002fce0000000000 */
[----:B------:R1:W3:Y:S01]  /*115c0*/  I2F.F64.U16 R30, R19 ;  /* 0x00000013001e7312 */ /* 0x0002e20000101800 */
[----:B------:R-:W-:Y:S01]  /*115d0*/  DSETP.MIN.AND P2, P3, R26, 255, PT ;  /* 0x406fe0001a00742a */ /* 0x000fe20003b40000 */
[----:B------:R-:W-:Y:S01]  /*115e0*/  IMAD.MOV.U32 R20, RZ, RZ, R27 ;  /* 0x000000ffff147224 */ /* 0x000fe200078e001b */
[----:B------:R-:W-:-:S04]  /*115f0*/  DSETP.MIN.AND P0, P1, R24, 255, PT ;  /* 0x406fe0001800742a */ /* 0x000fc80003900000 */
[----:B------:R-:W-:Y:S01]  /*11600*/  FSEL R21, R20, 3.748046875, P2 ;  /* 0x406fe00014157808 */ /* 0x000fe20001000000 */
[-C--:B0-----:R-:W-:Y:S01]  /*11610*/  DMUL R32, R32, R28.reuse ;  /* 0x0000001c20207228 */ /* 0x081fe20000000000 */
[----:B------:R-:W-:Y:S02]  /*11620*/  MOV R22, R25 ;  /* 0x0000001900167202 */ /* 0x000fe40000000f00 */
[----:B------:R-:W-:Y:S02]  /*11630*/  SEL R20, R26, RZ, P2 ;  /* 0x000000ff1a147207 */ /* 0x000fe40001000000 */
[----:B-1----:R-:W-:Y:S01]  /*11640*/  FSEL R19, R22, 3.748046875, P0 ;  /* 0x406fe00016137808 */ /* 0x002fe20000000000 */
[----:B---3--:R-:W-:Y:S01]  /*11650*/  DMUL R30, R30, R28 ;  /* 0x0000001c1e1e7228 */ /* 0x008fe20000000000 */
[----:B------:R-:W-:Y:S01]  /*11660*/  IMAD.MOV.U32 R22, RZ, RZ, 0x80000 ;  /* 0x00080000ff167424 */ /* 0x000fe200078e00ff */
[----:B------:R-:W-:Y:S01]  /*11670*/  SEL R18, R24, RZ, P0 ;  /* 0x000000ff18127207 */ /* 0x000fe20000000000 */
[----:B------:R-:W-:-:S03]  /*11680*/  IMAD.MOV.U32 R24, RZ, RZ, 0x80000 ;  /* 0x00080000ff187424 */ /* 0x000fc600078e00ff */
[----:B------:R-:W-:Y:S01]  /*11690*/  @P3 LOP3.LUT R21, R22, 0x406fe000, RZ, 0xfc, !PT ;  /* 0x406fe00016153812 */ /* 0x000fe200078efcff */
[----:B------:R-:W-:Y:S01]  /*116a0*/  DSETP.MIN.AND P2, P3, R32, 255, PT ;  /* 0x406fe0002000742a */ /* 0x000fe20003b40000 */
[----:B------:R-:W-:Y:S01]  /*116b0*/  @P1 LOP3.LUT R19, R42, 0x406fe000, RZ, 0xfc, !PT ;  /* 0x406fe0002a131812 */ /* 0x000fe200078efcff */
[----:B------:R-:W-:Y:S01]  /*116c0*/  DSETP.MIN.AND P0, P1, R30, 255, PT ;  /* 0x406fe0001e00742a */ /* 0x000fe20003900000 */
[----:B------:R-:W-:Y:S01]  /*116d0*/  IMAD.MOV.U32 R22, RZ, RZ, R31 ;  /* 0x000000ffff167224 */ /* 0x000fe200078e001f */
[----:B------:R-:W-:Y:S02]  /*116e0*/  F2I.U32.F64.TRUNC R20, R20 ;  /* 0x0000001400147311 */ /* 0x000fe4000030d000 */
[----:B------:R-:W-:Y:S02]  /*116f0*/  SEL R26, R32, RZ, P2 ;  /* 0x000000ff201a7207 */ /* 0x000fe40001000000 */
[----:B------:R-:W-:Y:S01]  /*11700*/  FSEL R25, R22, 3.748046875, P0 ;  /* 0x406fe00016197808 */ /* 0x000fe20000000000 */
[----:B------:R-:W-:-:S03]  /*11710*/  IMAD.MOV.U32 R22, RZ, RZ, 0x80000 ;  /* 0x00080000ff167424 */ /* 0x000fc600078e00ff */
[----:B------:R0:W1:Y:S04]  /*11720*/  F2I.U32.F64.TRUNC R18, R18 ;  /* 0x0000001200127311 */ /* 0x000068000030d000 */
[----:B------:R-:W-:Y:S02]  /*11730*/  @P1 LOP3.LUT R25, R24, 0x406fe000, RZ, 0xfc, !PT ;  /* 0x406fe00018191812 */ /* 0x000fe400078efcff */
[----:B------:R-:W-:Y:S01]  /*11740*/  SEL R24, R30, RZ, P0 ;  /* 0x000000ff1e187207 */ /* 0x000fe20000000000 */
[----:B0-----:R-:W-:-:S05]  /*11750*/  IMAD.MOV.U32 R19, RZ, RZ, R33 ;  /* 0x000000ffff137224 */ /* 0x001fca00078e0021 */
[----:B------:R-:W-:Y:S02]  /*11760*/  FSEL R27, R19, 3.748046875, P2 ;  /* 0x406fe000131b7808 */ /* 0x000fe40001000000 */
[----:B------:R-:W-:Y:S01]  /*11770*/  @P3 LOP3.LUT R27, R22, 0x406fe000, RZ, 0xfc, !PT ;  /* 0x406fe000161b3812 */ /* 0x000fe200078efcff */
[----:B------:R-:W-:Y:S01]  /*11780*/  F2I.U32.F64.TRUNC R19, R24 ;  /* 0x0000001800137311 */ /* 0x000fe2000030d000 */
[----:B-1----:R-:W-:-:S07]  /*11790*/  PRMT R21, R18, 0x7610, R21 ;  /* 0x0000761012157816 */ /* 0x002fce0000000015 */
        /* <DEDUP_REMOVED lines=39> */
.L_x_345:
[----:B------:R-:W-:Y:S05]  /*11a10*/  BSYNC.RECONVERGENT B5 ;  /* 0x0000000000057941 */ /* 0x000fea0003800200 */
.L_x_344:
        /* <DEDUP_REMOVED lines=27> */
.L_x_349:
[----:B------:R-:W-:Y:S05]  /*11bd0*/  BSYNC.RECONVERGENT B6 ;  /* 0x0000000000067941 */ /* 0x000fea0003800200 */
.L_x_348:
        /* <DEDUP_REMOVED lines=25> */
.L_x_351:
[----:B------:R-:W-:Y:S05]  /*11d70*/  BSYNC.RECONVERGENT B6 ;  /* 0x0000000000067941 */ /* 0x000fea0003800200 */
.L_x_350:
        /* <DEDUP_REMOVED lines=21> */
.L_x_353:
[----:B------:R-:W-:Y:S05]  /*11ed0*/  BSYNC.RECONVERGENT B6 ;  /* 0x0000000000067941 */ /* 0x000fea0003800200 */
.L_x_352:
[----:B------:R-:W-:Y:S02]  /*11ee0*/  IMAD.MOV.U32 R134, RZ, RZ, R24 ;  /* 0x000000ffff867224 */ /* 0x000fe400078e0018 */
[----:B------:R-:W-:-:S07]  /*11ef0*/  IMAD.MOV.U32 R135, RZ, RZ, R25 ;  /* 0x000000ffff877224 */ /* 0x000fce00078e0019 */
.L_x_347:
[----:B------:R-:W-:Y:S05]  /*11f00*/  BSYNC.RECONVERGENT B5 ;  /* 0x0000000000057941 */ /* 0x000fea0003800200 */
.L_x_346:
[----:B------:R-:W0:Y:S01]  /*11f10*/  LDCU UR4, c[0x0][0x398] ;  /* 0x00007300ff0477ac */ /* 0x000e220008000800 */
[----:B------:R-:W-:Y:S01]  /*11f20*/  BSSY.RECONVERGENT B5, `(.L_x_354) ;  /* 0x000054e000057945 */ /* 0x000fe20003800200 */
[----:B0-----:R-:W-:-:S09]  /*11f30*/  UISETP.GE.AND UP0, UPT, UR4, 0x1, UPT ;  /* 0x000000010400788c */ /* 0x001fd2000bf06270 */
[----:B------:R-:W-:Y:S05]  /*11f40*/  BRA.U !UP0, `(.L_x_355) ;  /* 0x0000000908287547 */ /* 0x000fea000b800000 */
[----:B------:R-:W-:-:S07]  /*11f50*/  IMAD.MOV.U32 R32, RZ, RZ, RZ ;  /* 0x000000ffff207224 */ /* 0x000fce00078e00ff */
.L_x_368:
        /* <DEDUP_REMOVED lines=10> */
[----:B0-----:R-:W-:Y:S01]  /*12000*/  IMAD.MOV.U32 R42, RZ, RZ, 0x0 ;  /* 0x00000000ff2a7424 */ /* 0x001fe200078e00ff */
[----:B------:R-:W-:Y:S01]  /*12010*/  MOV R43, 0x3fd80000 ;  /* 0x3fd80000002b7802 */ /* 0x000fe20000000f00 */
[----:B--2---:R-:W-:-:S02]  /*12020*/  DADD R28, -R36, R28 ;  /* 0x00000000241c7229 */ /* 0x004fc4000000011c */
        /* <DEDUP_REMOVED lines=27> */
.L_x_359:
[----:B------:R-:W-:Y:S05]  /*121e0*/  BSYNC.RECONVERGENT B7 ;  /* 0x0000000000077941 */ /* 0x000fea0003800200 */
.L_x_358:
        /* <DEDUP_REMOVED lines=27> */
.L_x_363:
[----:B------:R-:W-:Y:S05]  /*123a0*/  BSYNC.RECONVERGENT B8 ;  /* 0x0000000000087941 */ /* 0x000fea0003800200 */
.L_x_362:
        /* <DEDUP_REMOVED lines=25> */
.L_x_365:
[----:B------:R-:W-:Y:S05]  /*12540*/  BSYNC.RECONVERGENT B8 ;  /* 0x0000000000087941 */ /* 0x000fea0003800200 */
.L_x_364:
        /* <DEDUP_REMOVED lines=23> */
.L_x_366:
[----:B------:R-:W-:Y:S05]  /*126c0*/  BSYNC.RECONVERGENT B8 ;  /* 0x0000000000087941 */ /* 0x000fea0003800200 */
.L_x_361:
[----:B------:R-:W-:Y:S05]  /*126d0*/  BSYNC.RECONVERGENT B7 ;  /* 0x0000000000077941 */ /* 0x000fea0003800200 */
.L_x_360:
[----:B------:R-:W-:Y:S01]  /*126e0*/  DMUL R100, R100, R130 ;  /* 0x0000008264647228 */ /* 0x000fe20000000000 */
[----:B------:R-:W-:Y:S01]  /*126f0*/  IMAD.MOV.U32 R29, RZ, RZ, 0xff ;  /* 0x000000ffff1d7424 */ /* 0x000fe200078e00ff */
[----:B------:R-:W-:Y:S01]  /*12700*/  DSETP.LT.AND P1, PT, R98, 0.125, PT ;  /* 0x3fc000006200742a */ /* 0x000fe20003f21000 */
[----:B------:R-:W-:Y:S01]  /*12710*/  IMAD.MOV.U32 R28, RZ, RZ, 0xff ;  /* 0x000000ffff1c7424 */ /* 0x000fe200078e00ff */
[----:B------:R-:W-:Y:S01]  /*12720*/  MOV R27, 0xff ;  /* 0x000000ff001b7802 */ /* 0x000fe20000000f00 */
[----:B------:R-:W-:-:S03]  /*12730*/  IMAD.MOV.U32 R26, RZ, RZ, 0xff ;  /* 0x000000ffff1a7424 */ /* 0x000fc600078e00ff */
[----:B------:R-:W-:-:S08]  /*12740*/  DFMA R100, R136, R132, R100 ;  /* 0x000000848864722b */ /* 0x000fd00000000064 */
[----:B------:R-:W-:-:S08]  /*12750*/  DFMA R24, R24, R134, R100 ;  /* 0x000000861818722b */ /* 0x000fd00000000064 */
[----:B------:R-:W-:-:S08]  /*12760*/  DADD R24, R24, -1 ;  /* 0xbff0000018187429 */ /* 0x000fd00000000000 */
[----:B------:R-:W-:-:S14]  /*12770*/  DSETP.GEU.AND P0, PT, |R24|, 0.125, PT ;  /* 0x3fc000001800742a */ /* 0x000fdc0003f0e200 */
[----:B------:R-:W-:Y:S05]  /*12780*/  @!P0 BREAK.RELIABLE P1, B6 ;  /* 0x0000000000068942 */ /* 0x000fea0000800100 */
[----:B------:R-:W-:Y:S05]  /*12790*/  @!P0 BRA P1, `(.L_x_367) ;  /* 0x0000004c00188947 */ /* 0x000fea0000800000 */
.L_x_357:
[----:B------:R-:W-:Y:S05]  /*127a0*/  BSYNC.RELIABLE B6 ;  /* 0x0000000000067941 */ /* 0x000fea0003800100 */
.L_x_356:
[----:B------:R-:W0:Y:S01]  /*127b0*/  LDCU UR4, c[0x0][0x398] ;  /* 0x00007300ff0477ac */ /* 0x000e220008000800 */
[----:B------:R-:W-:-:S05]  /*127c0*/  VIADD R32, R32, 0x1 ;  /* 0x0000000120207836 */ /* 0x000fca0000000000 */
[----:B0-----:R-:W-:-:S13]  /*127d0*/  ISETP.NE.AND P0, PT, R32, UR4, PT ;  /* 0x0000000420007c0c */ /* 0x001fda000bf05270 */
[----:B------:R-:W-:Y:S05]  /*127e0*/  @P0 BRA `(.L_x_368) ;  /* 0xfffffff400dc0947 */ /* 0x000fea000383ffff */
.L_x_355:
        /* <DEDUP_REMOVED lines=11> */
.L_x_386:
        /* <DEDUP_REMOVED lines=37> */
[----:B------:R-:W-:Y:S01]  /*12af0*/  MOV R24, 0x1 ;  /* 0x0000000100187802 */ /* 0x000fe20000000f00 */
        /* <DEDUP_REMOVED lines=25> */
.L_x_373:
[----:B------:R-:W-:Y:S05]  /*12c90*/  BSYNC.RECONVERGENT B8 ;  /* 0x0000000000087941 */ /* 0x000fea0003800200 */
.L_x_372:
        /* <DEDUP_REMOVED lines=31> */
.L_x_375:
[----:B------:R-:W-:Y:S05]  /*12e90*/  BSYNC.RECONVERGENT B8 ;  /* 0x0000000000087941 */ /* 0x000fea0003800200 */
.L_x_374:
        /* <DEDUP_REMOVED lines=26> */
.L_x_377:
[----:B------:R-:W-:Y:S05]  /*13040*/  BSYNC.RECONVERGENT B8 ;  /* 0x0000000000087941 */ /* 0x000fea0003800200 */
.L_x_376:
[----:B------:R-:W-:-:S06]  /*13050*/  DSETP.GEU.AND P1, PT, R24, RZ, PT ;  /* 0x000000ff1800722a */ /* 0x000fcc0003f2e000 */
[----:B------:R-:W-:Y:S02]  /*13060*/  FSEL R170, R24, RZ, P1 ;  /* 0x000000ff18aa7208 */ /* 0x000fe40000800000 */
[----:B------:R-:W-:-:S07]  /*13070*/  FSEL R171, R25, RZ, P1 ;  /* 0x000000ff19ab7208 */ /* 0x000fce0000800000 */
.L_x_371:
[----:B------:R-:W-:Y:S05]  /*13080*/  BSYNC.RECONVERGENT B7 ;  /* 0x0000000000077941 */ /* 0x000fea0003800200 */
.L_x_370:
        /* <DEDUP_REMOVED lines=10> */
[-C--:B------:R-:W-:Y:S02]  /*13130*/  DMUL R24, R158, R134.reuse ;  /* 0x000000869e187228 */ /* 0x080fe40000000000 */
[----:B------:R-:W-:Y:S02]  /*13140*/  DADD R154, -R166, R154 ;  /* 0x00000000a69a7229 */ /* 0x000fe4000000019a */
[C---:B------:R-:W-:Y:S02]  /*13150*/  DFMA R30, R156.reuse, R134, -R26 ;  /* 0x000000869c1e722b */ /* 0x040fe4000000081a */
[-C--:B------:R-:W-:Y:S02]  /*13160*/  DMUL R26, R156, R132.reuse ;  /* 0x000000849c1a7228 */ /* 0x080fe40000000000 */
[----:B------:R-:W-:-:S04]  /*13170*/  DFMA R24, R160, R132, -R24 ;  /* 0x00000084a018722b */ /* 0x000fc80000000818 */
[----:B------:R-:W-:Y:S02]  /*13180*/  DMUL R28, R152, R30 ;  /* 0x0000001e981c7228 */ /* 0x000fe40000000000 */
[----:B------:R-:W-:-:S06]  /*13190*/  DFMA R42, R158, R130, -R26 ;  /* 0x000000829e2a722b */ /* 0x000fcc000000081a */
[----:B------:R-:W-:Y:S01]  /*131a0*/  DFMA R26, R150, R24, R28 ;  /* 0x00000018961a722b */ /* 0x000fe2000000001c */
[----:B------:R-:W-:-:S07]  /*131b0*/  CS2R R28, SRZ ;  /* 0x00000000001c7805 */ /* 0x000fce000001ff00 */
        /* <DEDUP_REMOVED lines=30> */
.L_x_381:
[----:B------:R-:W-:Y:S05]  /*133a0*/  BSYNC.RECONVERGENT B8 ;  /* 0x0000000000087941 */ /* 0x000fea0003800200 */
.L_x_380:
        /* <DEDUP_REMOVED lines=31> */
.L_x_383:
[----:B------:R-:W-:Y:S05]  /*135a0*/  BSYNC.RECONVERGENT B8 ;  /* 0x0000000000087941 */ /* 0x000fea0003800200 */
.L_x_382:
        /* <DEDUP_REMOVED lines=26> */
.L_x_385:
[----:B------:R-:W-:Y:S05]  /*13750*/  BSYNC.RECONVERGENT B8 ;  /* 0x0000000000087941 */ /* 0x000fea0003800200 */
.L_x_384:
[----:B------:R-:W-:-:S06]  /*13760*/  DSETP.GEU.AND P0, PT, R24, RZ, PT ;  /* 0x000000ff1800722a */ /* 0x000fcc0003f0e000 */
[----:B------:R-:W-:Y:S02]  /*13770*/  FSEL R28, R24, RZ, P0 ;  /* 0x000000ff181c7208 */ /* 0x000fe40000000000 */
[----:B------:R-:W-:-:S07]  /*13780*/  FSEL R29, R25, RZ, P0 ;  /* 0x000000ff191d7208 */ /* 0x000fce0000000000 */
.L_x_379:
[----:B------:R-:W-:Y:S05]  /*13790*/  BSYNC.RECONVERGENT B7 ;  /* 0x0000000000077941 */ /* 0x000fea0003800200 */
.L_x_378:
        /* <DEDUP_REMOVED lines=25> */
.L_x_369:
        /* <DEDUP_REMOVED lines=55> */
.L_x_388:
[----:B------:R-:W-:Y:S05]  /*13ca0*/  BSYNC.RECONVERGENT B6 ;  /* 0x0000000000067941 */ /* 0x000fea0003800200 */
.L_x_387:
[----:B------:R-:W0:Y:S01]  /*13cb0*/  MUFU.RCP64H R31, R155 ;  /* 0x0000009b001f7308 */ /* 0x000e220000001800 */
[----:B------:R-:W-:Y:S01]  /*13cc0*/  MOV R30, 0x1 ;  /* 0x00000001001e7802 */ /* 0x000fe20000000f00 */
[----:B------:R-:W-:Y:S01]  /*13cd0*/  IMAD.MOV.U32 R33, RZ, RZ, 0x3fe00000 ;  /* 0x3fe00000ff217424 */ /* 0x000fe200078e00ff */
[----:B------:R-:W-:Y:S01]  /*13ce0*/  FSETP.GEU.AND P1, PT, |R157|, 6.5827683646048100446e-37, PT ;  /* 0x036000009d00780b */ /* 0x000fe20003f2e200 */
        /* <DEDUP_REMOVED lines=24> */
.L_x_390:
[----:B------:R-:W-:Y:S05]  /*13e70*/  BSYNC.RECONVERGENT B6 ;  /* 0x0000000000067941 */ /* 0x000fea0003800200 */
.L_x_389:
        /* <DEDUP_REMOVED lines=13> */
[----:B------:R-:W-:-:S05]  /*13f50*/  @P1 IADD3 R22, PT, PT, R29, -0x1, RZ ;  /* 0xffffffff1d161810 */ /* 0x000fca0007ffe0ff */
[----:B------:R-:W-:-:S04]  /*13f60*/  IMAD R29, R28, R22, R33 ;  /* 0x000000161c1d7224 */ /* 0x000fc800078e0221 */
[----:B0-----:R-:W-:-:S05]  /*13f70*/  IMAD.WIDE R28, R29, 0x4, R30 ;  /* 0x000000041d1c7825 */ /* 0x001fca00078e021e */
[----:B------:R0:W2:Y:S01]  /*13f80*/  LDG.E R22, desc[UR8][R28.64] ;  /* 0x000000081c167981 */ /* 0x0000a2000c1e1900 */
[----:B------:R-:W-:Y:S01]  /*13f90*/  DADD R150, R150, -R100 ;  /* 0x0000000096967229 */ /* 0x000fe20000000864 */
[----:B------:R-:W-:Y:S01]  /*13fa0*/  BSSY.RECONVERGENT B6, `(.L_x_391) ;  /* 0x0000029000067945 */ /* 0x000fe20003800200 */
[C---:B------:R-:W-:Y:S02]  /*13fb0*/  DADD R144, -R152.reuse, R144 ;  /* 0x0000000098907229 */ /* 0x040fe40000000190 */
[----:B------:R-:W-:Y:S02]  /*13fc0*/  DADD R146, -R152, R146 ;  /* 0x0000000098927229 */ /* 0x000fe40000000192 */
[----:B------:R-:W-:Y:S01]  /*13fd0*/  DADD R148, R148, -R142 ;  /* 0x0000000094947229 */ /* 0x000fe2000000088e */
[----:B0-----:R-:W-:-:S03]  /*13fe0*/  IMAD.MOV.U32 R28, RZ, RZ, 0x0 ;  /* 0x00000000ff1c7424 */ /* 0x001fc600078e00ff */
[----:B------:R-:W-:Y:S01]  /*13ff0*/  DMUL R100, R150, R144 ;  /* 0x0000009096647228 */ /* 0x000fe20000000000 */
[----:B------:R-:W-:Y:S01]  /*14000*/  IMAD.MOV.U32 R29, RZ, RZ, 0x3fd80000 ;  /* 0x3fd80000ff1d7424 */ /* 0x000fe200078e00ff */
[----:B------:R-:W-:-:S06]  /*14010*/  DMUL R86, R98, R146 ;  /* 0x0000009262567228 */ /* 0x000fcc0000000000 */
[C---:B------:R-:W-:Y:S02]  /*14020*/  DFMA R100, R26.reuse, R146, -R100 ;  /* 0x000000921a64722b */ /* 0x040fe40000000864 */
[----:B------:R-:W-:Y:S02]  /*14030*/  DMUL R26, R26, R148 ;  /* 0x000000941a1a7228 */ /* 0x000fe40000000000 */
[----:B------:R-:W-:-:S04]  /*14040*/  DFMA R86, R148, R144, -R86 ;  /* 0x000000909456722b */ /* 0x000fc80000000856 */
[----:B------:R-:W-:Y:S02]  /*14050*/  DMUL R24, R100, R100 ;  /* 0x0000006464187228 */ /* 0x000fe40000000000 */
[----:B------:R-:W-:-:S06]  /*14060*/  DFMA R98, R98, R150, -R26 ;  /* 0x000000966262722b */ /* 0x000fcc000000081a */
        /* <DEDUP_REMOVED lines=28> */
.L_x_392:
[----:B------:R-:W-:Y:S05]  /*14230*/  BSYNC.RECONVERGENT B6 ;  /* 0x0000000000067941 */ /* 0x000fea0003800200 */
.L_x_391:
        /* <DEDUP_REMOVED lines=27> */
.L_x_396:
[----:B------:R-:W-:Y:S05]  /*143f0*/  BSYNC.RECONVERGENT B7 ;  /* 0x0000000000077941 */ /* 0x000fea0003800200 */
.L_x_395:
        /* <DEDUP_REMOVED lines=25> */
.L_x_398:
[----:B------:R-:W-:Y:S05]  /*14590*/  BSYNC.RECONVERGENT B7 ;  /* 0x0000000000077941 */ /* 0x000fea0003800200 */
.L_x_397:
        /* <DEDUP_REMOVED lines=21> */
.L_x_400:
[----:B------:R-:W-:Y:S05]  /*146f0*/  BSYNC.RECONVERGENT B7 ;  /* 0x0000000000077941 */ /* 0x000fea0003800200 */
.L_x_399:
[----:B------:R-:W-:Y:S01]  /*14700*/  IMAD.MOV.U32 R142, RZ, RZ, R24 ;  /* 0x000000ffff8e7224 */ /* 0x000fe200078e0018 */
[----:B------:R-:W-:-:S07]  /*14710*/  MOV R143, R25 ;  /* 0x00000019008f7202 */ /* 0x000fce0000000f00 */
.L_x_394:
[----:B------:R-:W-:Y:S05]  /*14720*/  BSYNC.RECONVERGENT B6 ;  /* 0x0000000000067941 */ /* 0x000fea0003800200 */
.L_x_393:
        /* <DEDUP_REMOVED lines=32> */
.L_x_403:
[----:B------:R-:W-:Y:S05]  /*14930*/  BSYNC.RECONVERGENT B6 ;  /* 0x0000000000067941 */ /* 0x000fea0003800200 */
.L_x_402:
        /* <DEDUP_REMOVED lines=28> */
.L_x_405:
[----:B------:R-:W-:Y:S05]  /*14b00*/  BSYNC.RECONVERGENT B6 ;  /* 0x0000000000067941 */ /* 0x000fea0003800200 */
.L_x_404:
[----:B------:R-:W-:Y:S01]  /*14b10*/  IMAD.MOV.U32 R33, RZ, RZ, RZ ;  /* 0x000000ffff217224 */ /* 0x000fe200078e00ff */
[----:B------:R-:W-:-:S07]  /*14b20*/  CS2R R148, SRZ ;  /* 0x0000000000947805 */ /* 0x000fce000001ff00 */
.L_x_443:
[----:B------:R-:W0:Y:S02]  /*14b30*/  LDC.64 R24, c[0x0][0x390] ;  /* 0x0000e400ff187b82 */ /* 0x000e240000000a00 */
[----:B0-----:R-:W-:-:S05]  /*14b40*/  IMAD.WIDE.U32 R24, R33, 0x40, R24 ;  /* 0x0000004021187825 */ /* 0x001fca00078e0018 */
[----:B------:R-:W2:Y:S04]  /*14b50*/  LDG.E R22, desc[UR8][R24.64] ;  /* 0x0000000818167981 */ /* 0x000ea8000c1e1900 */
[----:B------:R0:W5:Y:S01]  /*14b60*/  LDG.E.64 R154, desc[UR8][R24.64+0x8] ;  /* 0x00000808189a7981 */ /* 0x000162000c1e1b00 */
[----:B------:R-:W-:Y:S01]  /*14b70*/  BSSY.RECONVERGENT B6, `(.L_x_406) ;  /* 0x00001ba000067945 */ /* 0x000fe20003800200 */
        /* <DEDUP_REMOVED lines=11> */
.L_x_407:
        /* <DEDUP_REMOVED lines=8> */
.L_x_408:
        /* <DEDUP_REMOVED lines=8> */
.L_x_429:
        /* <DEDUP_REMOVED lines=63> */
.L_x_414:
[----:B------:R-:W-:Y:S05]  /*15120*/  BSYNC.RECONVERGENT B8 ;  /* 0x0000000000087941 */ /* 0x000fea0003800200 */
.L_x_413:
        /* <DEDUP_REMOVED lines=31> */
.L_x_416:
[----:B------:R-:W-:Y:S05]  /*15320*/  BSYNC.RECONVERGENT B8 ;  /* 0x0000000000087941 */ /* 0x000fea0003800200 */
.L_x_415:
        /* <DEDUP_REMOVED lines=26> */
.L_x_418:
[----:B------:R-:W-:Y:S05]  /*154d0*/  BSYNC.RECONVERGENT B8 ;  /* 0x0000000000087941 */ /* 0x000fea0003800200 */
.L_x_417:
[----:B------:R-:W-:-:S06]  /*154e0*/  DSETP.GEU.AND P1, PT, R24, RZ, PT ;  /* 0x000000ff1800722a */ /* 0x000fcc0003f2e000 */
[----:B------:R-:W-:Y:S02]  /*154f0*/  FSEL R202, R24, RZ, P1 ;  /* 0x000000ff18ca7208 */ /* 0x000fe40000800000 */
[----:B------:R-:W-:-:S07]  /*15500*/  FSEL R203, R25, RZ, P1 ;  /* 0x000000ff19cb7208 */ /* 0x000fce0000800000 */
.L_x_412:
[----:B------:R-:W-:Y:S05]  /*15510*/  BSYNC.RECONVERGENT B7 ;  /* 0x0000000000077941 */ /* 0x000fea0003800200 */
.L_x_411:
        /* <DEDUP_REMOVED lines=49> */
.L_x_422:
[----:B------:R-:W-:Y:S05]  /*15830*/  BSYNC.RECONVERGENT B8 ;  /* 0x0000000000087941 */ /* 0x000fea0003800200 */
.L_x_421:
        /* <DEDUP_REMOVED lines=31> */
.L_x_424:
[----:B------:R-:W-:Y:S05]  /*15a30*/  BSYNC.RECONVERGENT B8 ;  /* 0x0000000000087941 */ /* 0x000fea0003800200 */
.L_x_423:
        /* <DEDUP_REMOVED lines=26> */
.L_x_426:
[----:B------:R-:W-:Y:S05]  /*15be0*/  BSYNC.RECONVERGENT B8 ;  /* 0x0000000000087941 */ /* 0x000fea0003800200 */
.L_x_425:
[----:B------:R-:W-:-:S06]  /*15bf0*/  DSETP.GEU.AND P0, PT, R24, RZ, PT ;  /* 0x000000ff1800722a */ /* 0x000fcc0003f0e000 */
[----:B------:R-:W-:Y:S02]  /*15c00*/  FSEL R162, R24, RZ, P0 ;  /* 0x000000ff18a27208 */ /* 0x000fe40000000000 */
[----:B------:R-:W-:-:S07]  /*15c10*/  FSEL R163, R25, RZ, P0 ;  /* 0x000000ff19a37208 */ /* 0x000fce0000000000 */
.L_x_420:
[----:B------:R-:W-:Y:S05]  /*15c20*/  BSYNC.RECONVERGENT B7 ;  /* 0x0000000000077941 */ /* 0x000fea0003800200 */
.L_x_419:
        /* <DEDUP_REMOVED lines=21> */
.L_x_428:
[----:B------:R-:W-:Y:S05]  /*15d80*/  BSYNC.RECONVERGENT B2 ;  /* 0x0000000000027941 */ /* 0x000fea0003800200 */
.L_x_427:
[----:B------:R-:W0:Y:S01]  /*15d90*/  LDCU UR4, c[0x0][0x388] ;  /* 0x00007100ff0477ac */ /* 0x000e220008000800 */
[----:B------:R-:W-:-:S05]  /*15da0*/  VIADD R194, R194, 0x1 ;  /* 0x00000001c2c27836 */ /* 0x000fca0000000000 */
[----:B0-----:R-:W-:-:S13]  /*15db0*/  ISETP.NE.AND P0, PT, R194, UR4, PT ;  /* 0x00000004c2007c0c */ /* 0x001fda000bf05270 */
[----:B------:R-:W-:Y:S05]  /*15dc0*/  @P0 BRA `(.L_x_429) ;  /* 0xffffffec00d80947 */ /* 0x000fea000383ffff */
.L_x_410:
        /* <DEDUP_REMOVED lines=8> */
[----:B------:R-:W-:Y:S01]  /*15e50*/  DMUL R86, R154, R98 ;  /* 0x000000629a567228 */ /* 0x000fe20000000000 */
[----:B------:R-:W-:Y:S01]  /*15e60*/  IMAD.MOV.U32 R43, RZ, RZ, 0x3fd80000 ;  /* 0x3fd80000ff2b7424 */ /* 0x000fe200078e00ff */
[----:B------:R-:W-:Y:S04]  /*15e70*/  BSSY.RECONVERGENT B8, `(.L_x_432) ;  /* 0x0000019000087945 */ /* 0x000fe80003800200 */
[----:B------:R-:W-:Y:S02]  /*15e80*/  DFMA R30, R156, R156, R30 ;  /* 0x0000009c9c1e722b */ /* 0x000fe4000000001e */
[----:B------:R-:W-:-:S06]  /*15e90*/  DMUL R86, R24, R86 ;  /* 0x0000005618567228 */ /* 0x000fcc0000000000 */
        /* <DEDUP_REMOVED lines=20> */
[----:B------:R-:W-:-:S07]  /*15fe0*/  IMAD.MOV.U32 R24, RZ, RZ, R88 ;  /* 0x000000ffff187224 */ /* 0x000fce00078e0058 */
[----:B------:R-:W-:Y:S05]  /*15ff0*/  CALL.REL.NOINC `($__internal_2_$__cuda_sm20_dsqrt_rn_f64_mediumpath_v1) ;  /* 0x0000046000507944 */ /* 0x000fea0003c00000 */
.L_x_433:
[----:B------:R-:W-:Y:S05]  /*16000*/  BSYNC.RECONVERGENT B8 ;  /* 0x0000000000087941 */ /* 0x000fea0003800200 */
.L_x_432:
        /* <DEDUP_REMOVED lines=18> */
.L_x_435:
[----:B------:R-:W-:Y:S05]  /*16130*/  BSYNC.RECONVERGENT B8 ;  /* 0x0000000000087941 */ /* 0x000fea0003800200 */
.L_x_434:
[----:B------:R-:W-:-:S11]  /*16140*/  DADD R148, R148, R24 ;  /* 0x0000000094947229 */ /* 0x000fd60000000018 */
.L_x_431:
[----:B------:R-:W-:Y:S05]  /*16150*/  BSYNC.RECONVERGENT B7 ;  /* 0x0000000000077941 */ /* 0x000fea0003800200 */
.L_x_430:
[----:B------:R-:W-:-:S08]  /*16160*/  DMUL R24, R158, R146 ;  /* 0x000000929e187228 */ /* 0x000fd00000000000 */
[----:B------:R-:W-:-:S08]  /*16170*/  DFMA R24, R156, R144, R24 ;  /* 0x000000909c18722b */ /* 0x000fd00000000018 */
[----:B------:R-:W-:-:S08]  /*16180*/  DFMA R24, R100, R142, R24 ;  /* 0x0000008e6418722b */ /* 0x000fd00000000018 */
[----:B------:R-:W-:-:S08]  /*16190*/  DADD R24, R24, R24 ;  /* 0x0000000018187229 */ /* 0x000fd00000000018 */
[C---:B------:R-:W-:Y:S02]  /*161a0*/  DFMA R156, R24.reuse, R144, -R156 ;  /* 0x00000090189c722b */ /* 0x040fe4000000089c */
[C---:B------:R-:W-:Y:S02]  /*161b0*/  DFMA R158, R24.reuse, R146, -R158 ;  /* 0x00000092189e722b */ /* 0x040fe4000000089e */
        /* <DEDUP_REMOVED lines=33> */
[----:B------:R-:W-:-:S07]  /*163d0*/  IMAD.MOV.U32 R83, RZ, RZ, R89 ;  /* 0x000000ffff537224 */ /* 0x000fce00078e0059 */
[----:B------:R-:W-:Y:S05]  /*163e0*/  CALL.REL.NOINC `($__internal_2_$__cuda_sm20_dsqrt_rn_f64_mediumpath_v1) ;  /* 0x0000045c00547944 */ /* 0x000fea0003c00000 */
[----:B------:R-:W-:Y:S02]  /*163f0*/  IMAD.MOV.U32 R30, RZ, RZ, R24 ;  /* 0x000000ffff1e7224 */ /* 0x000fe400078e0018 */
[----:B------:R-:W-:-:S07]  /*16400*/  IMAD.MOV.U32 R31, RZ, RZ, R25 ;  /* 0x000000ffff1f7224 */ /* 0x000fce00078e0019 */
.L_x_437:
[----:B------:R-:W-:Y:S05]  /*16410*/  BSYNC.RECONVERGENT B7 ;  /* 0x0000000000077941 */ /* 0x000fea0003800200 */
.L_x_436:
[----:B------:R-:W-:Y:S01]  /*16420*/  DMUL R84, R30, R152 ;  /* 0x000000981e547228 */ /* 0x000fe20000000000 */
[----:B------:R-:W-:Y:S01]  /*16430*/  MOV R24, 0x1 ;  /* 0x0000000100187802 */ /* 0x000fe20000000f00 */
        /* <DEDUP_REMOVED lines=20> */
.L_x_439:
[----:B------:R-:W-:Y:S05]  /*16580*/  BSYNC.RECONVERGENT B7 ;  /* 0x0000000000077941 */ /* 0x000fea0003800200 */
.L_x_438:
[----:B------:R-:W-:Y:S01]  /*16590*/  DADD R24, -RZ, |R156| ;  /* 0x00000000ff187229 */ /* 0x000fe2000000059c */
[----:B------:R-:W-:Y:S01]  /*165a0*/  BSSY.RECONVERGENT B2, `(.L_x_440) ;  /* 0x0000003000027945 */ /* 0x000fe20003800200 */
[----:B------:R-:W-:-:S09]  /*165b0*/  MOV R22, 0x165d0 ;  /* 0x000165d000167802 */ /* 0x000fd20000000f00 */
[----:B------:R-:W-:Y:S05]  /*165c0*/  CALL.REL.NOINC `($_Z13render_kernelP4RectiP5Lighti7double3S3_iidP6uchar4iS5_$__internal_accurate_pow) ;  /* 0x0000045c00dc7944 */ /* 0x000fea0003c00000 */
[----:B------:R-:W-:Y:S05]  /*165d0*/  BSYNC.RECONVERGENT B2 ;  /* 0x0000000000027941 */ /* 0x000fea0003800200 */
.L_x_440:
        /* <DEDUP_REMOVED lines=15> */
.L_x_442:
[----:B------:R-:W-:Y:S05]  /*166d0*/  BSYNC.RECONVERGENT B2 ;  /* 0x0000000000027941 */ /* 0x000fea0003800200 */
.L_x_441:
[----:B------:R-:W-:Y:S02]  /*166e0*/  FSEL R24, R24, RZ, P2 ;  /* 0x000000ff18187208 */ /* 0x000fe40001000000 */
[----:B------:R-:W-:-:S06]  /*166f0*/  FSEL R25, R25, 1.875, P2 ;  /* 0x3ff0000019197808 */ /* 0x000fcc0001000000 */
[----:B------:R-:W-:-:S11]  /*16700*/  DFMA R148, R154, R24, R148 ;  /* 0x000000189a94722b */ /* 0x000fd60000000094 */
.L_x_409:
[----:B------:R-:W-:Y:S05]  /*16710*/  BSYNC.RECONVERGENT B6 ;  /* 0x0000000000067941 */ /* 0x000fea0003800200 */
.L_x_406:
[----:B------:R-:W0:Y:S01]  /*16720*/  LDCU UR4, c[0x0][0x398] ;  /* 0x00007300ff0477ac */ /* 0x000e220008000800 */
[----:B------:R-:W-:-:S05]  /*16730*/  VIADD R33, R33, 0x1 ;  /* 0x0000000121217836 */ /* 0x000fca0000000000 */
[----:B0-----:R-:W-:-:S13]  /*16740*/  ISETP.NE.AND P0, PT, R33, UR4, PT ;  /* 0x0000000421007c0c */ /* 0x001fda000bf05270 */
[----:B------:R-:W-:Y:S05]  /*16750*/  @P0 BRA `(.L_x_443) ;  /* 0xffffffe000f40947 */ /* 0x000fea000383ffff */
.L_x_401:
[----:B------:R-:W0:Y:S02]  /*16760*/  LDC.64 R24, c[0x0][0x380] ;  /* 0x0000e000ff187b82 */ /* 0x000e240000000a00 */
[----:B0-----:R-:W-:-:S05]  /*16770*/  IMAD.WIDE R84, R32, 0x80, R24 ;  /* 0x0000008020547825 */ /* 0x001fca00078e0218 */
[----:B------:R-:W2:Y:S01]  /*16780*/  LDG.E.64 R82, desc[UR8][R84.64+0x70] ;  /* 0x0000700854527981 */ /* 0x000ea2000c1e1b00 */
[----:B------:R-:W0:Y:S01]  /*16790*/  I2F.F64.U16 R24, R29 ;  /* 0x0000001d00187312 */ /* 0x000e220000101800 */
[----:B------:R-:W-:-:S07]  /*167a0*/  IMAD.MOV.U32 R86, RZ, RZ, 0x80000 ;  /* 0x00080000ff567424 */ /* 0x000fce00078e00ff */
[----:B------:R-:W1:Y:S01]  /*167b0*/  I2F.F64.U16 R30, R28 ;  /* 0x0000001c001e7312 */ /* 0x000e620000101800 */
[----:B0-----:R-:W-:-:S07]  /*167c0*/  DMUL R24, R24, R148 ;  /* 0x0000009418187228 */ /* 0x001fce0000000000 */
[----:B------:R-:W0:Y:S01]  /*167d0*/  I2F.F64.U16 R42, R26 ;  /* 0x0000001a002a7312 */ /* 0x000e220000101800 */
[----:B-1----:R-:W-:-:S07]  /*167e0*/  DMUL R30, R30, R148 ;  /* 0x000000941e1e7228 */ /* 0x002fce0000000000 */
[----:B------:R-:W1:Y:S01]  /*167f0*/  I2F.F64.U16 R32, R27 ;  /* 0x0000001b00207312 */ /* 0x000e620000101800 */
[----:B------:R-:W-:Y:S01]  /*16800*/  DSETP.MIN.AND P0, P1, R24, 255, PT ;  /* 0x406fe0001800742a */ /* 0x000fe20003900000 */
[----:B------:R-:W-:Y:S02]  /*16810*/  IMAD.MOV.U32 R22, RZ, RZ, R25 ;  /* 0x000000ffff167224 */ /* 0x000fe400078e0019 */
[----:B------:R-:W-:Y:S01]  /*16820*/  IMAD.MOV.U32 R25, RZ, RZ, 0x80000 ;  /* 0x00080000ff197424 */ /* 0x000fe200078e00ff */
[----:B------:R-:W-:Y:S02]  /*16830*/  DSETP.MIN.AND P2, P3, R30, 255, PT ;  /* 0x406fe0001e00742a */ /* 0x000fe40003b40000 */
[----:B------:R-:W-:Y:S01]  /*16840*/  FSEL R29, R22, 3.748046875, P0 ;  /* 0x406fe000161d7808 */ /* 0x000fe20000000000 */
[----:B0-----:R-:W-:Y:S01]  /*16850*/  DMUL R42, R42, R148 ;  /* 0x000000942a2a7228 */ /* 0x001fe20000000000 */
[----:B------:R-:W-:Y:S01]  /*16860*/  IMAD.MOV.U32 R22, RZ, RZ, R31 ;  /* 0x000000ffff167224 */ /* 0x000fe200078e001f */
[----:B------:R-:W-:-:S02]  /*16870*/  SEL R24, R24, RZ, P0 ;  /* 0x000000ff18187207 */ /* 0x000fc40000000000 */
[----:B------:R-:W-:Y:S01]  /*16880*/  SEL R26, R30, RZ, P2 ;  /* 0x000000ff1e1a7207 */ /* 0x000fe20001000000 */
[----:B-1----:R-:W-:Y:S02]  /*16890*/  DMUL R32, R32, R148 ;  /* 0x0000009420207228 */ /* 0x002fe40000000000 */
[----:B------:R-:W-:Y:S02]  /*168a0*/  @P1 LOP3.LUT R29, R86, 0x406fe000, RZ, 0xfc, !PT ;  /* 0x406fe000561d1812 */ /* 0x000fe400078efcff */
[----:B------:R-:W-:Y:S02]  /*168b0*/  FSEL R27, R22, 3.748046875, P2 ;  /* 0x406fe000161b7808 */ /* 0x000fe40001000000 */
[----:B------:R-:W-:Y:S01]  /*168c0*/  @P3 LOP3.LUT R27, R25, 0x406fe000, RZ, 0xfc, !PT ;  /* 0x406fe000191b3812 */ /* 0x000fe200078efcff */
[----:B------:R-:W-:Y:S01]  /*168d0*/  DSETP.MIN.AND P2, P3, R42, 255, PT ;  /* 0x406fe0002a00742a */ /* 0x000fe20003b40000 */
[----:B------:R-:W-:Y:S01]  /*168e0*/  MOV R25, R29 ;  /* 0x0000001d00197202 */ /* 0x000fe20000000f00 */
[----:B------:R-:W-:Y:S01]  /*168f0*/  DSETP.MIN.AND P0, P1, R32, 255, PT ;  /* 0x406fe0002000742a */ /* 0x000fe20003900000 */
[----:B------:R-:W-:-:S02]  /*16900*/  IMAD.MOV.U32 R29, RZ, RZ, 0x80000 ;  /* 0x00080000ff1d7424 */ /* 0x000fc400078e00ff */
[----:B------:R0:W1:Y:S01]  /*16910*/  F2I.U32.F64.TRUNC R22, R24 ;  /* 0x0000001800167311 */ /* 0x000062000030d000 */
[----:B------:R-:W-:Y:S02]  /*16920*/  IMAD.MOV.U32 R28, RZ, RZ, R33 ;  /* 0x000000ffff1c7224 */ /* 0x000fe400078e0021 */
[----:B------:R-:W-:-:S03]  /*16930*/  SEL R30, R32, RZ, P0 ;  /* 0x000000ff201e7207 */ /* 0x000fc60000000000 */
[----:B------:R-:W-:Y:S02]  /*16940*/  FSEL R31, R28, 3.748046875, P0 ;  /* 0x406fe0001c1f7808 */ /* 0x000fe40000000000 */
[----:B------:R1:W-:Y:S01]  /*16950*/  F2I.U32.F64.TRUNC R27, R26 ;  /* 0x0000001a001b7311 */ /* 0x0003e2000030d000 */
[----:B0-----:R-:W-:Y:S02]  /*16960*/  IMAD.MOV.U32 R24, RZ, RZ, R43 ;  /* 0x000000ffff187224 */ /* 0x001fe400078e002b */
[----:B------:R-:W-:-:S03]  /*16970*/  @P1 LOP3.LUT R31, R29, 0x406fe000, RZ, 0xfc, !PT ;  /* 0x406fe0001d1f1812 */ /* 0x000fc600078efcff */
[----:B------:R-:W-:Y:S02]  /*16980*/  FSEL R25, R24, 3.748046875, P2 ;  /* 0x406fe00018197808 */ /* 0x000fe40001000000 */
[----:B------:R-:W-:Y:S01]  /*16990*/  F2I.U32.F64.TRUNC R28, R30 ;  /* 0x0000001e001c7311 */ /* 0x000fe2000030d000 */
[----:B------:R-:W-:Y:S02]  /*169a0*/  SEL R24, R42, RZ, P2 ;  /* 0x000000ff2a187207 */ /* 0x000fe40001000000 */
[----:B------:R-:W-:Y:S02]  /*169b0*/  @P3 LOP3.LUT R25, R29, 0x406fe000, RZ, 0xfc, !PT ;  /* 0x406fe0001d193812 */ /* 0x000fe400078efcff */
[----:B-1----:R-:W-:-:S03]  /*169c0*/  PRMT R26, R22, 0x7610, R26 ;  /* 0x00007610161a7816 */ /* 0x002fc6000000001a */
[----:B------:R-:W0:Y:S02]  /*169d0*/  F2I.U32.F64.TRUNC R24, R24 ;  /* 0x0000001800187311 */ /* 0x000e24000030d000 */
[----:B0-----:R-:W-:Y:S01]  /*169e0*/  PRMT R29, R24, 0x7610, R29 ;  /* 0x00007610181d7816 */ /* 0x001fe2000000001d */
[----:B--2---:R-:W-:-:S14]  /*169f0*/  DSETP.GTU.AND P0, PT, R82, RZ, PT ;  /* 0x000000ff5200722a */ /* 0x004fdc0003f0c000 */
[----:B------:R-:W-:Y:S05]  /*16a00*/  @!P0 BRA `(.L_x_367) ;  /* 0x00000008007c8947 */ /* 0x000fea0003800000 */
[----:B------:R0:W2:Y:S01]  /*16a10*/  LDG.E.64 R32, desc[UR8][R84.64+0x78] ;  /* 0x0000780854207981 */ /* 0x0000a2000c1e1b00 */
[----:B------:R-:W-:Y:S01]  /*16a20*/  DMUL R24, RZ, R82 ;  /* 0x00000052ff187228 */ /* 0x000fe20000000000 */
[----:B------:R-:W-:Y:S01]  /*16a30*/  LOP3.LUT R42, R26, 0xff, RZ, 0xc0, !PT ;  /* 0x000000ff1a2a7812 */ /* 0x000fe200078ec0ff */
[----:B------:R-:W-:Y:S01]  /*16a40*/  IMAD.MOV.U32 R26, RZ, RZ, 0x80000 ;  /* 0x00080000ff1a7424 */ /* 0x000fe200078e00ff */
[----:B------:R-:W-:Y:S02]  /*16a50*/  LOP3.LUT R88, R27, 0xff, RZ, 0xc0, !PT ;  /* 0x000000ff1b587812 */ /* 0x000fe400078ec0ff */
[----:B------:R-:W-:Y:S02]  /*16a60*/  LOP3.LUT R29, R29, 0xff, RZ, 0xc0, !PT ;  /* 0x000000ff1d1d7812 */ /* 0x000fe400078ec0ff */
[----:B------:R-:W1:Y:S01]  /*16a70*/  I2F.F64.U16 R42, R42 ;  /* 0x0000002a002a7312 */ /* 0x000e620000101800 */
[----:B------:R-:W-:Y:S01]  /*16a80*/  DSETP.MIN.AND P0, P1, R24, 255, PT ;  /* 0x406fe0001800742a */ /* 0x000fe20003900000 */
[----:B0-----:R-:W-:Y:S01]  /*16a90*/  LOP3.LUT R84, R28, 0xff, RZ, 0xc0, !PT ;  /* 0x000000ff1c547812 */ /* 0x001fe200078ec0ff */
[----:B------:R-:W-:-:S02]  /*16aa0*/  IMAD.MOV.U32 R22, RZ, RZ, R25 ;  /* 0x000000ffff167224 */ /* 0x000fc400078e0019 */
[----:B------:R-:W-:Y:S02]  /*16ab0*/  IMAD.MOV.U32 R28, RZ, RZ, 0x80000 ;  /* 0x00080000ff1c7424 */ /* 0x000fe400078e00ff */
[----:B------:R-:W-:Y:S01]  /*16ac0*/  SEL R24, R24, RZ, P0 ;  /* 0x000000ff18187207 */ /* 0x000fe20000000000 */
[----:B------:R-:W-:Y:S01]  /*16ad0*/  I2F.F64.U16 R84, R84 ;  /* 0x0000005400547312 */ /* 0x000fe20000101800 */
[----:B------:R-:W-:-:S06]  /*16ae0*/  FSEL R31, R22, 3.748046875, P0 ;  /* 0x406fe000161f7808 */ /* 0x000fcc0000000000 */
[----:B------:R-:W-:Y:S01]  /*16af0*/  @P1 LOP3.LUT R31, R26, 0x406fe000, RZ, 0xfc, !PT ;  /* 0x406fe0001a1f1812 */ /* 0x000fe200078efcff */
[----:B------:R-:W-:-:S04]  /*16b00*/  DADD R26, -R82, 1 ;  /* 0x3ff00000521a7429 */ /* 0x000fc80000000100 */
[----:B------:R-:W-:Y:S01]  /*16b10*/  IMAD.MOV.U32 R25, RZ, RZ, R31 ;  /* 0x000000ffff197224 */ /* 0x000fe200078e001f */
[----:B------:R-:W-:Y:S01]  /*16b20*/  DMUL R30, R82, 255 ;  /* 0x406fe000521e7828 */ /* 0x000fe20000000000 */
[----:B------:R-:W0:Y:S07]  /*16b30*/  I2F.F64.U16 R82, R88 ;  /* 0x0000005800527312 */ /* 0x000e2e0000101800 */
[----:B------:R-:W-:Y:S01]  /*16b40*/  DSETP.MIN.AND P1, P2, R30, 255, PT ;  /* 0x406fe0001e00742a */ /* 0x000fe20003a20000 */
[----:B------:R3:W-:Y:S02]  /*16b50*/  F2I.U32.F64.TRUNC R22, R24 ;  /* 0x0000001800167311 */ /* 0x0007e4000030d000 */
[----:B---3--:R-:W-:-:S02]  /*16b60*/  IMAD.MOV.U32 R24, RZ, RZ, R31 ;  /* 0x000000ffff187224 */ /* 0x008fc400078e001f */
[----:B------:R-:W-:-:S03]  /*16b70*/  IMAD.MOV.U32 R31, RZ, RZ, 0x80000 ;  /* 0x00080000ff1f7424 */ /* 0x000fc600078e00ff */
[----:B------:R-:W-:-:S06]  /*16b80*/  FSEL R25, R24, 3.748046875, P1 ;  /* 0x406fe00018197808 */ /* 0x000fcc0000800000 */
[----:B------:R-:W-:Y:S02]  /*16b90*/  @P2 LOP3.LUT R25, R28, 0x406fe000, RZ, 0xfc, !PT ;  /* 0x406fe0001c192812 */ /* 0x000fe400078efcff */
[----:B------:R-:W3:Y:S01]  /*16ba0*/  I2F.F64.U16 R28, R29 ;  /* 0x0000001d001c7312 */ /* 0x000ee20000101800 */
[----:B------:R-:W-:-:S07]  /*16bb0*/  SEL R24, R30, RZ, P1 ;  /* 0x000000ff1e187207 */ /* 0x000fce0000800000 */
[----:B------:R4:W-:Y:S01]  /*16bc0*/  F2I.U32.F64.TRUNC R88, R24 ;  /* 0x0000001800587311 */ /* 0x0009e2000030d000 */
[----:B--2---:R-:W-:Y:S02]  /*16bd0*/  DMUL R86, RZ, R32 ;  /* 0x00000020ff567228 */ /* 0x004fe40000000000 */
[----:B------:R-:W-:Y:S02]  /*16be0*/  DADD R26, R26, -R32 ;  /* 0x000000001a1a7229 */ /* 0x000fe40000000820 */
[----:B------:R-:W-:-:S04]  /*16bf0*/  DMUL R32, R32, 255 ;  /* 0x406fe00020207828 */ /* 0x000fc80000000000 */
[----:B------:R-:W-:Y:S02]  /*16c00*/  DSETP.MIN.AND P0, P3, R86, 255, PT ;  /* 0x406fe0005600742a */ /* 0x000fe40003b00000 */
[C---:B-1----:R-:W-:Y:S01]  /*16c10*/  DMUL R42, R26.reuse, R42 ;  /* 0x0000002a1a2a7228 */ /* 0x042fe20000000000 */
[----:B------:R-:W-:Y:S01]  /*16c20*/  MOV R30, R87 ;  /* 0x00000057001e7202 */ /* 0x000fe20000000f00 */
[C---:B0-----:R-:W-:Y:S01]  /*16c30*/  DMUL R82, R26.reuse, R82 ;  /* 0x000000521a527228 */ /* 0x041fe20000000000 */
[----:B------:R-:W-:Y:S01]  /*16c40*/  IMAD.MOV.U32 R87, RZ, RZ, 0x80000 ;  /* 0x00080000ff577424 */ /* 0x000fe200078e00ff */
[----:B------:R-:W-:Y:S01]  /*16c50*/  DMUL R84, R26, R84 ;  /* 0x000000541a547228 */ /* 0x000fe20000000000 */
[----:B------:R-:W-:Y:S02]  /*16c60*/  FSEL R89, R30, 3.748046875, P0 ;  /* 0x406fe0001e597808 */ /* 0x000fe40000000000 */
[----:B------:R-:W-:Y:S01]  /*16c70*/  SEL R86, R86, RZ, P0 ;  /* 0x000000ff56567207 */ /* 0x000fe20000000000 */
[----:B------:R-:W-:-:S02]  /*16c80*/  DSETP.MIN.AND P1, P2, R42, 255, PT ;  /* 0x406fe0002a00742a */ /* 0x000fc40003a20000 */
[----:B------:R-:W-:Y:S02]  /*16c90*/  IMAD.MOV.U32 R30, RZ, RZ, R43 ;  /* 0x000000ffff1e7224 */ /* 0x000fe400078e002b */
[----:B------:R-:W-:Y:S01]  /*16ca0*/  @P3 LOP3.LUT R89, R31, 0x406fe000, RZ, 0xfc, !PT ;  /* 0x406fe0001f593812 */ /* 0x000fe200078efcff */
[----:B------:R-:W-:Y:S01]  /*16cb0*/  DSETP.MIN.AND P3, P4, R82, 255, PT ;  /* 0x406fe0005200742a */ /* 0x000fe20003c60000 */
[----:B----4-:R-:W-:Y:S01]  /*16cc0*/  SEL R24, R42, RZ, P1 ;  /* 0x000000ff2a187207 */ /* 0x010fe20000800000 */
[----:B------:R-:W-:Y:S01]  /*16cd0*/  IMAD.MOV.U32 R43, RZ, RZ, 0x80000 ;  /* 0x00080000ff2b7424 */ /* 0x000fe200078e00ff */
[----:B------:R-:W-:Y:S01]  /*16ce0*/  FSEL R25, R30, 3.748046875, P1 ;  /* 0x406fe0001e197808 */ /* 0x000fe20000800000 */
[----:B---3--:R-:W-:Y:S01]  /*16cf0*/  DMUL R30, R26, R28 ;  /* 0x0000001c1a1e7228 */ /* 0x008fe20000000000 */
[----:B------:R-:W-:Y:S01]  /*16d00*/  IMAD.MOV.U32 R26, RZ, RZ, R83 ;  /* 0x000000ffff1a7224 */ /* 0x000fe200078e0053 */
[----:B------:R-:W-:Y:S01]  /*16d10*/  DSETP.MIN.AND P0, P1, R84, 255, PT ;  /* 0x406fe0005400742a */ /* 0x000fe20003900000 */
[----:B------:R-:W-:-:S02]  /*16d20*/  IMAD.MOV.U32 R28, RZ, RZ, 0x80000 ;  /* 0x00080000ff1c7424 */ /* 0x000fc400078e00ff */
[----:B------:R-:W-:Y:S01]  /*16d30*/  @P2 LOP3.LUT R25, R87, 0x406fe000, RZ, 0xfc, !PT ;  /* 0x406fe00057192812 */ /* 0x000fe200078efcff */
[----:B------:R-:W-:Y:S01]  /*16d40*/  IMAD.MOV.U32 R87, RZ, RZ, R89 ;  /* 0x000000ffff577224 */ /* 0x000fe200078e0059 */
[----:B------:R-:W-:Y:S02]  /*16d50*/  FSEL R27, R26, 3.748046875, P3 ;  /* 0x406fe0001a1b7808 */ /* 0x000fe40001800000 */
[----:B------:R-:W-:Y:S01]  /*16d60*/  SEL R26, R82, RZ, P3 ;  /* 0x000000ff521a7207 */ /* 0x000fe20001800000 */
[----:B------:R-:W-:Y:S01]  /*16d70*/  DSETP.MIN.AND P2, P3, R30, 255, PT ;  /* 0x406fe0001e00742a */ /* 0x000fe20003b40000 */
[----:B------:R-:W-:Y:S01]  /*16d80*/  @P4 LOP3.LUT R27, R28, 0x406fe000, RZ, 0xfc, !PT ;  /* 0x406fe0001c1b4812 */ /* 0x000fe200078efcff */
[----:B------:R0:W1:Y:S01]  /*16d90*/  F2I.U32.F64.TRUNC R42, R24 ;  /* 0x00000018002a7311 */ /* 0x000062000030d000 */
[----:B------:R-:W-:-:S05]  /*16da0*/  IMAD.MOV.U32 R28, RZ, RZ, R85 ;  /* 0x000000ffff1c7224 */ /* 0x000fca00078e0055 */
[----:B------:R-:W-:Y:S02]  /*16db0*/  FSEL R29, R28, 3.748046875, P0 ;  /* 0x406fe0001c1d7808 */ /* 0x000fe40000000000 */
[----:B------:R-:W2:Y:S01]  /*16dc0*/  F2I.U32.F64.TRUNC R26, R26 ;  /* 0x0000001a001a7311 */ /* 0x000ea2000030d000 */
[----:B------:R-:W-:Y:S01]  /*16dd0*/  @P1 LOP3.LUT R29, R43, 0x406fe000, RZ, 0xfc, !PT ;  /* 0x406fe0002b1d1812 */ /* 0x000fe200078efcff */
[----:B0-----:R-:W-:Y:S01]  /*16de0*/  IMAD.MOV.U32 R24, RZ, RZ, R31 ;  /* 0x000000ffff187224 */ /* 0x001fe200078e001f */
[----:B------:R-:W-:Y:S01]  /*16df0*/  SEL R28, R84, RZ, P0 ;  /* 0x000000ff541c7207 */ /* 0x000fe20000000000 */
[----:B------:R-:W-:-:S03]  /*16e00*/  DSETP.MIN.AND P0, P1, R32, 255, PT ;  /* 0x406fe0002000742a */ /* 0x000fc60003900000 */
[----:B------:R-:W-:Y:S01]  /*16e10*/  FSEL R25, R24, 3.748046875, P2 ;  /* 0x406fe00018197808 */ /* 0x000fe20001000000 */
[----:B------:R-:W-:Y:S01]  /*16e20*/  IMAD.MOV.U32 R24, RZ, RZ, R30 ;  /* 0x000000ffff187224 */ /* 0x000fe200078e001e */
[----:B------:R-:W-:Y:S01]  /*16e30*/  @P3 LOP3.LUT R25, R43, 0x406fe000, RZ, 0xfc, !PT ;  /* 0x406fe0002b193812 */ /* 0x000fe200078efcff */
[----:B------:R0:W3:Y:S01]  /*16e40*/  F2I.U32.F64.TRUNC R30, R28 ;  /* 0x0000001c001e7311 */ /* 0x0000e2000030d000 */
[----:B------:R-:W-:Y:S02]  /*16e50*/  LOP3.LUT R43, R22, 0xff, RZ, 0xc0, !PT ;  /* 0x000000ff162b7812 */ /* 0x000fe400078ec0ff */
[----:B------:R-:W-:Y:S02]  /*16e60*/  SEL R24, R24, RZ, P2 ;  /* 0x000000ff18187207 */ /* 0x000fe40001000000 */
[----:B-1----:R-:W-:Y:S02]  /*16e70*/  LOP3.LUT R42, R42, 0xff, RZ, 0xc0, !PT ;  /* 0x000000ff2a2a7812 */ /* 0x002fe400078ec0ff */
[----:B--2---:R-:W-:Y:S01]  /*16e80*/  LOP3.LUT R22, R26, 0xff, RZ, 0xc0, !PT ;  /* 0x000000ff1a167812 */ /* 0x004fe200078ec0ff */
[----:B------:R1:W2:Y:S01]  /*16e90*/  F2I.U32.F64.TRUNC R31, R24 ;  /* 0x00000018001f7311 */ /* 0x0002a2000030d000 */
[----:B------:R-:W-:Y:S01]  /*16ea0*/  IADD3 R27, PT, PT, R42, R43, RZ ;  /* 0x0000002b2a1b7210 */ /* 0x000fe20007ffe0ff */
[----:B0-----:R-:W-:Y:S01]  /*16eb0*/  IMAD.MOV.U32 R28, RZ, RZ, R33 ;  /* 0x000000ffff1c7224 */ /* 0x001fe200078e0021 */
[----:B------:R-:W-:Y:S01]  /*16ec0*/  LOP3.LUT R33, R88, 0xff, RZ, 0xc0, !PT ;  /* 0x000000ff58217812 */ /* 0x000fe200078ec0ff */
[----:B------:R-:W-:-:S02]  /*16ed0*/  IMAD.IADD R22, R43, 0x1, R22 ;  /* 0x000000012b167824 */ /* 0x000fc400078e0216 */
[----:B------:R-:W-:Y:S01]  /*16ee0*/  IMAD.MOV.U32 R42, RZ, RZ, 0x80000 ;  /* 0x00080000ff2a7424 */ /* 0x000fe200078e00ff */
[----:B---3--:R-:W-:Y:S01]  /*16ef0*/  LOP3.LUT R30, R30, 0xff, RZ, 0xc0, !PT ;  /* 0x000000ff1e1e7812 */ /* 0x008fe200078ec0ff */
[----:B------:R-:W0:Y:S01]  /*16f00*/  I2F.F64.U32 R26, R27 ;  /* 0x0000001b001a7312 */ /* 0x000e220000201800 */
[----:B-1----:R-:W-:Y:S02]  /*16f10*/  FSEL R25, R28, 3.748046875, P0 ;  /* 0x406fe0001c197808 */ /* 0x002fe40000000000 */
[----:B------:R-:W-:Y:S01]  /*16f20*/  SEL R24, R32, RZ, P0 ;  /* 0x000000ff20187207 */ /* 0x000fe20000000000 */
[----:B------:R-:W-:Y:S01]  /*16f30*/  IMAD.IADD R30, R43, 0x1, R30 ;  /* 0x000000012b1e7824 */ /* 0x000fe200078e021e */
[----:B------:R-:W-:Y:S01]  /*16f40*/  @P1 LOP3.LUT R25, R42, 0x406fe000, RZ, 0xfc, !PT ;  /* 0x406fe0002a191812 */ /* 0x000fe200078efcff */
[----:B------:R-:W-:Y:S02]  /*16f50*/  IMAD.MOV.U32 R43, RZ, RZ, 0x80000 ;  /* 0x00080000ff2b7424 */ /* 0x000fe400078e00ff */
[----:B------:R1:W3:Y:S01]  /*16f60*/  I2F.F64.U32 R28, R22 ;  /* 0x00000016001c7312 */ /* 0x0002e20000201800 */
[----:B--2---:R-:W-:-:S05]  /*16f70*/  LOP3.LUT R32, R31, 0xff, RZ, 0xc0, !PT ;  /* 0x000000ff1f207812 */ /* 0x004fca00078ec0ff */
[----:B------:R-:W-:Y:S01]  /*16f80*/  IMAD.IADD R32, R32, 0x1, R33 ;  /* 0x0000000120207824 */ /* 0x000fe200078e0221 */
[----:B0-----:R-:W-:Y:S01]  /*16f90*/  DSETP.MIN.AND P0, P1, R26, 255, PT ;  /* 0x406fe0001a00742a */ /* 0x001fe20003900000 */
[----:B------:R-:W0:Y:S01]  /*16fa0*/  I2F.F64.U32 R30, R30 ;  /* 0x0000001e001e7312 */ /* 0x000e220000201800 */
[----:B-1----:R-:W-:Y:S01]  /*16fb0*/  IMAD.MOV.U32 R22, RZ, RZ, R27 ;  /* 0x000000ffff167224 */ /* 0x002fe200078e001b */
[----:B---3--:R-:W-:-:S06]  /*16fc0*/  DSETP.MIN.AND P2, P3, R28, 255, PT ;  /* 0x406fe0001c00742a */ /* 0x008fcc0003b40000 */
[----:B------:R-:W1:Y:S08]  /*16fd0*/  I2F.F64.U32 R32, R32 ;  /* 0x0000002000207312 */ /* 0x000e700000201800 */
[----:B------:R2:W-:Y:S08]  /*16fe0*/  F2I.U32.F64.TRUNC R42, R24 ;  /* 0x00000018002a7311 */ /* 0x0005f0000030d000 */
[----:B------:R-:W3:Y:S01]  /*16ff0*/  F2I.U32.F64.TRUNC R86, R86 ;  /* 0x0000005600567311 */ /* 0x000ee2000030d000 */
[----:B--2---:R-:W-:Y:S01]  /*17000*/  FSEL R25, R22, 3.748046875, P0 ;  /* 0x406fe00016197808 */ /* 0x004fe20000000000 */
[----:B------:R-:W-:Y:S01]  /*17010*/  IMAD.MOV.U32 R22, RZ, RZ, R29 ;  /* 0x000000ffff167224 */ /* 0x000fe200078e001d */
[----:B------:R-:W-:-:S02]  /*17020*/  @P1 LOP3.LUT R25, R43, 0x406fe000, RZ, 0xfc, !PT ;  /* 0x406fe0002b191812 */ /* 0x000fc400078efcff */
[----:B------:R-:W-:Y:S01]  /*17030*/  SEL R24, R26, RZ, P0 ;  /* 0x000000ff1a187207 */ /* 0x000fe20000000000 */
[----:B0-----:R-:W-:Y:S01]  /*17040*/  DSETP.MIN.AND P0, P1, R30, 255, PT ;  /* 0x406fe0001e00742a */ /* 0x001fe20003900000 */
[----:B------:R-:W-:Y:S02]  /*17050*/  FSEL R27, R22, 3.748046875, P2 ;  /* 0x406fe000161b7808 */ /* 0x000fe40001000000 */
[----:B------:R-:W-:Y:S01]  /*17060*/  @P3 LOP3.LUT R27, R43, 0x406fe000, RZ, 0xfc, !PT ;  /* 0x406fe0002b1b3812 */ /* 0x000fe200078efcff */
[----:B------:R0:W2:Y:S01]  /*17070*/  F2I.U32.F64.TRUNC R22, R24 ;  /* 0x0000001800167311 */ /* 0x0000a2000030d000 */
[----:B------:R-:W-:Y:S01]  /*17080*/  SEL R26, R28, RZ, P2 ;  /* 0x000000ff1c1a7207 */ /* 0x000fe20001000000 */
[----:B-1----:R-:W-:Y:S01]  /*17090*/  DSETP.MIN.AND P2, P3, R32, 255, PT ;  /* 0x406fe0002000742a */ /* 0x002fe20003b40000 */
[----:B------:R-:W-:Y:S01]  /*170a0*/  IMAD.MOV.U32 R28, RZ, RZ, R31 ;  /* 0x000000ffff1c7224 */ /* 0x000fe200078e001f */
[----:B------:R-:W-:Y:S02]  /*170b0*/  MOV R31, 0x80000 ;  /* 0x00080000001f7802 */ /* 0x000fe40000000f00 */
[----:B---3--:R-:W-:-:S02]  /*170c0*/  LOP3.LUT R86, R86, 0xff, RZ, 0xc0, !PT ;  /* 0x000000ff56567812 */ /* 0x008fc400078ec0ff */
[----:B------:R2:W1:Y:S01]  /*170d0*/  F2I.U32.F64.TRUNC R26, R26 ;  /* 0x0000001a001a7311 */ /* 0x000462000030d000 */
[----:B------:R-:W-:Y:S01]  /*170e0*/  FSEL R29, R28, 3.748046875, P0 ;  /* 0x406fe0001c1d7808 */ /* 0x000fe20000000000 */
[----:B0-----:R-:W-:Y:S01]  /*170f0*/  IMAD.MOV.U32 R24, RZ, RZ, R33 ;  /* 0x000000ffff187224 */ /* 0x001fe200078e0021 */
[----:B------:R-:W-:Y:S02]  /*17100*/  @P1 LOP3.LUT R29, R43, 0x406fe000, RZ, 0xfc, !PT ;  /* 0x406fe0002b1d1812 */ /* 0x000fe400078efcff */
[----:B------:R-:W-:Y:S02]  /*17110*/  SEL R28, R30, RZ, P0 ;  /* 0x000000ff1e1c7207 */ /* 0x000fe40000000000 */
[----:B------:R-:W-:Y:S02]  /*17120*/  FSEL R25, R24, 3.748046875, P2 ;  /* 0x406fe00018197808 */ /* 0x000fe40001000000 */
[----:B------:R-:W-:Y:S01]  /*17130*/  SEL R24, R32, RZ, P2 ;  /* 0x000000ff20187207 */ /* 0x000fe20001000000 */
[----:B------:R-:W0:Y:S01]  /*17140*/  F2I.U32.F64.TRUNC R30, R28 ;  /* 0x0000001c001e7311 */ /* 0x000e22000030d000 */
[----:B------:R-:W-:-:S02]  /*17150*/  @P3 LOP3.LUT R25, R31, 0x406fe000, RZ, 0xfc, !PT ;  /* 0x406fe0001f193812 */ /* 0x000fc400078efcff */
[----:B--2---:R-:W-:Y:S02]  /*17160*/  LOP3.LUT R27, R22, 0xff, RZ, 0xc0, !PT ;  /* 0x000000ff161b7812 */ /* 0x004fe400078ec0ff */
[----:B-1----:R-:W-:Y:S02]  /*17170*/  LOP3.LUT R31, R26, 0xff, RZ, 0xc0, !PT ;  /* 0x000000ff1a1f7812 */ /* 0x002fe400078ec0ff */
[----:B------:R-:W-:Y:S01]  /*17180*/  LOP3.LUT R42, R42, 0xff, RZ, 0xc0, !PT ;  /* 0x000000ff2a2a7812 */ /* 0x000fe200078ec0ff */
[----:B------:R-:W1:Y:S01]  /*17190*/  F2I.U32.F64.TRUNC R24, R24 ;  /* 0x0000001800187311 */ /* 0x000e62000030d000 */
[C---:B------:R-:W-:Y:S02]  /*171a0*/  IMAD.IADD R27, R86.reuse, 0x1, R27 ;  /* 0x00000001561b7824 */ /* 0x040fe400078e021b */
[----:B------:R-:W-:Y:S01]  /*171b0*/  IMAD.IADD R22, R86, 0x1, R31 ;  /* 0x0000000156167824 */ /* 0x000fe200078e021f */
[----:B0-----:R-:W-:-:S04]  /*171c0*/  LOP3.LUT R31, R30, 0xff, RZ, 0xc0, !PT ;  /* 0x000000ff1e1f7812 */ /* 0x001fc800078ec0ff */
[----:B------:R-:W0:Y:S01]  /*171d0*/  I2F.F64.U32 R26, R27 ;  /* 0x0000001b001a7312 */ /* 0x000e220000201800 */
[----:B------:R-:W-:Y:S01]  /*171e0*/  IMAD.IADD R31, R86, 0x1, R31 ;  /* 0x00000001561f7824 */ /* 0x000fe200078e021f */
[----:B-1----:R-:W-:-:S06]  /*171f0*/  LOP3.LUT R25, R24, 0xff, RZ, 0xc0, !PT ;  /* 0x000000ff18197812 */ /* 0x002fcc00078ec0ff */
[----:B------:R-:W1:Y:S01]  /*17200*/  I2F.F64.U32 R28, R22 ;  /* 0x00000016001c7312 */ /* 0x000e620000201800 */
[----:B------:R-:W-:Y:S02]  /*17210*/  IMAD.IADD R32, R42, 0x1, R25 ;  /* 0x000000012a207824 */ /* 0x000fe400078e0219 */
[----:B------:R-:W-:Y:S01]  /*17220*/  IMAD.MOV.U32 R42, RZ, RZ, 0x80000 ;  /* 0x00080000ff2a7424 */ /* 0x000fe200078e00ff */
[----:B0-----:R-:W-:-:S04]  /*17230*/  DSETP.MIN.AND P0, P1, R26, 255, PT ;  /* 0x406fe0001a00742a */ /* 0x001fc80003900000 */
[----:B------:R-:W0:Y:S01]  /*17240*/  I2F.F64.U32 R30, R31 ;  /* 0x0000001f001e7312 */ /* 0x000e220000201800 */
[----:B------:R-:W-:-:S05]  /*17250*/  IMAD.MOV.U32 R24, RZ, RZ, R27 ;  /* 0x000000ffff187224 */ /* 0x000fca00078e001b */
[----:B------:R-:W-:Y:S01]  /*17260*/  FSEL R25, R24, 3.748046875, P0 ;  /* 0x406fe00018197808 */ /* 0x000fe20000000000 */
[----:B-1----:R-:W-:Y:S01]  /*17270*/  DSETP.MIN.AND P2, P3, R28, 255, PT ;  /* 0x406fe0001c00742a */ /* 0x002fe20003b40000 */
[----:B------:R-:W1:Y:S01]  /*17280*/  I2F.F64.U32 R32, R32 ;  /* 0x0000002000207312 */ /* 0x000e620000201800 */
[----:B------:R-:W-:Y:S01]  /*17290*/  IMAD.MOV.U32 R22, RZ, RZ, R29 ;  /* 0x000000ffff167224 */ /* 0x000fe200078e001d */
[----:B------:R-:W-:Y:S02]  /*172a0*/  SEL R24, R26, RZ, P0 ;  /* 0x000000ff1a187207 */ /* 0x000fe40000000000 */
[----:B------:R-:W-:Y:S02]  /*172b0*/  @P1 LOP3.LUT R25, R42, 0x406fe000, RZ, 0xfc, !PT ;  /* 0x406fe0002a191812 */ /* 0x000fe400078efcff */
[----:B------:R-:W-:Y:S01]  /*172c0*/  FSEL R27, R22, 3.748046875, P2 ;  /* 0x406fe000161b7808 */ /* 0x000fe20001000000 */
[----:B0-----:R-:W-:Y:S01]  /*172d0*/  DSETP.MIN.AND P0, P1, R30, 255, PT ;  /* 0x406fe0001e00742a */ /* 0x001fe20003900000 */
[----:B------:R-:W-:Y:S01]  /*172e0*/  SEL R26, R28, RZ, P2 ;  /* 0x000000ff1c1a7207 */ /* 0x000fe20001000000 */
[----:B------:R0:W2:Y:S01]  /*172f0*/  F2I.U32.F64.TRUNC R22, R24 ;  /* 0x0000001800167311 */ /* 0x0000a2000030d000 */
[----:B------:R-:W-:-:S03]  /*17300*/  IMAD.MOV.U32 R28, RZ, RZ, R31 ;  /* 0x000000ffff1c7224 */ /* 0x000fc600078e001f */
[----:B------:R-:W-:Y:S01]  /*17310*/  @P3 LOP3.LUT R27, R42, 0x406fe000, RZ, 0xfc, !PT ;  /* 0x406fe0002a1b3812 */ /* 0x000fe200078efcff */
[----:B-1----:R-:W-:Y:S01]  /*17320*/  DSETP.MIN.AND P2, P3, R32, 255, PT ;  /* 0x406fe0002000742a */ /* 0x002fe20003b40000 */
[----:B------:R-:W-:Y:S02]  /*17330*/  FSEL R29, R28, 3.748046875, P0 ;  /* 0x406fe0001c1d7808 */ /* 0x000fe40000000000 */
[----:B------:R-:W-:Y:S02]  /*17340*/  SEL R30, R30, RZ, P0 ;  /* 0x000000ff1e1e7207 */ /* 0x000fe40000000000 */
[----:B------:R2:W-:Y:S01]  /*17350*/  F2I.U32.F64.TRUNC R27, R26 ;  /* 0x0000001a001b7311 */ /* 0x0005e2000030d000 */
[----:B0-----:R-:W-:Y:S02]  /*17360*/  MOV R24, R33 ;  /* 0x0000002100187202 */ /* 0x001fe40000000f00 */
[----:B------:R-:W-:Y:S02]  /*17370*/  @P1 LOP3.LUT R29, R42, 0x406fe000, RZ, 0xfc, !PT ;  /* 0x406fe0002a1d1812 */ /* 0x000fe400078efcff */
[----:B------:R-:W-:-:S02]  /*17380*/  FSEL R25, R24, 3.748046875, P2 ;  /* 0x406fe00018197808 */ /* 0x000fc40001000000 */
[----:B------:R-:W-:Y:S01]  /*17390*/  SEL R24, R32, RZ, P2 ;  /* 0x000000ff20187207 */ /* 0x000fe20001000000 */
[----:B------:R-:W-:Y:S01]  /*173a0*/  IMAD.MOV.U32 R31, RZ, RZ, R29 ;  /* 0x000000ffff1f7224 */ /* 0x000fe200078e001d */
[----:B------:R-:W-:-:S03]  /*173b0*/  @P3 LOP3.LUT R25, R42, 0x406fe000, RZ, 0xfc, !PT ;  /* 0x406fe0002a193812 */ /* 0x000fc600078efcff */
[----:B------:R-:W-:Y:S01]  /*173c0*/  F2I.U32.F64.TRUNC R28, R30 ;  /* 0x0000001e001c7311 */ /* 0x000fe2000030d000 */
[----:B--2---:R-:W-:-:S07]  /*173d0*/  PRMT R26, R22, 0x7610, R26 ;  /* 0x00007610161a7816 */ /* 0x004fce000000001a */
[----:B------:R-:W0:Y:S02]  /*173e0*/  F2I.U32.F64.TRUNC R24, R24 ;  /* 0x0000001800187311 */ /* 0x000e24000030d000 */
[----:B0-----:R-:W-:-:S07]  /*173f0*/  PRMT R29, R24, 0x7610, R29 ;  /* 0x00007610181d7816 */ /* 0x001fce000000001d */
.L_x_367:
[----:B------:R-:W-:Y:S05]  /*17400*/  BSYNC.RECONVERGENT B5 ;  /* 0x0000000000057941 */ /* 0x000fea0003800200 */
.L_x_354:
[----:B------:R-:W-:Y:S01]  /*17410*/  DMUL R24, R118, R124 ;  /* 0x0000007c76187228 */ /* 0x000fe20000000000 */
[----:B------:R-:W-:Y:S01]  /*17420*/  IMAD.MOV.U32 R32, RZ, RZ, 0x0 ;  /* 0x00000000ff207424 */ /* 0x000fe200078e00ff */
[----:B------:R-:W-:Y:S01]  /*17430*/  BSSY.RECONVERGENT B5, `(.L_x_444) ;  /* 0x0000095000057945 */ /* 0x000fe20003800200 */
[----:B------:R-:W-:Y:S01]  /*17440*/  IMAD.MOV.U32 R33, RZ, RZ, 0x3ff80000 ;  /* 0x3ff80000ff217424 */ /* 0x000fe200078e00ff */
[----:B------:R-:W-:Y:S02]  /*17450*/  CS2R R134, SRZ ;  /* 0x0000000000867805 */ /* 0x000fe4000001ff00 */
[----:B------:R-:W-:Y:S02]  /*17460*/  CS2R R132, SRZ ;  /* 0x0000000000847805 */ /* 0x000fe4000001ff00 */
[----:B------:R-:W-:Y:S01]  /*17470*/  CS2R R130, SRZ ;  /* 0x0000000000827805 */ /* 0x000fe2000001ff00 */
[----:B------:R-:W-:-:S08]  /*17480*/  DFMA R24, R120, R126, R24 ;  /* 0x0000007e7818722b */ /* 0x000fd00000000018 */
[----:B------:R-:W-:-:S08]  /*17490*/  DFMA R30, R122, R128, R24 ;  /* 0x000000807a1e722b */ /* 0x000fd00000000018 */
[----:B------:R-:W-:Y:S02]  /*174a0*/  DSETP.GT.AND P0, PT, R30, RZ, PT ;  /* 0x000000ff1e00722a */ /* 0x000fe40003f04000 */
[----:B------:R-:W-:-:S12]  /*174b0*/  DADD R24, -RZ, -R30 ;  /* 0x00000000ff187229 */ /* 0x000fd8000000091e */
[----:B------:R-:W-:Y:S01]  /*174c0*/  @P0 IMAD.MOV.U32 R32, RZ, RZ, 0x55555555 ;  /* 0x55555555ff200424 */ /* 0x000fe200078e00ff */
[----:B------:R-:W-:Y:S01]  /*174d0*/  @P0 DADD R118, -RZ, -R118 ;  /* 0x00000000ff760229 */ /* 0x000fe20000000976 */
[----:B------:R-:W-:Y:S01]  /*174e0*/  @P0 IMAD.MOV.U32 R33, RZ, RZ, 0x3fe55555 ;  /* 0x3fe55555ff210424 */ /* 0x000fe200078e00ff */
[----:B------:R-:W-:Y:S01]  /*174f0*/  @P0 DADD R120, -RZ, -R120 ;  /* 0x00000000ff780229 */ /* 0x000fe20000000978 */
[----:B------:R-:W-:Y:S01]  /*17500*/  @P0 IMAD.MOV.U32 R24, RZ, RZ, R30 ;  /* 0x000000ffff180224 */ /* 0x000fe200078e001e */
[----:B------:R-:W-:Y:S01]  /*17510*/  @P0 DADD R122, -RZ, -R122 ;  /* 0x00000000ff7a0229 */ /* 0x000fe2000000097a */
[----:B------:R-:W-:Y:S02]  /*17520*/  @P0 IMAD.MOV.U32 R25, RZ, RZ, R31 ;  /* 0x000000ffff190224 */ /* 0x000fe400078e001f */
[----:B------:R-:W-:-:S04]  /*17530*/  DMUL R30, R32, R32 ;  /* 0x00000020201e7228 */ /* 0x000fc80000000000 */
[----:B------:R-:W-:-:S08]  /*17540*/  DFMA R42, -R24, R24, 1 ;  /* 0x3ff00000182a742b */ /* 0x000fd00000000118 */
[----:B------:R-:W-:-:S10]  /*17550*/  DFMA R30, -R30, R42, 1 ;  /* 0x3ff000001e1e742b */ /* 0x000fd4000000012a */
[----:B------:R-:W0:Y:S02]  /*17560*/  F2F.F32.F64 R31, R30 ;  /* 0x0000001e001f7310 */ /* 0x000e240000301000 */
[----:B0-----:R-:W-:-:S13]  /*17570*/  FSETP.GE.AND P1, PT, R31, RZ, PT ;  /* 0x000000ff1f00720b */ /* 0x001fda0003f26000 */
[----:B------:R-:W-:Y:S05]  /*17580*/  @!P1 BRA `(.L_x_445) ;  /* 0x0000000400fc9947 */ /* 0x000fea0003800000 */
[----:B------:R-:W-:Y:S01]  /*17590*/  VIADD R22, R31, 0xf3000000 ;  /* 0xf30000001f167836 */ /* 0x000fe20000000000 */
[----:B------:R0:W1:Y:S01]  /*175a0*/  MUFU.RSQ R30, R31 ;  /* 0x0000001f001e7308 */ /* 0x0000620000001400 */
[----:B------:R-:W-:Y:S01]  /*175b0*/  BSSY.RECONVERGENT B2, `(.L_x_446) ;  /* 0x000000d000027945 */ /* 0x000fe20003800200 */
[----:B------:R-:W-:Y:S02]  /*175c0*/  DMUL R86, R32, R24 ;  /* 0x0000001820567228 */ /* 0x000fe40000000000 */
[----:B------:R-:W-:-:S13]  /*175d0*/  ISETP.GT.U32.AND P0, PT, R22, 0x727fffff, PT ;  /* 0x727fffff1600780c */ /* 0x000fda0003f04070 */
[----:B01----:R-:W-:Y:S05]  /*175e0*/  @!P0 BRA `(.L_x_447) ;  /* 0x0000000000148947 */ /* 0x003fea0003800000 */
[----:B------:R-:W-:Y:S01]  /*175f0*/  IMAD.MOV.U32 R22, RZ, RZ, R31 ;  /* 0x000000ffff167224 */ /* 0x000fe200078e001f */
[----:B------:R-:W-:-:S07]  /*17600*/  MOV R24, 0x17620 ;  /* 0x0001762000187802 */ /* 0x000fce0000000f00 */
[----:B------:R-:W-:Y:S05]  /*17610*/  CALL.REL.NOINC `($__internal_3_$__cuda_sm20_sqrt_rn_f32_slowpath) ;  /* 0x0000044c00747944 */ /* 0x000fea0003c00000 */
[----:B------:R-:W-:Y:S01]  /*17620*/  MOV R22, R30 ;  /* 0x0000001e00167202 */ /* 0x000fe20000000f00 */
[----:B------:R-:W-:Y:S06]  /*17630*/  BRA `(.L_x_448) ;  /* 0x0000000000107947 */ /* 0x000fec0003800000 */
.L_x_447:
[----:B------:R-:W-:Y:S01]  /*17640*/  FMUL.FTZ R22, R31, R30 ;  /* 0x0000001e1f167220 */ /* 0x000fe20000410000 */
[----:B------:R-:W-:-:S03]  /*17650*/  FMUL.FTZ R24, R30, 0.5 ;  /* 0x3f0000001e187820 */ /* 0x000fc60000410000 */
[----:B------:R-:W-:-:S04]  /*17660*/  FFMA R25, -R22, R22, R31 ;  /* 0x0000001616197223 */ /* 0x000fc8000000011f */
[----:B------:R-:W-:-:S07]  /*17670*/  FFMA R22, R25, R24, R22 ;  /* 0x0000001819167223 */ /* 0x000fce0000000016 */
.L_x_448:
[----:B------:R-:W-:Y:S05]  /*17680*/  BSYNC.RECONVERGENT B2 ;  /* 0x0000000000027941 */ /* 0x000fea0003800200 */
.L_x_446:
[----:B------:R-:W0:Y:S01]  /*17690*/  F2F.F64.F32 R24, R22 ;  /* 0x0000001600187310 */ /* 0x000e220000201800 */
[----:B------:R-:W-:Y:S01]  /*176a0*/  BSSY.RECONVERGENT B6, `(.L_x_449) ;  /* 0x0000023000067945 */ /* 0x000fe20003800200 */
[----:B0-----:R-:W-:-:S08]  /*176b0*/  DADD R24, R86, -R24 ;  /* 0x0000000056187229 */ /* 0x001fd00000000818 */
[C---:B------:R-:W-:Y:S02]  /*176c0*/  DMUL R120, R24.reuse, R120 ;  /* 0x0000007818787228 */ /* 0x040fe40000000000 */
[C---:B------:R-:W-:Y:S02]  /*176d0*/  DMUL R118, R24.reuse, R118 ;  /* 0x0000007618767228 */ /* 0x040fe40000000000 */
[----:B------:R-:W-:-:S04]  /*176e0*/  DMUL R24, R24, R122 ;  /* 0x0000007a18187228 */ /* 0x000fc80000000000 */
[C---:B------:R-:W-:Y:S02]  /*176f0*/  DFMA R126, R32.reuse, R126, R120 ;  /* 0x0000007e207e722b */ /* 0x040fe40000000078 */
[C---:B------:R-:W-:Y:S02]  /*17700*/  DFMA R86, R32.reuse, R124, R118 ;  /* 0x0000007c2056722b */ /* 0x040fe40000000076 */
[----:B------:R-:W-:Y:S01]  /*17710*/  DFMA R128, R32, R128, R24 ;  /* 0x000000802080722b */ /* 0x000fe20000000018 */
[----:B------:R-:W-:-:S03]  /*17720*/  IMAD.MOV.U32 R32, RZ, RZ, 0x0 ;  /* 0x00000000ff207424 */ /* 0x000fc600078e00ff */
[----:B------:R-:W-:Y:S01]  /*17730*/  DMUL R30, R126, R126 ;  /* 0x0000007e7e1e7228 */ /* 0x000fe20000000000 */
[----:B------:R-:W-:-:S07]  /*17740*/  IMAD.MOV.U32 R33, RZ, RZ, 0x3fd80000 ;  /* 0x3fd80000ff217424 */ /* 0x000fce00078e00ff */
        /* <DEDUP_REMOVED lines=24> */
.L_x_450:
[----:B------:R-:W-:Y:S05]  /*178d0*/  BSYNC.RECONVERGENT B6 ;  /* 0x0000000000067941 */ /* 0x000fea0003800200 */
.L_x_449:
[----:B------:R-:W-:Y:S01]  /*178e0*/  UMOV UR4, 0x812dea11 ;  /* 0x812dea1100047882 */ /* 0x000fe20000000000 */
[----:B------:R-:W-:Y:S02]  /*178f0*/  UMOV UR5, 0x3d719799 ;  /* 0x3d71979900057882 */ /* 0x000fe40000000000 */
[----:B------:R-:W-:-:S14]  /*17900*/  DSETP.GEU.AND P0, PT, R32, UR4, PT ;  /* 0x0000000420007e2a */ /* 0x000fdc000bf0e000 */
        /* <DEDUP_REMOVED lines=20> */
.L_x_452:
[----:B------:R-:W-:Y:S05]  /*17a50*/  BSYNC.RECONVERGENT B6 ;  /* 0x0000000000067941 */ /* 0x000fea0003800200 */
.L_x_451:
        /* <DEDUP_REMOVED lines=25> */
.L_x_454:
[----:B------:R-:W-:Y:S05]  /*17bf0*/  BSYNC.RECONVERGENT B6 ;  /* 0x0000000000067941 */ /* 0x000fea0003800200 */
.L_x_453:
        /* <DEDUP_REMOVED lines=21> */
.L_x_456:
[----:B------:R-:W-:Y:S05]  /*17d50*/  BSYNC.RECONVERGENT B6 ;  /* 0x0000000000067941 */ /* 0x000fea0003800200 */
.L_x_455:
[----:B------:R-:W-:Y:S01]  /*17d60*/  IMAD.MOV.U32 R134, RZ, RZ, R24 ;  /* 0x000000ffff867224 */ /* 0x000fe200078e0018 */
[----:B------:R-:W-:-:S07]  /*17d70*/  MOV R135, R25 ;  /* 0x0000001900877202 */ /* 0x000fce0000000f00 */
.L_x_445:
[----:B------:R-:W-:Y:S05]  /*17d80*/  BSYNC.RECONVERGENT B5 ;  /* 0x0000000000057941 */ /* 0x000fea0003800200 */
.L_x_444:
        /* <DEDUP_REMOVED lines=28> */
.L_x_458:
[----:B------:R-:W-:Y:S05]  /*17f50*/  BSYNC.RECONVERGENT B5 ;  /* 0x0000000000057941 */ /* 0x000fea0003800200 */
.L_x_457:
[----:B------:R-:W-:Y:S01]  /*17f60*/  UMOV UR4, 0xa0b5ed8d ;  /* 0xa0b5ed8d00047882 */ /* 0x000fe20000000000 */
[----:B------:R-:W-:Y:S01]  /*17f70*/  UMOV UR5, 0x3eb0c6f7 ;  /* 0x3eb0c6f700057882 */ /* 0x000fe20000000000 */
[----:B------:R-:W-:Y:S01]  /*17f80*/  BSSY.RECONVERGENT B5, `(.L_x_459) ;  /* 0x000053c000057945 */ /* 0x000fe20003800200 */
[----:B------:R-:W-:Y:S01]  /*17f90*/  DSETP.GT.AND P0, PT, R118, UR4, PT ;  /* 0x0000000476007e2a */ /* 0x000fe2000bf04000 */
[----:B------:R-:W-:Y:S02]  /*17fa0*/  PRMT R86, R29, 0x7610, R86 ;  /* 0x000076101d567816 */ /* 0x000fe40000000056 */
[----:B------:R-:W-:Y:S02]  /*17fb0*/  PRMT R87, R28, 0x7610, R87 ;  /* 0x000076101c577816 */ /* 0x000fe40000000057 */
[----:B------:R-:W-:Y:S02]  /*17fc0*/  PRMT R42, R27, 0x7610, R42 ;  /* 0x000076101b2a7816 */ /* 0x000fe4000000002a */
[----:B------:R-:W-:-:S07]  /*17fd0*/  PRMT R43, R26, 0x7610, R43 ;  /* 0x000076101a2b7816 */ /* 0x000fce000000002b */
[----:B------:R-:W-:Y:S05]  /*17fe0*/  @!P0 BRA `(.L_x_460) ;  /* 0x0000005000d48947 */ /* 0x000fea0003800000 */
[----:B------:R-:W0:Y:S02]  /*17ff0*/  LDCU UR4, c[0x0][0x398] ;  /* 0x00007300ff0477ac */ /* 0x000e240008000800 */
[----:B0-----:R-:W-:-:S09]  /*18000*/  UISETP.GE.AND UP0, UPT, UR4, 0x1, UPT ;  /* 0x000000010400788c */ /* 0x001fd2000bf06270 */
[----:B------:R-:W-:Y:S05]  /*18010*/  BRA.U !UP0, `(.L_x_461) ;  /* 0x0000000908287547 */ /* 0x000fea000b800000 */
[----:B------:R-:W-:-:S07]  /*18020*/  IMAD.MOV.U32 R120, RZ, RZ, RZ ;  /* 0x000000ffff787224 */ /* 0x000fce00078e00ff */
.L_x_473:
        /* <DEDUP_REMOVED lines=40> */
.L_x_465:
[----:B------:R-:W-:Y:S05]  /*182b0*/  BSYNC.RECONVERGENT B7 ;  /* 0x0000000000077941 */ /* 0x000fea0003800200 */
.L_x_464:
        /* <DEDUP_REMOVED lines=27> */
.L_x_469:
[----:B------:R-:W-:Y:S05]  /*18470*/  BSYNC.RECONVERGENT B8 ;  /* 0x0000000000087941 */ /* 0x000fea0003800200 */
.L_x_468:
        /* <DEDUP_REMOVED lines=19> */
[----:B------:R-:W-:Y:S01]  /*185b0*/  MOV R22, 0x185f0 ;  /* 0x000185f000167802 */ /* 0x000fe20000000f00 */
[----:B------:R-:W-:Y:S02]  /*185c0*/  IMAD.MOV.U32 R84, RZ, RZ, R100 ;  /* 0x000000ffff547224 */ /* 0x000fe400078e0064 */
[----:B------:R-:W-:-:S07]  /*185d0*/  IMAD.MOV.U32 R85, RZ, RZ, R101 ;  /* 0x000000ffff557224 */ /* 0x000fce00078e0065 */
[----:B------:R-:W-:Y:S05]  /*185e0*/  CALL.REL.NOINC `($__internal_1_$__cuda_sm20_div_rn_f64_full) ;  /* 0x0000043400687944 */ /* 0x000fea0003c00000 */
[----:B------:R-:W-:Y:S02]  /*185f0*/  IMAD.MOV.U32 R30, RZ, RZ, R24 ;  /* 0x000000ffff1e7224 */ /* 0x000fe400078e0018 */
[----:B------:R-:W-:-:S07]  /*18600*/  IMAD.MOV.U32 R31, RZ, RZ, R25 ;  /* 0x000000ffff1f7224 */ /* 0x000fce00078e0019 */
.L_x_471:
[----:B------:R-:W-:Y:S05]  /*18610*/  BSYNC.RECONVERGENT B8 ;  /* 0x0000000000087941 */ /* 0x000fea0003800200 */
.L_x_470:
        /* <DEDUP_REMOVED lines=23> */
.L_x_472:
[----:B------:R-:W-:Y:S05]  /*18790*/  BSYNC.RECONVERGENT B8 ;  /* 0x0000000000087941 */ /* 0x000fea0003800200 */
.L_x_467:
[----:B------:R-:W-:Y:S05]  /*187a0*/  BSYNC.RECONVERGENT B7 ;  /* 0x0000000000077941 */ /* 0x000fea0003800200 */
.L_x_466:
        /* <DEDUP_REMOVED lines=12> */
.L_x_463:
[----:B------:R-:W-:Y:S05]  /*18870*/  BSYNC.RELIABLE B6 ;  /* 0x0000000000067941 */ /* 0x000fea0003800100 */
.L_x_462:
[----:B------:R-:W0:Y:S01]  /*18880*/  LDCU UR4, c[0x0][0x398] ;  /* 0x00007300ff0477ac */ /* 0x000e220008000800 */
[----:B------:R-:W-:-:S05]  /*18890*/  VIADD R120, R120, 0x1 ;  /* 0x0000000178787836 */ /* 0x000fca0000000000 */
[----:B0-----:R-:W-:-:S13]  /*188a0*/  ISETP.NE.AND P0, PT, R120, UR4, PT ;  /* 0x0000000478007c0c */ /* 0x001fda000bf05270 */
[----:B------:R-:W-:Y:S05]  /*188b0*/  @P0 BRA `(.L_x_473) ;  /* 0xfffffff400dc0947 */ /* 0x000fea000383ffff */
.L_x_461:
[----:B------:R-:W0:Y:S01]  /*188c0*/  LDCU UR4, c[0x0][0x388] ;  /* 0x00007100ff0477ac */ /* 0x000e220008000800 */
[----:B------:R-:W-:Y:S01]  /*188d0*/  IMAD.MOV.U32 R32, RZ, RZ, -0x1 ;  /* 0xffffffffff207424 */ /* 0x000fe200078e00ff */
[----:B------:R-:W-:Y:S01]  /*188e0*/  MOV R125, 0x7fefffff ;  /* 0x7fefffff007d7802 */ /* 0x000fe20000000f00 */
[----:B------:R-:W-:Y:S01]  /*188f0*/  IMAD.MOV.U32 R124, RZ, RZ, -0x1 ;  /* 0xffffffffff7c7424 */ /* 0x000fe200078e00ff */
[----:B0-----:R-:W-:-:S09]  /*18900*/  UISETP.GE.AND UP0, UPT, UR4, 0x1, UPT ;  /* 0x000000010400788c */ /* 0x001fd2000bf06270 */
[----:B------:R-:W-:Y:S05]  /*18910*/  BRA.U !UP0, `(.L_x_474) ;  /* 0x0000001108387547 */ /* 0x000fea000b800000 */
[----:B------:R-:W-:Y:S01]  /*18920*/  BSSY.RECONVERGENT B6, `(.L_x_474) ;  /* 0x000010d000067945 */ /* 0x000fe20003800200 */
[----:B------:R-:W-:Y:S02]  /*18930*/  IMAD.MOV.U32 R32, RZ, RZ, -0x1 ;  /* 0xffffffffff207424 */ /* 0x000fe400078e00ff */
[----:B------:R-:W-:Y:S02]  /*18940*/  IMAD.MOV.U32 R33, RZ, RZ, RZ ;  /* 0x000000ffff217224 */ /* 0x000fe400078e00ff */
[----:B------:R-:W-:Y:S02]  /*18950*/  IMAD.MOV.U32 R124, RZ, RZ, -0x1 ;  /* 0xffffffffff7c7424 */ /* 0x000fe400078e00ff */
[----:B------:R-:W-:-:S07]  /*18960*/  IMAD.MOV.U32 R125, RZ, RZ, 0x7fefffff ;  /* 0x7fefffffff7d7424 */ /* 0x000fce00078e00ff */
.L_x_491:
        /* <DEDUP_REMOVED lines=63> */
.L_x_478:
[----:B------:R-:W-:Y:S05]  /*18d60*/  BSYNC.RECONVERGENT B8 ;  /* 0x0000000000087941 */ /* 0x000fea0003800200 */
.L_x_477:
        /* <DEDUP_REMOVED lines=31> */
.L_x_480:
[----:B------:R-:W-:Y:S05]  /*18f60*/  BSYNC.RECONVERGENT B8 ;  /* 0x0000000000087941 */ /* 0x000fea0003800200 */
.L_x_479:
        /* <DEDUP_REMOVED lines=26> */
.L_x_482:
[----:B------:R-:W-:Y:S05]  /*19110*/  BSYNC.RECONVERGENT B8 ;  /* 0x0000000000087941 */ /* 0x000fea0003800200 */
.L_x_481:
[----:B------:R-:W-:-:S06]  /*19120*/  DSETP.GEU.AND P1, PT, R24, RZ, PT ;  /* 0x000000ff1800722a */ /* 0x000fcc0003f2e000 */
[----:B------:R-:W-:Y:S02]  /*19130*/  FSEL R164, R24, RZ, P1 ;  /* 0x000000ff18a47208 */ /* 0x000fe40000800000 */
[----:B------:R-:W-:-:S07]  /*19140*/  FSEL R165, R25, RZ, P1 ;  /* 0x000000ff19a57208 */ /* 0x000fce0000800000 */
.L_x_476:
[----:B------:R-:W-:Y:S05]  /*19150*/  BSYNC.RECONVERGENT B7 ;  /* 0x0000000000077941 */ /* 0x000fea0003800200 */
.L_x_475:
        /* <DEDUP_REMOVED lines=47> */
[----:B------:R-:W-:Y:S01]  /*19450*/  IMAD.MOV.U32 R122, RZ, RZ, R24 ;  /* 0x000000ffff7a7224 */ /* 0x000fe200078e0018 */
[----:B------:R-:W-:-:S07]  /*19460*/  MOV R123, R25 ;  /* 0x00000019007b7202 */ /* 0x000fce0000000f00 */
.L_x_486:
[----:B------:R-:W-:Y:S05]  /*19470*/  BSYNC.RECONVERGENT B8 ;  /* 0x0000000000087941 */ /* 0x000fea0003800200 */
.L_x_485:
        /* <DEDUP_REMOVED lines=31> */
.L_x_488:
[----:B------:R-:W-:Y:S05]  /*19670*/  BSYNC.RECONVERGENT B8 ;  /* 0x0000000000087941 */ /* 0x000fea0003800200 */
.L_x_487:
        /* <DEDUP_REMOVED lines=26> */
.L_x_490:
[----:B------:R-:W-:Y:S05]  /*19820*/  BSYNC.RECONVERGENT B8 ;  /* 0x0000000000087941 */ /* 0x000fea0003800200 */
.L_x_489:
[----:B------:R-:W-:-:S06]  /*19830*/  DSETP.GEU.AND P0, PT, R24, RZ, PT ;  /* 0x000000ff1800722a */ /* 0x000fcc0003f0e000 */
[----:B------:R-:W-:Y:S02]  /*19840*/  FSEL R100, R24, RZ, P0 ;  /* 0x000000ff18647208 */ /* 0x000fe40000000000 */
[----:B------:R-:W-:-:S07]  /*19850*/  FSEL R101, R25, RZ, P0 ;  /* 0x000000ff19657208 */ /* 0x000fce0000000000 */
.L_x_484:
[----:B------:R-:W-:Y:S05]  /*19860*/  BSYNC.RECONVERGENT B7 ;  /* 0x0000000000077941 */ /* 0x000fea0003800200 */
.L_x_483:
        /* <DEDUP_REMOVED lines=21> */
[----:B------:R-:W-:Y:S01]  /*199c0*/  @P2 IMAD.MOV.U32 R125, RZ, RZ, R25 ;  /* 0x000000ffff7d2224 */ /* 0x000fe200078e0019 */
[----:B------:R-:W-:-:S11]  /*199d0*/  @P2 MOV R124, R22 ;  /* 0x00000016007c2202 */ /* 0x000fd60000000f00 */
[----:B------:R-:W-:Y:S05]  /*199e0*/  @P1 BRA `(.L_x_491) ;  /* 0xffffffec00e01947 */ /* 0x000fea000383ffff */
[----:B------:R-:W-:Y:S05]  /*199f0*/  BSYNC.RECONVERGENT B6 ;  /* 0x0000000000067941 */ /* 0x000fea0003800200 */
.L_x_474:
        /* <DEDUP_REMOVED lines=55> */
.L_x_493:
[----:B------:R-:W-:Y:S05]  /*19d70*/  BSYNC.RECONVERGENT B6 ;  /* 0x0000000000067941 */ /* 0x000fea0003800200 */
.L_x_492:
        /* <DEDUP_REMOVED lines=28> */
.L_x_495:
[----:B------:R-:W-:Y:S05]  /*19f40*/  BSYNC.RECONVERGENT B6 ;  /* 0x0000000000067941 */ /* 0x000fea0003800200 */
.L_x_494:
        /* <DEDUP_REMOVED lines=18> */
[----:B------:R-:W-:Y:S01]  /*1a070*/  IMAD.MOV.U32 R34, RZ, RZ, 0x0 ;  /* 0x00000000ff227424 */ /* 0x000fe200078e00ff */
[C---:B------:R-:W-:Y:S01]  /*1a080*/  DADD R136, -R144.reuse, R136 ;  /* 0x0000000090887229 */ /* 0x040fe20000000188 */
[----:B------:R-:W-:Y:S01]  /*1a090*/  IMAD.MOV.U32 R35, RZ, RZ, 0x3fd80000 ;  /* 0x3fd80000ff237424 */ /* 0x000fe200078e00ff */
[----:B------:R-:W-:Y:S01]  /*1a0a0*/  DADD R138, -R144, R138 ;  /* 0x00000000908a7229 */ /* 0x000fe2000000018a */
[----:B------:R-:W-:Y:S01]  /*1a0b0*/  BSSY.RECONVERGENT B6, `(.L_x_496) ;  /* 0x0000025000067945 */ /* 0x000fe20003800200 */
[----:B------:R-:W-:-:S04]  /*1a0c0*/  DADD R140, R140, -R128 ;  /* 0x000000008c8c7229 */ /* 0x000fc80000000880 */
[----:B------:R-:W-:Y:S02]  /*1a0d0*/  DMUL R100, R142, R136 ;  /* 0x000000888e647228 */ /* 0x000fe40000000000 */
        /* <DEDUP_REMOVED lines=34> */
.L_x_497:
[----:B------:R-:W-:Y:S05]  /*1a300*/  BSYNC.RECONVERGENT B6 ;  /* 0x0000000000067941 */ /* 0x000fea0003800200 */
.L_x_496:
        /* <DEDUP_REMOVED lines=27> */
.L_x_501:
[----:B------:R-:W-:Y:S05]  /*1a4c0*/  BSYNC.RECONVERGENT B7 ;  /* 0x0000000000077941 */ /* 0x000fea0003800200 */
.L_x_500:
[----:B------:R-:W0:Y:S01]  /*1a4d0*/  MUFU.RCP64H R31, R123 ;  /* 0x0000007b001f7308 */ /* 0x000e220000001800 */
[----:B------:R-:W-:Y:S01]  /*1a4e0*/  MOV R30, 0x1 ;  /* 0x00000001001e7802 */ /* 0x000fe20000000f00 */
[----:B------:R-:W-:Y:S01]  /*1a4f0*/  BSSY.RECONVERGENT B7, `(.L_x_502) ;  /* 0x0000017000077945 */ /* 0x000fe20003800200 */
[----:B------:R-:W-:Y:S01]  /*1a500*/  FSETP.GEU.AND P1, PT, |R101|, 6.5827683646048100446e-37, PT ;  /* 0x036000006500780b */ /* 0x000fe20003f2e200 */
        /* <DEDUP_REMOVED lines=21> */
.L_x_503:
[----:B------:R-:W-:Y:S05]  /*1a660*/  BSYNC.RECONVERGENT B7 ;  /* 0x0000000000077941 */ /* 0x000fea0003800200 */
.L_x_502:
        /* <DEDUP_REMOVED lines=21> */
.L_x_505:
[----:B------:R-:W-:Y:S05]  /*1a7c0*/  BSYNC.RECONVERGENT B7 ;  /* 0x0000000000077941 */ /* 0x000fea0003800200 */
.L_x_504:
[----:B------:R-:W-:Y:S02]  /*1a7d0*/  IMAD.MOV.U32 R136, RZ, RZ, R24 ;  /* 0x000000ffff887224 */ /* 0x000fe400078e0018 */
[----:B------:R-:W-:-:S07]  /*1a7e0*/  IMAD.MOV.U32 R137, RZ, RZ, R25 ;  /* 0x000000ffff897224 */ /* 0x000fce00078e0019 */
.L_x_499:
[----:B------:R-:W-:Y:S05]  /*1a7f0*/  BSYNC.RECONVERGENT B6 ;  /* 0x0000000000067941 */ /* 0x000fea0003800200 */
.L_x_498:
        /* <DEDUP_REMOVED lines=32> */
.L_x_508:
[----:B------:R-:W-:Y:S05]  /*1aa00*/  BSYNC.RECONVERGENT B6 ;  /* 0x0000000000067941 */ /* 0x000fea0003800200 */
.L_x_507:
[----:B------:R-:W-:Y:S01]  /*1aa10*/  IMAD.MOV.U32 R37, RZ, RZ, RZ ;  /* 0x000000ffff257224 */ /* 0x000fe200078e00ff */
[----:B------:R-:W-:-:S07]  /*1aa20*/  CS2R R128, SRZ ;  /* 0x0000000000807805 */ /* 0x000fce000001ff00 */
.L_x_546:
        /* <DEDUP_REMOVED lines=16> */
.L_x_510:
[----:B------:R-:W2:Y:S04]  /*1ab30*/  LDG.E.64 R100, desc[UR8][R24.64+0x20] ;  /* 0x0000200818647981 */ /* 0x000ea8000c1e1b00 */
[----:B------:R-:W3:Y:S04]  /*1ab40*/  LDG.E.64 R142, desc[UR8][R24.64+0x18] ;  /* 0x00001808188e7981 */ /* 0x000ee8000c1e1b00 */
[----:B------:R-:W4:Y:S01]  /*1ab50*/  LDG.E.64 R144, desc[UR8][R24.64+0x10] ;  /* 0x0000100818907981 */ /* 0x000f22000c1e1b00 */
[----:B------:R-:W-:Y:S01]  /*1ab60*/  MOV R188, 0x0 ;  /* 0x0000000000bc7802 */ /* 0x000fe20000000f00 */
[----:B------:R-:W-:Y:S01]  /*1ab70*/  IMAD.MOV.U32 R189, RZ, RZ, 0x3ff00000 ;  /* 0x3ff00000ffbd7424 */ /* 0x000fe200078e00ff */
[----:B--2---:R-:W-:-:S02]  /*1ab80*/  DADD R100, -R124, R100 ;  /* 0x000000007c647229 */ /* 0x004fc40000000164 */
[----:B---3--:R-:W-:Y:S02]  /*1ab90*/  DADD R142, -R120, R142 ;  /* 0x00000000788e7229 */ /* 0x008fe4000000018e */
[----:B----4-:R-:W-:-:S11]  /*1aba0*/  DADD R144, -R116, R144 ;  /* 0x0000000074907229 */ /* 0x010fd60000000190 */
.L_x_511:
        /* <DEDUP_REMOVED lines=8> */
.L_x_532:
        /* <DEDUP_REMOVED lines=61> */
[----:B------:R-:W-:Y:S01]  /*1b000*/  MOV R184, R24 ;  /* 0x0000001800b87202 */ /* 0x000fe20000000f00 */
[----:B------:R-:W-:-:S07]  /*1b010*/  IMAD.MOV.U32 R185, RZ, RZ, R25 ;  /* 0x000000ffffb97224 */ /* 0x000fce00078e0019 */
.L_x_517:
[----:B------:R-:W-:Y:S05]  /*1b020*/  BSYNC.RECONVERGENT B8 ;  /* 0x0000000000087941 */ /* 0x000fea0003800200 */
.L_x_516:
        /* <DEDUP_REMOVED lines=31> */
.L_x_519:
[----:B------:R-:W-:Y:S05]  /*1b220*/  BSYNC.RECONVERGENT B8 ;  /* 0x0000000000087941 */ /* 0x000fea0003800200 */
.L_x_518:
        /* <DEDUP_REMOVED lines=26> */
.L_x_521:
[----:B------:R-:W-:Y:S05]  /*1b3d0*/  BSYNC.RECONVERGENT B8 ;  /* 0x0000000000087941 */ /* 0x000fea0003800200 */
.L_x_520:
[----:B------:R-:W-:-:S06]  /*1b3e0*/  DSETP.GEU.AND P1, PT, R24, RZ, PT ;  /* 0x000000ff1800722a */ /* 0x000fcc0003f2e000 */
[----:B------:R-:W-:Y:S02]  /*1b3f0*/  FSEL R186, R24, RZ, P1 ;  /* 0x000000ff18ba7208 */ /* 0x000fe40000800000 */
[----:B------:R-:W-:-:S07]  /*1b400*/  FSEL R187, R25, RZ, P1 ;  /* 0x000000ff19bb7208 */ /* 0x000fce0000800000 */
.L_x_515:
[----:B------:R-:W-:Y:S05]  /*1b410*/  BSYNC.RECONVERGENT B7 ;  /* 0x0000000000077941 */ /* 0x000fea0003800200 */
.L_x_514:
        /* <DEDUP_REMOVED lines=47> */
[----:B------:R-:W-:Y:S02]  /*1b710*/  IMAD.MOV.U32 R152, RZ, RZ, R24 ;  /* 0x000000ffff987224 */ /* 0x000fe400078e0018 */
[----:B------:R-:W-:-:S07]  /*1b720*/  IMAD.MOV.U32 R153, RZ, RZ, R25 ;  /* 0x000000ffff997224 */ /* 0x000fce00078e0019 */
.L_x_525:
[----:B------:R-:W-:Y:S05]  /*1b730*/  BSYNC.RECONVERGENT B8 ;  /* 0x0000000000087941 */ /* 0x000fea0003800200 */
.L_x_524:
        /* <DEDUP_REMOVED lines=31> */
.L_x_527:
[----:B------:R-:W-:Y:S05]  /*1b930*/  BSYNC.RECONVERGENT B8 ;  /* 0x0000000000087941 */ /* 0x000fea0003800200 */
.L_x_526:
        /* <DEDUP_REMOVED lines=26> */
.L_x_529:
[----:B------:R-:W-:Y:S05]  /*1bae0*/  BSYNC.RECONVERGENT B8 ;  /* 0x0000000000087941 */ /* 0x000fea0003800200 */
.L_x_528:
[----:B------:R-:W-:-:S06]  /*1baf0*/  DSETP.GEU.AND P0, PT, R24, RZ, PT ;  /* 0x000000ff1800722a */ /* 0x000fcc0003f0e000 */
[----:B------:R-:W-:Y:S02]  /*1bb00*/  FSEL R148, R24, RZ, P0 ;  /* 0x000000ff18947208 */ /* 0x000fe40000000000 */
[----:B------:R-:W-:-:S07]  /*1bb10*/  FSEL R149, R25, RZ, P0 ;  /* 0x000000ff19957208 */ /* 0x000fce0000000000 */
.L_x_523:
[----:B------:R-:W-:Y:S05]  /*1bb20*/  BSYNC.RECONVERGENT B7 ;  /* 0x0000000000077941 */ /* 0x000fea0003800200 */
.L_x_522:
        /* <DEDUP_REMOVED lines=21> */
.L_x_531:
[----:B------:R-:W-:Y:S05]  /*1bc80*/  BSYNC.RECONVERGENT B2 ;  /* 0x0000000000027941 */ /* 0x000fea0003800200 */
.L_x_530:
[----:B------:R-:W0:Y:S01]  /*1bc90*/  LDCU UR4, c[0x0][0x388] ;  /* 0x00007100ff0477ac */ /* 0x000e220008000800 */
[----:B------:R-:W-:-:S05]  /*1bca0*/  VIADD R190, R190, 0x1 ;  /* 0x00000001bebe7836 */ /* 0x000fca0000000000 */
[----:B0-----:R-:W-:-:S13]  /*1bcb0*/  ISETP.NE.AND P0, PT, R190, UR4, PT ;  /* 0x00000004be007c0c */ /* 0x001fda000bf05270 */
[----:B------:R-:W-:Y:S05]  /*1bcc0*/  @P0 BRA `(.L_x_532) ;  /* 0xffffffec00d80947 */ /* 0x000fea000383ffff */
.L_x_513:
        /* <DEDUP_REMOVED lines=35> */
.L_x_536:
[----:B------:R-:W-:Y:S05]  /*1bf00*/  BSYNC.RECONVERGENT B8 ;  /* 0x0000000000087941 */ /* 0x000fea0003800200 */
.L_x_535:
        /* <DEDUP_REMOVED lines=18> */
.L_x_538:
[----:B------:R-:W-:Y:S05]  /*1c030*/  BSYNC.RECONVERGENT B8 ;  /* 0x0000000000087941 */ /* 0x000fea0003800200 */
.L_x_537:
[----:B------:R-:W-:-:S11]  /*1c040*/  DADD R128, R128, R24 ;  /* 0x0000000080807229 */ /* 0x000fd60000000018 */
.L_x_534:
[----:B------:R-:W-:Y:S05]  /*1c050*/  BSYNC.RECONVERGENT B7 ;  /* 0x0000000000077941 */ /* 0x000fea0003800200 */
.L_x_533:
        /* <DEDUP_REMOVED lines=43> */
.L_x_540:
[----:B------:R-:W-:Y:S05]  /*1c310*/  BSYNC.RECONVERGENT B7 ;  /* 0x0000000000077941 */ /* 0x000fea0003800200 */
.L_x_539:
        /* <DEDUP_REMOVED lines=22> */
.L_x_542:
[----:B------:R-:W-:Y:S05]  /*1c480*/  BSYNC.RECONVERGENT B7 ;  /* 0x0000000000077941 */ /* 0x000fea0003800200 */
.L_x_541:
[----:B------:R-:W-:Y:S01]  /*1c490*/  DADD R24, -RZ, |R142| ;  /* 0x00000000ff187229 */ /* 0x000fe2000000058e */
[----:B------:R-:W-:Y:S01]  /*1c4a0*/  BSSY.RECONVERGENT B2, `(.L_x_543) ;  /* 0x0000003000027945 */ /* 0x000fe20003800200 */
[----:B------:R-:W-:-:S09]  /*1c4b0*/  MOV R22, 0x1c4d0 ;  /* 0x0001c4d000167802 */ /* 0x000fd20000000f00 */
[----:B------:R-:W-:Y:S05]  /*1c4c0*/  CALL.REL.NOINC `($_Z13render_kernelP4RectiP5Lighti7double3S3_iidP6uchar4iS5_$__internal_accurate_pow) ;  /* 0x00000400001c7944 */ /* 0x000fea0003c00000 */
[----:B------:R-:W-:Y:S05]  /*1c4d0*/  BSYNC.RECONVERGENT B2 ;  /* 0x0000000000027941 */ /* 0x000fea0003800200 */
.L_x_543:
        /* <DEDUP_REMOVED lines=15> */
.L_x_545:
[----:B------:R-:W-:Y:S05]  /*1c5d0*/  BSYNC.RECONVERGENT B2 ;  /* 0x0000000000027941 */ /* 0x000fea0003800200 */
.L_x_544:
[----:B------:R-:W-:Y:S02]  /*1c5e0*/  FSEL R24, R24, RZ, P2 ;  /* 0x000000ff18187208 */ /* 0x000fe40001000000 */
[----:B------:R-:W-:-:S06]  /*1c5f0*/  FSEL R25, R25, 1.875, P2 ;  /* 0x3ff0000019197808 */ /* 0x000fcc0001000000 */
[----:B------:R-:W-:-:S11]  /*1c600*/  DFMA R128, R122, R24, R128 ;  /* 0x000000187a80722b */ /* 0x000fd60000000080 */
.L_x_512:
[----:B------:R-:W-:Y:S05]  /*1c610*/  BSYNC.RECONVERGENT B6 ;  /* 0x0000000000067941 */ /* 0x000fea0003800200 */
.L_x_509:
[----:B------:R-:W0:Y:S01]  /*1c620*/  LDCU UR4, c[0x0][0x398] ;  /* 0x00007300ff0477ac */ /* 0x000e220008000800 */
[----:B------:R-:W-:-:S05]  /*1c630*/  VIADD R37, R37, 0x1 ;  /* 0x0000000125257836 */ /* 0x000fca0000000000 */
[----:B0-----:R-:W-:-:S13]  /*1c640*/  ISETP.NE.AND P0, PT, R37, UR4, PT ;  /* 0x0000000425007c0c */ /* 0x001fda000bf05270 */
[----:B------:R-:W-:Y:S05]  /*1c650*/  @P0 BRA `(.L_x_546) ;  /* 0xffffffe000f40947 */ /* 0x000fea000383ffff */
.L_x_506:
[----:B------:R-:W0:Y:S02]  /*1c660*/  LDC.64 R24, c[0x0][0x380] ;  /* 0x0000e000ff187b82 */ /* 0x000e240000000a00 */
[----:B0-----:R-:W-:-:S05]  /*1c670*/  IMAD.WIDE R84, R32, 0x80, R24 ;  /* 0x0000008020547825 */ /* 0x001fca00078e0218 */
[----:B------:R-:W2:Y:S01]  /*1c680*/  LDG.E.64 R82, desc[UR8][R84.64+0x70] ;  /* 0x0000700854527981 */ /* 0x000ea2000c1e1b00 */
[----:B------:R-:W0:Y:S01]  /*1c690*/  I2F.F64.U16 R36, R36 ;  /* 0x0000002400247312 */ /* 0x000e220000101800 */
[----:B------:R-:W-:-:S07]  /*1c6a0*/  MOV R86, 0x80000 ;  /* 0x0008000000567802 */ /* 0x000fce0000000f00 */
[----:B------:R-:W1:Y:S01]  /*1c6b0*/  I2F.F64.U16 R30, R35 ;  /* 0x00000023001e7312 */ /* 0x000e620000101800 */
[----:B0-----:R-:W-:-:S07]  /*1c6c0*/  DMUL R24, R36, R128 ;  /* 0x0000008024187228 */ /* 0x001fce0000000000 */
[----:B------:R0:W3:Y:S01]  /*1c6d0*/  I2F.F64.U16 R42, R34 ;  /* 0x00000022002a7312 */ /* 0x0000e20000101800 */
[----:B-1----:R-:W-:-:S07]  /*1c6e0*/  DMUL R30, R30, R128 ;  /* 0x000000801e1e7228 */ /* 0x002fce0000000000 */
[----:B------:R-:W1:Y:S01]  /*1c6f0*/  I2F.F64.U16 R32, R33 ;  /* 0x0000002100207312 */ /* 0x000e620000101800 */
[----:B------:R-:W-:Y:S01]  /*1c700*/  DSETP.MIN.AND P0, P1, R24, 255, PT ;  /* 0x406fe0001800742a */ /* 0x000fe20003900000 */
[----:B------:R-:W-:Y:S02]  /*1c710*/  IMAD.MOV.U32 R22, RZ, RZ, R25 ;  /* 0x000000ffff167224 */ /* 0x000fe400078e0019 */
[----:B------:R-:W-:Y:S02]  /*1c720*/  IMAD.MOV.U32 R25, RZ, RZ, 0x80000 ;  /* 0x00080000ff197424 */ /* 0x000fe400078e00ff */
[----:B0-----:R-:W-:Y:S01]  /*1c730*/  IMAD.MOV.U32 R34, RZ, RZ, 0x80000 ;  /* 0x00080000ff227424 */ /* 0x001fe200078e00ff */
[----:B------:R-:W-:Y:S01]  /*1c740*/  DSETP.MIN.AND P2, P3, R30, 255, PT ;  /* 0x406fe0001e00742a */ /* 0x000fe20003b40000 */
[----:B------:R-:W-:Y:S01]  /*1c750*/  FSEL R37, R22, 3.748046875, P0 ;  /* 0x406fe00016257808 */ /* 0x000fe20000000000 */
[----:B---3--:R-:W-:Y:S01]  /*1c760*/  DMUL R42, R42, R128 ;  /* 0x000000802a2a7228 */ /* 0x008fe20000000000 */
[----:B------:R-:W-:Y:S01]  /*1c770*/  IMAD.MOV.U32 R22, RZ, RZ, R31 ;  /* 0x000000ffff167224 */ /* 0x000fe200078e001f */
[----:B------:R-:W-:-:S02]  /*1c780*/  SEL R24, R24, RZ, P0 ;  /* 0x000000ff18187207 */ /* 0x000fc40000000000 */
[----:B------:R-:W-:Y:S01]  /*1c790*/  SEL R30, R30, RZ, P2 ;  /* 0x000000ff1e1e7207 */ /* 0x000fe20001000000 */
[----:B-1----:R-:W-:Y:S01]  /*1c7a0*/  DMUL R128, R32, R128 ;  /* 0x0000008020807228 */ /* 0x002fe20000000000 */
[----:B------:R-:W-:Y:S02]  /*1c7b0*/  @P1 LOP3.LUT R37, R86, 0x406fe000, RZ, 0xfc, !PT ;  /* 0x406fe00056251812 */ /* 0x000fe400078efcff */
[----:B------:R-:W-:Y:S01]  /*1c7c0*/  DSETP.MIN.AND P0, P1, R42, 255, PT ;  /* 0x406fe0002a00742a */ /* 0x000fe20003900000 */
[----:B------:R-:W-:Y:S01]  /*1c7d0*/  FSEL R33, R22, 3.748046875, P2 ;  /* 0x406fe00016217808 */ /* 0x000fe20001000000 */
[----:B------:R-:W-:Y:S02]  /*1c7e0*/  IMAD.MOV.U32 R31, RZ, RZ, R43 ;  /* 0x000000ffff1f7224 */ /* 0x000fe400078e002b */
[----:B------:R-:W-:Y:S01]  /*1c7f0*/  @P3 LOP3.LUT R33, R25, 0x406fe000, RZ, 0xfc, !PT ;  /* 0x406fe00019213812 */ /* 0x000fe200078efcff */
[----:B------:R-:W-:Y:S01]  /*1c800*/  IMAD.MOV.U32 R25, RZ, RZ, R37 ;  /* 0x000000ffff197224 */ /* 0x000fe200078e0025 */
[----:B------:R-:W-:Y:S01]  /*1c810*/  DSETP.MIN.AND P2, P3, R128, 255, PT ;  /* 0x406fe0008000742a */ /* 0x000fe20003b40000 */
[----:B------:R-:W-:Y:S01]  /*1c820*/  IMAD.MOV.U32 R32, RZ, RZ, 0x80000 ;  /* 0x00080000ff207424 */ /* 0x000fe200078e00ff */
[----:B------:R-:W-:Y:S01]  /*1c830*/  FSEL R35, R31, 3.748046875, P0 ;  /* 0x406fe0001f237808 */ /* 0x000fe20000000000 */
[----:B------:R0:W1:Y:S01]  /*1c840*/  F2I.U32.F64.TRUNC R22, R24 ;  /* 0x0000001800167311 */ /* 0x000062000030d000 */
[----:B------:R-:W-:-:S04]  /*1c850*/  IMAD.MOV.U32 R31, RZ, RZ, R33 ;  /* 0x000000ffff1f7224 */ /* 0x000fc800078e0021 */
[----:B------:R-:W-:Y:S02]  /*1c860*/  @P1 LOP3.LUT R35, R32, 0x406fe000, RZ, 0xfc, !PT ;  /* 0x406fe00020231812 */ /* 0x000fe400078efcff */
[----:B------:R-:W-:Y:S01]  /*1c870*/  SEL R32, R42, RZ, P0 ;  /* 0x000000ff2a207207 */ /* 0x000fe20000000000 */
[----:B------:R-:W3:Y:S01]  /*1c880*/  F2I.U32.F64.TRUNC R30, R30 ;  /* 0x0000001e001e7311 */ /* 0x000ee2000030d000 */
[----:B------:R-:W-:Y:S01]  /*1c890*/  MOV R33, R35 ;  /* 0x0000002300217202 */ /* 0x000fe20000000f00 */
[----:B0-----:R-:W-:-:S05]  /*1c8a0*/  IMAD.MOV.U32 R24, RZ, RZ, R129 ;  /* 0x000000ffff187224 */ /* 0x001fca00078e0081 */
[----:B------:R-:W-:Y:S01]  /*1c8b0*/  FSEL R25, R24, 3.748046875, P2 ;  /* 0x406fe00018197808 */ /* 0x000fe20001000000 */
[----:B------:R-:W0:Y:S01]  /*1c8c0*/  F2I.U32.F64.TRUNC R32, R32 ;  /* 0x0000002000207311 */ /* 0x000e22000030d000 */
[----:B------:R-:W-:Y:S02]  /*1c8d0*/  SEL R24, R128, RZ, P2 ;  /* 0x000000ff80187207 */ /* 0x000fe40001000000 */
[----:B------:R-:W-:Y:S02]  /*1c8e0*/  @P3 LOP3.LUT R25, R34, 0x406fe000, RZ, 0xfc, !PT ;  /* 0x406fe00022193812 */ /* 0x000fe400078efcff */
[----:B-1----:R-:W-:Y:S02]  /*1c8f0*/  PRMT R43, R22, 0x7610, R43 ;  /* 0x00007610162b7816 */ /* 0x002fe4000000002b */
[----:B---3--:R-:W-:Y:S01]  /*1c900*/  PRMT R42, R30, 0x7610, R42 ;  /* 0x000076101e2a7816 */ /* 0x008fe2000000002a */
[----:B------:R-:W1:Y:S01]  /*1c910*/  F2I.U32.F64.TRUNC R24, R24 ;  /* 0x0000001800187311 */ /* 0x000e62000030d000 */
[----:B0-----:R-:W-:-:S02]  /*1c920*/  PRMT R87, R32, 0x7610, R87 ;  /* 0x0000761020577816 */ /* 0x001fc40000000057 */
[----:B-1----:R-:W-:Y:S01]  /*1c930*/  PRMT R86, R24, 0x7610, R86 ;  /* 0x0000761018567816 */ /* 0x002fe20000000056 */
[----:B--2---:R-:W-:-:S14]  /*1c940*/  DSETP.GTU.AND P0, PT, R82, RZ, PT ;  /* 0x000000ff5200722a */ /* 0x004fdc0003f0c000 */
[----:B------:R-:W-:Y:S05]  /*1c950*/  @!P0 BRA `(.L_x_460) ;  /* 0x0000000800788947 */ /* 0x000fea0003800000 */
[----:B------:R-:W2:Y:S01]  /*1c960*/  LDG.E.64 R34, desc[UR8][R84.64+0x78] ;  /* 0x0000780854227981 */ /* 0x000ea2000c1e1b00 */
[----:B------:R-:W-:Y:S01]  /*1c970*/  DMUL R24, RZ, R82 ;  /* 0x00000052ff187228 */ /* 0x000fe20000000000 */
[----:B------:R-:W-:Y:S01]  /*1c980*/  IMAD.MOV.U32 R30, RZ, RZ, 0x80000 ;  /* 0x00080000ff1e7424 */ /* 0x000fe200078e00ff */
[----:B------:R-:W-:Y:S01]  /*1c990*/  LOP3.LUT R36, R43, 0xff, RZ, 0xc0, !PT ;  /* 0x000000ff2b247812 */ /* 0x000fe200078ec0ff */
[----:B------:R-:W-:Y:S01]  /*1c9a0*/  DADD R32, -R82, 1 ;  /* 0x3ff0000052207429 */ /* 0x000fe20000000100 */
[----:B------:R-:W-:Y:S01]  /*1c9b0*/  LOP3.LUT R42, R42, 0xff, RZ, 0xc0, !PT ;  /* 0x000000ff2a2a7812 */ /* 0x000fe200078ec0ff */
[----:B------:R-:W-:Y:S01]  /*1c9c0*/  IMAD.MOV.U32 R89, RZ, RZ, 0x80000 ;  /* 0x00080000ff597424 */ /* 0x000fe200078e00ff */
[----:B------:R-:W-:Y:S02]  /*1c9d0*/  LOP3.LUT R86, R86, 0xff, RZ, 0xc0, !PT ;  /* 0x000000ff56567812 */ /* 0x000fe400078ec0ff */
[----:B------:R-:W-:Y:S01]  /*1c9e0*/  DSETP.MIN.AND P0, P1, R24, 255, PT ;  /* 0x406fe0001800742a */ /* 0x000fe20003900000 */
[----:B------:R-:W0:Y:S01]  /*1c9f0*/  I2F.F64.U16 R36, R36 ;  /* 0x0000002400247312 */ /* 0x000e220000101800 */
[----:B------:R-:W-:-:S04]  /*1ca00*/  IMAD.MOV.U32 R22, RZ, RZ, R25 ;  /* 0x000000ffff167224 */ /* 0x000fc800078e0019 */
[----:B------:R-:W-:Y:S02]  /*1ca10*/  SEL R24, R24, RZ, P0 ;  /* 0x000000ff18187207 */ /* 0x000fe40000000000 */
[----:B------:R-:W-:Y:S01]  /*1ca20*/  FSEL R31, R22, 3.748046875, P0 ;  /* 0x406fe000161f7808 */ /* 0x000fe20000000000 */
[----:B------:R-:W1:Y:S05]  /*1ca30*/  I2F.F64.U16 R42, R42 ;  /* 0x0000002a002a7312 */ /* 0x000e6a0000101800 */
[----:B------:R-:W-:-:S05]  /*1ca40*/  @P1 LOP3.LUT R31, R30, 0x406fe000, RZ, 0xfc, !PT ;  /* 0x406fe0001e1f1812 */ /* 0x000fca00078efcff */
[----:B------:R-:W-:Y:S01]  /*1ca50*/  IMAD.MOV.U32 R25, RZ, RZ, R31 ;  /* 0x000000ffff197224 */ /* 0x000fe200078e001f */
[----:B------:R-:W-:Y:S01]  /*1ca60*/  DMUL R30, R82, 255 ;  /* 0x406fe000521e7828 */ /* 0x000fe20000000000 */
[----:B------:R-:W-:Y:S02]  /*1ca70*/  LOP3.LUT R82, R87, 0xff, RZ, 0xc0, !PT ;  /* 0x000000ff57527812 */ /* 0x000fe400078ec0ff */
[----:B------:R3:W-:Y:S01]  /*1ca80*/  F2I.U32.F64.TRUNC R22, R24 ;  /* 0x0000001800167311 */ /* 0x0007e2000030d000 */
[----:B------:R-:W-:-:S04]  /*1ca90*/  IMAD.MOV.U32 R87, RZ, RZ, 0x80000 ;  /* 0x00080000ff577424 */ /* 0x000fc800078e00ff */
[----:B------:R-:W-:-:S03]  /*1caa0*/  DSETP.MIN.AND P1, P2, R30, 255, PT ;  /* 0x406fe0001e00742a */ /* 0x000fc60003a20000 */
[----:B------:R-:W4:Y:S01]  /*1cab0*/  I2F.F64.U16 R82, R82 ;  /* 0x0000005200527312 */ /* 0x000f220000101800 */
[----:B---3--:R-:W-:-:S05]  /*1cac0*/  IMAD.MOV.U32 R24, RZ, RZ, R31 ;  /* 0x000000ffff187224 */ /* 0x008fca00078e001f */
[----:B------:R-:W-:Y:S01]  /*1cad0*/  FSEL R25, R24, 3.748046875, P1 ;  /* 0x406fe00018197808 */ /* 0x000fe20000800000 */
[----:B------:R-:W-:Y:S02]  /*1cae0*/  IMAD.MOV.U32 R24, RZ, RZ, R30 ;  /* 0x000000ffff187224 */ /* 0x000fe400078e001e */
[----:B------:R3:W5:Y:S02]  /*1caf0*/  I2F.F64.U16 R30, R86 ;  /* 0x00000056001e7312 */ /* 0x0007640000101800 */
[----:B------:R-:W-:Y:S02]  /*1cb00*/  @P2 LOP3.LUT R25, R87, 0x406fe000, RZ, 0xfc, !PT ;  /* 0x406fe00057192812 */ /* 0x000fe400078efcff */
[----:B------:R-:W-:-:S04]  /*1cb10*/  SEL R24, R24, RZ, P1 ;  /* 0x000000ff18187207 */ /* 0x000fc80000800000 */
[----:B------:R5:W-:Y:S01]  /*1cb20*/  F2I.U32.F64.TRUNC R88, R24 ;  /* 0x0000001800587311 */ /* 0x000be2000030d000 */
[----:B--2---:R-:W-:Y:S02]  /*1cb30*/  DMUL R84, RZ, R34 ;  /* 0x00000022ff547228 */ /* 0x004fe40000000000 */
[----:B------:R-:W-:Y:S02]  /*1cb40*/  DADD R32, R32, -R34 ;  /* 0x0000000020207229 */ /* 0x000fe40000000822 */
[----:B------:R-:W-:-:S04]  /*1cb50*/  DMUL R34, R34, 255 ;  /* 0x406fe00022227828 */ /* 0x000fc80000000000 */
[----:B------:R-:W-:Y:S02]  /*1cb60*/  DSETP.MIN.AND P0, P3, R84, 255, PT ;  /* 0x406fe0005400742a */ /* 0x000fe40003b00000 */
[C---:B0-----:R-:W-:Y:S01]  /*1cb70*/  DMUL R36, R32.reuse, R36 ;  /* 0x0000002420247228 */ /* 0x041fe20000000000 */
[----:B------:R-:W-:Y:S01]  /*1cb80*/  IMAD.MOV.U32 R87, RZ, RZ, R85 ;  /* 0x000000ffff577224 */ /* 0x000fe200078e0055 */
[C---:B-1----:R-:W-:Y:S02]  /*1cb90*/  DMUL R42, R32.reuse, R42 ;  /* 0x0000002a202a7228 */ /* 0x042fe40000000000 */
[----:B---3--:R-:W-:Y:S01]  /*1cba0*/  SEL R86, R84, RZ, P0 ;  /* 0x000000ff54567207 */ /* 0x008fe20000000000 */
[----:B----4-:R-:W-:Y:S01]  /*1cbb0*/  DMUL R82, R32, R82 ;  /* 0x0000005220527228 */ /* 0x010fe20000000000 */
[----:B------:R-:W-:Y:S02]  /*1cbc0*/  FSEL R87, R87, 3.748046875, P0 ;  /* 0x406fe00057577808 */ /* 0x000fe40000000000 */
[----:B------:R-:W-:-:S02]  /*1cbd0*/  DSETP.MIN.AND P1, P2, R36, 255, PT ;  /* 0x406fe0002400742a */ /* 0x000fc40003a20000 */
[----:B------:R-:W-:Y:S02]  /*1cbe0*/  IMAD.MOV.U32 R84, RZ, RZ, R37 ;  /* 0x000000ffff547224 */ /* 0x000fe400078e0025 */
[C---:B------:R-:W-:Y:S01]  /*1cbf0*/  @P3 LOP3.LUT R87, R89.reuse, 0x406fe000, RZ, 0xfc, !PT ;  /* 0x406fe00059573812 */ /* 0x040fe200078efcff */
[----:B------:R-:W-:Y:S01]  /*1cc00*/  DSETP.MIN.AND P3, P4, R42, 255, PT ;  /* 0x406fe0002a00742a */ /* 0x000fe20003c60000 */
[----:B-----5:R-:W-:Y:S01]  /*1cc10*/  SEL R24, R36, RZ, P1 ;  /* 0x000000ff24187207 */ /* 0x020fe20000800000 */
[----:B------:R-:W-:Y:S01]  /*1cc20*/  IMAD.MOV.U32 R37, RZ, RZ, 0x80000 ;  /* 0x00080000ff257424 */ /* 0x000fe200078e00ff */
[----:B------:R-:W-:Y:S01]  /*1cc30*/  FSEL R25, R84, 3.748046875, P1 ;  /* 0x406fe00054197808 */ /* 0x000fe20000800000 */
[----:B------:R-:W-:Y:S01]  /*1cc40*/  DMUL R84, R32, R30 ;  /* 0x0000001e20547228 */ /* 0x000fe20000000000 */
[----:B------:R-:W0:Y:S01]  /*1cc50*/  F2I.U32.F64.TRUNC R86, R86 ;  /* 0x0000005600567311 */ /* 0x000e22000030d000 */
[----:B------:R-:W-:Y:S01]  /*1cc60*/  IMAD.MOV.U32 R30, RZ, RZ, R43 ;  /* 0x000000ffff1e7224 */ /* 0x000fe200078e002b */
[----:B------:R-:W-:Y:S01]  /*1cc70*/  MOV R32, 0x80000 ;  /* 0x0008000000207802 */ /* 0x000fe20000000f00 */
[----:B------:R-:W-:Y:S01]  /*1cc80*/  DSETP.MIN.AND P0, P1, R82, 255, PT ;  /* 0x406fe0005200742a */ /* 0x000fe20003900000 */
[----:B------:R-:W-:-:S02]  /*1cc90*/  @P2 LOP3.LUT R25, R89, 0x406fe000, RZ, 0xfc, !PT ;  /* 0x406fe00059192812 */ /* 0x000fc400078efcff */
[----:B------:R-:W-:Y:S02]  /*1cca0*/  FSEL R31, R30, 3.748046875, P3 ;  /* 0x406fe0001e1f7808 */ /* 0x000fe40001800000 */
[----:B------:R-:W-:Y:S01]  /*1ccb0*/  SEL R30, R42, RZ, P3 ;  /* 0x000000ff2a1e7207 */ /* 0x000fe20001800000 */
[----:B------:R-:W-:Y:S01]  /*1ccc0*/  DSETP.MIN.AND P2, P3, R84, 255, PT ;  /* 0x406fe0005400742a */ /* 0x000fe20003b40000 */
[----:B------:R-:W-:Y:S01]  /*1ccd0*/  @P4 LOP3.LUT R31, R32, 0x406fe000, RZ, 0xfc, !PT ;  /* 0x406fe000201f4812 */ /* 0x000fe200078efcff */
[----:B------:R1:W2:Y:S01]  /*1cce0*/  F2I.U32.F64.TRUNC R36, R24 ;  /* 0x0000001800247311 */ /* 0x0002a2000030d000 */
[----:B------:R-:W-:Y:S01]  /*1ccf0*/  IMAD.MOV.U32 R32, RZ, RZ, R83 ;  /* 0x000000ffff207224 */ /* 0x000fe200078e0053 */
[----:B------:R-:W-:Y:S01]  /*1cd00*/  LOP3.LUT R43, R22, 0xff, RZ, 0xc0, !PT ;  /* 0x000000ff162b7812 */ /* 0x000fe200078ec0ff */
[----:B------:R-:W-:Y:S01]  /*1cd10*/  IMAD.MOV.U32 R42, RZ, RZ, 0x80000 ;  /* 0x00080000ff2a7424 */ /* 0x000fe200078e00ff */
[----:B0-----:R-:W-:Y:S02]  /*1cd20*/  LOP3.LUT R86, R86, 0xff, RZ, 0xc0, !PT ;  /* 0x000000ff56567812 */ /* 0x001fe400078ec0ff */
[----:B------:R-:W-:-:S02]  /*1cd30*/  FSEL R33, R32, 3.748046875, P0 ;  /* 0x406fe00020217808 */ /* 0x000fc40000000000 */
[----:B------:R-:W0:Y:S01]  /*1cd40*/  F2I.U32.F64.TRUNC R30, R30 ;  /* 0x0000001e001e7311 */ /* 0x000e22000030d000 */
[----:B------:R-:W-:Y:S01]  /*1cd50*/  @P1 LOP3.LUT R33, R37, 0x406fe000, RZ, 0xfc, !PT ;  /* 0x406fe00025211812 */ /* 0x000fe200078efcff */
[----:B-1----:R-:W-:Y:S01]  /*1cd60*/  IMAD.MOV.U32 R24, RZ, RZ, R85 ;  /* 0x000000ffff187224 */ /* 0x002fe200078e0055 */
[----:B------:R-:W-:Y:S01]  /*1cd70*/  SEL R32, R82, RZ, P0 ;  /* 0x000000ff52207207 */ /* 0x000fe20000000000 */
[----:B------:R-:W-:-:S03]  /*1cd80*/  DSETP.MIN.AND P0, P1, R34, 255, PT ;  /* 0x406fe0002200742a */ /* 0x000fc60003900000 */
[----:B------:R-:W-:Y:S01]  /*1cd90*/  FSEL R25, R24, 3.748046875, P2 ;  /* 0x406fe00018197808 */ /* 0x000fe20001000000 */
[----:B------:R1:W3:Y:S01]  /*1cda0*/  F2I.U32.F64.TRUNC R37, R32 ;  /* 0x0000002000257311 */ /* 0x0002e2000030d000 */
[----:B------:R-:W-:Y:S02]  /*1cdb0*/  @P3 LOP3.LUT R25, R42, 0x406fe000, RZ, 0xfc, !PT ;  /* 0x406fe0002a193812 */ /* 0x000fe400078efcff */
[----:B------:R-:W-:Y:S02]  /*1cdc0*/  SEL R24, R84, RZ, P2 ;  /* 0x000000ff54187207 */ /* 0x000fe40001000000 */
[----:B--2---:R-:W-:Y:S02]  /*1cdd0*/  LOP3.LUT R36, R36, 0xff, RZ, 0xc0, !PT ;  /* 0x000000ff24247812 */ /* 0x004fe400078ec0ff */
[----:B0-----:R-:W-:Y:S01]  /*1cde0*/  LOP3.LUT R22, R30, 0xff, RZ, 0xc0, !PT ;  /* 0x000000ff1e167812 */ /* 0x001fe200078ec0ff */
[----:B------:R0:W2:Y:S01]  /*1cdf0*/  F2I.U32.F64.TRUNC R42, R24 ;  /* 0x00000018002a7311 */ /* 0x0000a2000030d000 */
[----:B-1----:R-:W-:-:S02]  /*1ce00*/  IMAD.MOV.U32 R32, RZ, RZ, R35 ;  /* 0x000000ffff207224 */ /* 0x002fc400078e0023 */
[----:B------:R-:W-:Y:S02]  /*1ce10*/  IMAD.IADD R31, R36, 0x1, R43 ;  /* 0x00000001241f7824 */ /* 0x000fe400078e022b */
[----:B------:R-:W-:Y:S02]  /*1ce20*/  IMAD.IADD R22, R43, 0x1, R22 ;  /* 0x000000012b167824 */ /* 0x000fe400078e0216 */
[----:B------:R-:W-:Y:S01]  /*1ce30*/  IMAD.MOV.U32 R36, RZ, RZ, 0x80000 ;  /* 0x00080000ff247424 */ /* 0x000fe200078e00ff */
[----:B0-----:R-:W-:Y:S01]  /*1ce40*/  FSEL R25, R32, 3.748046875, P0 ;  /* 0x406fe00020197808 */ /* 0x001fe20000000000 */
[----:B------:R-:W0:Y:S01]  /*1ce50*/  I2F.F64.U32 R30, R31 ;  /* 0x0000001f001e7312 */ /* 0x000e220000201800 */
[----:B------:R-:W-:Y:S02]  /*1ce60*/  SEL R24, R34, RZ, P0 ;  /* 0x000000ff22187207 */ /* 0x000fe40000000000 */
[----:B---3--:R-:W-:Y:S02]  /*1ce70*/  LOP3.LUT R34, R37, 0xff, RZ, 0xc0, !PT ;  /* 0x000000ff25227812 */ /* 0x008fe400078ec0ff */
[----:B------:R-:W-:-:S02]  /*1ce80*/  LOP3.LUT R37, R88, 0xff, RZ, 0xc0, !PT ;  /* 0x000000ff58257812 */ /* 0x000fc400078ec0ff */
[----:B--2---:R-:W-:Y:S01]  /*1ce90*/  LOP3.LUT R42, R42, 0xff, RZ, 0xc0, !PT ;  /* 0x000000ff2a2a7812 */ /* 0x004fe200078ec0ff */
[----:B------:R1:W2:Y:S01]  /*1cea0*/  I2F.F64.U32 R32, R22 ;  /* 0x0000001600207312 */ /* 0x0002a20000201800 */
[----:B------:R-:W-:Y:S02]  /*1ceb0*/  IADD3 R34, PT, PT, R43, R34, RZ ;  /* 0x000000222b227210 */ /* 0x000fe40007ffe0ff */
[----:B------:R-:W-:Y:S01]  /*1cec0*/  @P1 LOP3.LUT R25, R36, 0x406fe000, RZ, 0xfc, !PT ;  /* 0x406fe00024191812 */ /* 0x000fe200078efcff */
[----:B------:R-:W-:Y:S02]  /*1ced0*/  IMAD.IADD R37, R42, 0x1, R37 ;  /* 0x000000012a257824 */ /* 0x000fe400078e0225 */
[----:B------:R-:W-:Y:S01]  /*1cee0*/  IMAD.MOV.U32 R42, RZ, RZ, 0x80000 ;  /* 0x00080000ff2a7424 */ /* 0x000fe200078e00ff */
[----:B0-----:R-:W-:Y:S01]  /*1cef0*/  DSETP.MIN.AND P0, P1, R30, 255, PT ;  /* 0x406fe0001e00742a */ /* 0x001fe20003900000 */
[----:B------:R-:W0:Y:S01]  /*1cf00*/  I2F.F64.U32 R34, R34 ;  /* 0x0000002200227312 */ /* 0x000e220000201800 */
[----:B-1----:R-:W-:Y:S01]  /*1cf10*/  IMAD.MOV.U32 R22, RZ, RZ, R31 ;  /* 0x000000ffff167224 */ /* 0x002fe200078e001f */
[----:B--2---:R-:W-:-:S06]  /*1cf20*/  DSETP.MIN.AND P2, P3, R32, 255, PT ;  /* 0x406fe0002000742a */ /* 0x004fcc0003b40000 */
[----:B------:R-:W1:Y:S08]  /*1cf30*/  I2F.F64.U32 R36, R37 ;  /* 0x0000002500247312 */ /* 0x000e700000201800 */
[----:B------:R2:W3:Y:S02]  /*1cf40*/  F2I.U32.F64.TRUNC R82, R24 ;  /* 0x0000001800527311 */ /* 0x0004e4000030d000 */
[----:B--2---:R-:W-:Y:S01]  /*1cf50*/  FSEL R25, R22, 3.748046875, P0 ;  /* 0x406fe00016197808 */ /* 0x004fe20000000000 */
[----:B------:R-:W-:Y:S01]  /*1cf60*/  IMAD.MOV.U32 R22, RZ, RZ, R33 ;  /* 0x000000ffff167224 */ /* 0x000fe200078e0021 */
[----:B------:R-:W-:-:S02]  /*1cf70*/  SEL R24, R30, RZ, P0 ;  /* 0x000000ff1e187207 */ /* 0x000fc40000000000 */
[----:B------:R-:W-:Y:S01]  /*1cf80*/  SEL R30, R32, RZ, P2 ;  /* 0x000000ff201e7207 */ /* 0x000fe20001000000 */
[----:B0-----:R-:W-:Y:S01]  /*1cf90*/  IMAD.MOV.U32 R32, RZ, RZ, R35 ;  /* 0x000000ffff207224 */ /* 0x001fe200078e0023 */
[----:B------:R-:W-:Y:S02]  /*1cfa0*/  FSEL R31, R22, 3.748046875, P2 ;  /* 0x406fe000161f7808 */ /* 0x000fe40001000000 */
[C---:B------:R-:W-:Y:S01]  /*1cfb0*/  @P3 LOP3.LUT R31, R42.reuse, 0x406fe000, RZ, 0xfc, !PT ;  /* 0x406fe0002a1f3812 */ /* 0x040fe200078efcff */
[----:B-1----:R-:W-:Y:S01]  /*1cfc0*/  DSETP.MIN.AND P2, P3, R36, 255, PT ;  /* 0x406fe0002400742a */ /* 0x002fe20003b40000 */
[----:B------:R-:W-:Y:S01]  /*1cfd0*/  @P1 LOP3.LUT R25, R42, 0x406fe000, RZ, 0xfc, !PT ;  /* 0x406fe0002a191812 */ /* 0x000fe200078efcff */
[----:B------:R-:W-:Y:S01]  /*1cfe0*/  DSETP.MIN.AND P0, P1, R34, 255, PT ;  /* 0x406fe0002200742a */ /* 0x000fe20003900000 */
[----:B------:R-:W-:Y:S01]  /*1cff0*/  F2I.U32.F64.TRUNC R30, R30 ;  /* 0x0000001e001e7311 */ /* 0x000fe2000030d000 */
[----:B------:R-:W-:Y:S01]  /*1d000*/  IMAD.MOV.U32 R35, RZ, RZ, 0x80000 ;  /* 0x00080000ff237424 */ /* 0x000fe200078e00ff */
[----:B---3--:R-:W-:-:S03]  /*1d010*/  LOP3.LUT R82, R82, 0xff, RZ, 0xc0, !PT ;  /* 0x000000ff52527812 */ /* 0x008fc600078ec0ff */
[----:B------:R-:W-:Y:S02]  /*1d020*/  FSEL R33, R32, 3.748046875, P0 ;  /* 0x406fe00020217808 */ /* 0x000fe40000000000 */
[----:B------:R-:W-:Y:S01]  /*1d030*/  SEL R32, R34, RZ, P0 ;  /* 0x000000ff22207207 */ /* 0x000fe20000000000 */
[----:B------:R0:W1:Y:S05]  /*1d040*/  F2I.U32.F64.TRUNC R22, R24 ;  /* 0x0000001800167311 */ /* 0x00006a000030d000 */
[----:B------:R-:W-:-:S04]  /*1d050*/  @P1 LOP3.LUT R33, R42, 0x406fe000, RZ, 0xfc, !PT ;  /* 0x406fe0002a211812 */ /* 0x000fc800078efcff */
[----:B------:R-:W2:Y:S01]  /*1d060*/  F2I.U32.F64.TRUNC R34, R32 ;  /* 0x0000002000227311 */ /* 0x000ea2000030d000 */
[----:B0-----:R-:W-:-:S05]  /*1d070*/  IMAD.MOV.U32 R24, RZ, RZ, R37 ;  /* 0x000000ffff187224 */ /* 0x001fca00078e0025 */
[----:B------:R-:W-:Y:S02]  /*1d080*/  FSEL R25, R24, 3.748046875, P2 ;  /* 0x406fe00018197808 */ /* 0x000fe40001000000 */
[----:B------:R-:W-:Y:S02]  /*1d090*/  SEL R24, R36, RZ, P2 ;  /* 0x000000ff24187207 */ /* 0x000fe40001000000 */
[----:B------:R-:W-:Y:S02]  /*1d0a0*/  @P3 LOP3.LUT R25, R35, 0x406fe000, RZ, 0xfc, !PT ;  /* 0x406fe00023193812 */ /* 0x000fe400078efcff */
[----:B-1----:R-:W-:Y:S02]  /*1d0b0*/  LOP3.LUT R31, R22, 0xff, RZ, 0xc0, !PT ;  /* 0x000000ff161f7812 */ /* 0x002fe400078ec0ff */
[----:B------:R-:W0:Y:S01]  /*1d0c0*/  F2I.U32.F64.TRUNC R24, R24 ;  /* 0x0000001800187311 */ /* 0x000e22000030d000 */
[----:B------:R-:W-:Y:S02]  /*1d0d0*/  LOP3.LUT R35, R30, 0xff, RZ, 0xc0, !PT ;  /* 0x000000ff1e237812 */ /* 0x000fe400078ec0ff */
[----:B------:R-:W-:-:S03]  /*1d0e0*/  IMAD.IADD R31, R86, 0x1, R31 ;  /* 0x00000001561f7824 */ /* 0x000fc600078e021f */
[----:B------:R-:W-:Y:S01]  /*1d0f0*/  IMAD.IADD R22, R86, 0x1, R35 ;  /* 0x0000000156167824 */ /* 0x000fe200078e0223 */
[----:B--2---:R-:W-:Y:S02]  /*1d100*/  LOP3.LUT R35, R34, 0xff, RZ, 0xc0, !PT ;  /* 0x000000ff22237812 */ /* 0x004fe400078ec0ff */
[----:B------:R-:W1:Y:S02]  /*1d110*/  I2F.F64.U32 R30, R31 ;  /* 0x0000001f001e7312 */ /* 0x000e640000201800 */
[----:B------:R-:W-:Y:S02]  /*1d120*/  IADD3 R35, PT, PT, R86, R35, RZ ;  /* 0x0000002356237210 */ /* 0x000fe40007ffe0ff */
[----:B0-----:R-:W-:-:S04]  /*1d130*/  LOP3.LUT R25, R24, 0xff, RZ, 0xc0, !PT ;  /* 0x000000ff18197812 */ /* 0x001fc800078ec0ff */
[----:B------:R-:W0:Y:S01]  /*1d140*/  I2F.F64.U32 R32, R22 ;  /* 0x0000001600207312 */ /* 0x000e220000201800 */
[----:B------:R-:W-:Y:S01]  /*1d150*/  IMAD.IADD R36, R82, 0x1, R25 ;  /* 0x0000000152247824 */ /* 0x000fe200078e0219 */
[----:B-1----:R-:W-:-:S06]  /*1d160*/  DSETP.MIN.AND P0, P1, R30, 255, PT ;  /* 0x406fe0001e00742a */ /* 0x002fcc0003900000 */
[----:B------:R-:W1:Y:S01]  /*1d170*/  I2F.F64.U32 R34, R35 ;  /* 0x0000002300227312 */ /* 0x000e620000201800 */
[----:B------:R-:W-:-:S05]  /*1d180*/  IMAD.MOV.U32 R24, RZ, RZ, R31 ;  /* 0x000000ffff187224 */ /* 0x000fca00078e001f */
[----:B------:R-:W-:Y:S01]  /*1d190*/  FSEL R25, R24, 3.748046875, P0 ;  /* 0x406fe00018197808 */ /* 0x000fe20000000000 */
[----:B0-----:R-:W-:Y:S01]  /*1d1a0*/  DSETP.MIN.AND P2, P3, R32, 255, PT ;  /* 0x406fe0002000742a */ /* 0x001fe20003b40000 */
[----:B------:R-:W0:Y:S01]  /*1d1b0*/  I2F.F64.U32 R36, R36 ;  /* 0x0000002400247312 */ /* 0x000e220000201800 */
[----:B------:R-:W-:Y:S01]  /*1d1c0*/  IMAD.MOV.U32 R22, RZ, RZ, R33 ;  /* 0x000000ffff167224 */ /* 0x000fe200078e0021 */
[----:B------:R-:W-:-:S03]  /*1d1d0*/  SEL R24, R30, RZ, P0 ;  /* 0x000000ff1e187207 */ /* 0x000fc60000000000 */
[----:B------:R-:W-:Y:S02]  /*1d1e0*/  SEL R30, R32, RZ, P2 ;  /* 0x000000ff201e7207 */ /* 0x000fe40001000000 */
[----:B------:R-:W-:Y:S01]  /*1d1f0*/  FSEL R31, R22, 3.748046875, P2 ;  /* 0x406fe000161f7808 */ /* 0x000fe20001000000 */
[----:B-1----:R-:W-:Y:S01]  /*1d200*/  IMAD.MOV.U32 R22, RZ, RZ, R35 ;  /* 0x000000ffff167224 */ /* 0x002fe200078e0023 */
[----:B------:R-:W-:Y:S01]  /*1d210*/  @P1 LOP3.LUT R25, R42, 0x406fe000, RZ, 0xfc, !PT ;  /* 0x406fe0002a191812 */ /* 0x000fe200078efcff */
[----:B------:R-:W-:-:S03]  /*1d220*/  DSETP.MIN.AND P0, P1, R34, 255, PT ;  /* 0x406fe0002200742a */ /* 0x000fc60003900000 */
[----:B------:R-:W-:Y:S01]  /*1d230*/  @P3 LOP3.LUT R31, R42, 0x406fe000, RZ, 0xfc, !PT ;  /* 0x406fe0002a1f3812 */ /* 0x000fe200078efcff */
[----:B------:R1:W-:Y:S01]  /*1d240*/  F2I.U32.F64.TRUNC R43, R24 ;  /* 0x00000018002b7311 */ /* 0x0003e2000030d000 */
[----:B0-----:R-:W-:Y:S01]  /*1d250*/  DSETP.MIN.AND P2, P3, R36, 255, PT ;  /* 0x406fe0002400742a */ /* 0x001fe20003b40000 */
[----:B------:R-:W-:Y:S01]  /*1d260*/  FSEL R33, R22, 3.748046875, P0 ;  /* 0x406fe00016217808 */ /* 0x000fe20000000000 */
[----:B------:R-:W-:Y:S01]  /*1d270*/  IMAD.MOV.U32 R22, RZ, RZ, R37 ;  /* 0x000000ffff167224 */ /* 0x000fe200078e0025 */
[----:B------:R-:W-:-:S04]  /*1d280*/  SEL R32, R34, RZ, P0 ;  /* 0x000000ff22207207 */ /* 0x000fc80000000000 */
[----:B------:R-:W0:Y:S01]  /*1d290*/  F2I.U32.F64.TRUNC R30, R30 ;  /* 0x0000001e001e7311 */ /* 0x000e22000030d000 */
[----:B-1----:R-:W-:Y:S01]  /*1d2a0*/  IMAD.MOV.U32 R24, RZ, RZ, 0x80000 ;  /* 0x00080000ff187424 */ /* 0x002fe200078e00ff */
[----:B------:R-:W-:Y:S02]  /*1d2b0*/  FSEL R25, R22, 3.748046875, P2 ;  /* 0x406fe00016197808 */ /* 0x000fe40001000000 */
[----:B------:R-:W-:-:S03]  /*1d2c0*/  @P1 LOP3.LUT R33, R42, 0x406fe000, RZ, 0xfc, !PT ;  /* 0x406fe0002a211812 */ /* 0x000fc600078efcff */
[----:B------:R-:W-:Y:S02]  /*1d2d0*/  @P3 LOP3.LUT R25, R24, 0x406fe000, RZ, 0xfc, !PT ;  /* 0x406fe00018193812 */ /* 0x000fe400078efcff */
[----:B------:R-:W-:Y:S01]  /*1d2e0*/  SEL R24, R36, RZ, P2 ;  /* 0x000000ff24187207 */ /* 0x000fe20001000000 */
[----:B------:R-:W1:Y:S01]  /*1d2f0*/  F2I.U32.F64.TRUNC R32, R32 ;  /* 0x0000002000207311 */ /* 0x000e62000030d000 */
[----:B0-----:R-:W-:-:S07]  /*1d300*/  PRMT R42, R30, 0x7610, R42 ;  /* 0x000076101e2a7816 */ /* 0x001fce000000002a */
[----:B------:R-:W0:Y:S01]  /*1d310*/  F2I.U32.F64.TRUNC R24, R24 ;  /* 0x0000001800187311 */ /* 0x000e22000030d000 */
[----:B-1----:R-:W-:Y:S02]  /*1d320*/  PRMT R87, R32, 0x7610, R87 ;  /* 0x0000761020577816 */ /* 0x002fe40000000057 */
[----:B0-----:R-:W-:-:S07]  /*1d330*/  PRMT R86, R24, 0x7610, R86 ;  /* 0x0000761018567816 */ /* 0x001fce0000000056 */
.L_x_460:
[----:B------:R-:W-:Y:S05]  /*1d340*/  BSYNC.RECONVERGENT B5 ;  /* 0x0000000000057941 */ /* 0x000fea0003800200 */
.L_x_459:
[----:B------:R-:W0:Y:S02]  /*1d350*/  LDC.64 R24, c[0x0][0x380] ;  /* 0x0000e000ff187b82 */ /* 0x000e240000000a00 */
[----:B0-----:R-:W-:-:S06]  /*1d360*/  IMAD.WIDE R22, R23, 0x80, R24 ;  /* 0x0000008017167825 */ /* 0x001fcc00078e0218 */
[----:B------:R-:W2:Y:S01]  /*1d370*/  LDG.E.64 R22, desc[UR8][R22.64+0x78] ;  /* 0x0000780816167981 */ /* 0x000ea2000c1e1b00 */
[----:B------:R-:W-:Y:S01]  /*1d380*/  LOP3.LUT R32, R26, 0xff, RZ, 0xc0, !PT ;  /* 0x000000ff1a207812 */ /* 0x000fe200078ec0ff */
[----:B------:R-:W-:Y:S01]  /*1d390*/  IMAD.MOV.U32 R35, RZ, RZ, 0x80000 ;  /* 0x00080000ff237424 */ /* 0x000fe200078e00ff */
[----:B------:R-:W-:Y:S01]  /*1d3a0*/  LOP3.LUT R33, R27, 0xff, RZ, 0xc0, !PT ;  /* 0x000000ff1b217812 */ /* 0x000fe200078ec0ff */
[----:B------:R-:W-:Y:S01]  /*1d3b0*/  IMAD.MOV.U32 R36, RZ, RZ, 0x80000 ;  /* 0x00080000ff247424 */ /* 0x000fe200078e00ff */
[----:B------:R-:W0:Y:S01]  /*1d3c0*/  I2F.F64.U16 R24, R32 ;  /* 0x0000002000187312 */ /* 0x000e220000101800 */
[----:B------:R-:W-:Y:S02]  /*1d3d0*/  LOP3.LUT R34, R28, 0xff, RZ, 0xc0, !PT ;  /* 0x000000ff1c227812 */ /* 0x000fe400078ec0ff */
[----:B------:R-:W-:Y:S02]  /*1d3e0*/  LOP3.LUT R29, R29, 0xff, RZ, 0xc0, !PT ;  /* 0x000000ff1d1d7812 */ /* 0x000fe400078ec0ff */
[----:B------:R-:W-:-:S02]  /*1d3f0*/  LOP3.LUT R43, R43, 0xff, RZ, 0xc0, !PT ;  /* 0x000000ff2b2b7812 */ /* 0x000fc400078ec0ff */
[----:B------:R-:W-:Y:S01]  /*1d400*/  LOP3.LUT R87, R87, 0xff, RZ, 0xc0, !PT ;  /* 0x000000ff57577812 */ /* 0x000fe200078ec0ff */
[----:B------:R-:W1:Y:S01]  /*1d410*/  I2F.F64.U16 R26, R33 ;  /* 0x00000021001a7312 */ /* 0x000e620000101800 */
[----:B------:R-:W-:Y:S01]  /*1d420*/  LOP3.LUT R18, R18, 0xff, RZ, 0xc0, !PT ;  /* 0x000000ff12127812 */ /* 0x000fe200078ec0ff */
[----:B0-----:R-:W-:-:S06]  /*1d430*/  DMUL R24, R114, R24 ;  /* 0x0000001872187228 */ /* 0x001fcc0000000000 */
[----:B------:R0:W3:Y:S02]  /*1d440*/  I2F.F64.U16 R30, R34 ;  /* 0x00000022001e7312 */ /* 0x0000e40000101800 */
[----:B------:R-:W-:-:S06]  /*1d450*/  DSETP.MIN.AND P0, P1, R24, 255, PT ;  /* 0x406fe0001800742a */ /* 0x000fcc0003900000 */
[----:B------:R-:W4:Y:S01]  /*1d460*/  I2F.F64.U16 R28, R29 ;  /* 0x0000001d001c7312 */ /* 0x000f220000101800 */
[----:B0-----:R-:W-:Y:S01]  /*1d470*/  IMAD.MOV.U32 R34, RZ, RZ, R25 ;  /* 0x000000ffff227224 */ /* 0x001fe200078e0019 */
[----:B-1----:R-:W-:Y:S01]  /*1d480*/  DMUL R26, R114, R26 ;  /* 0x0000001a721a7228 */ /* 0x002fe20000000000 */
[----:B------:R-:W-:-:S03]  /*1d490*/  SEL R24, R24, RZ, P0 ;  /* 0x000000ff18187207 */ /* 0x000fc60000000000 */
[----:B------:R-:W-:Y:S01]  /*1d4a0*/  FSEL R37, R34, 3.748046875, P0 ;  /* 0x406fe00022257808 */ /* 0x000fe20000000000 */
[----:B---3--:R-:W-:Y:S01]  /*1d4b0*/  DMUL R30, R114, R30 ;  /* 0x0000001e721e7228 */ /* 0x008fe20000000000 */
[----:B------:R-:W-:Y:S02]  /*1d4c0*/  LOP3.LUT R34, R42, 0xff, RZ, 0xc0, !PT ;  /* 0x000000ff2a227812 */ /* 0x000fe400078ec0ff */
[----:B------:R-:W-:Y:S01]  /*1d4d0*/  DSETP.MIN.AND P2, P3, R26, 255, PT ;  /* 0x406fe0001a00742a */ /* 0x000fe20003b40000 */
[----:B------:R0:W-:Y:S01]  /*1d4e0*/  I2F.F64.U16 R32, R43 ;  /* 0x0000002b00207312 */ /* 0x0001e20000101800 */
[----:B------:R-:W-:Y:S02]  /*1d4f0*/  MOV R25, R27 ;  /* 0x0000001b00197202 */ /* 0x000fe40000000f00 */
[----:B------:R-:W-:Y:S01]  /*1d500*/  @P1 LOP3.LUT R37, R35, 0x406fe000, RZ, 0xfc, !PT ;  /* 0x406fe00023251812 */ /* 0x000fe200078efcff */
[----:B----4-:R-:W-:Y:S01]  /*1d510*/  DMUL R28, R114, R28 ;  /* 0x0000001c721c7228 */ /* 0x010fe20000000000 */
[----:B------:R-:W-:Y:S01]  /*1d520*/  SEL R26, R26, RZ, P2 ;  /* 0x000000ff1a1a7207 */ /* 0x000fe20001000000 */
[----:B------:R-:W-:Y:S01]  /*1d530*/  DSETP.MIN.AND P1, P4, R30, 255, PT ;  /* 0x406fe0001e00742a */ /* 0x000fe20003c20000 */
[----:B------:R-:W-:Y:S01]  /*1d540*/  IMAD.MOV.U32 R27, RZ, RZ, R31 ;  /* 0x000000ffff1b7224 */ /* 0x000fe200078e001f */
[----:B------:R-:W-:Y:S01]  /*1d550*/  I2F.F64.U16 R34, R34 ;  /* 0x0000002200227312 */ /* 0x000fe20000101800 */
[----:B0-----:R-:W-:Y:S01]  /*1d560*/  FSEL R43, R25, 3.748046875, P2 ;  /* 0x406fe000192b7808 */ /* 0x001fe20001000000 */
[----:B------:R-:W-:Y:S01]  /*1d570*/  IMAD.MOV.U32 R25, RZ, RZ, R37 ;  /* 0x000000ffff197224 */ /* 0x000fe200078e0025 */
[----:B------:R-:W-:Y:S01]  /*1d580*/  DADD R114, -R114, 1 ;  /* 0x3ff0000072727429 */ /* 0x000fe20000000100 */
[----:B------:R-:W-:Y:S01]  /*1d590*/  IMAD.MOV.U32 R37, RZ, RZ, 0x80000 ;  /* 0x00080000ff257424 */ /* 0x000fe200078e00ff */
[----:B------:R-:W-:Y:S01]  /*1d5a0*/  DSETP.MIN.AND P0, P2, R28, 255, PT ;  /* 0x406fe0001c00742a */ /* 0x000fe20003a00000 */
[----:B------:R-:W-:-:S02]  /*1d5b0*/  @P3 LOP3.LUT R43, R36, 0x406fe000, RZ, 0xfc, !PT ;  /* 0x406fe000242b3812 */ /* 0x000fc400078efcff */
[----:B------:R0:W1:Y:S01]  /*1d5c0*/  F2I.U32.F64.TRUNC R36, R24 ;  /* 0x0000001800247311 */ /* 0x000062000030d000 */
[----:B------:R-:W-:Y:S02]  /*1d5d0*/  FSEL R83, R27, 3.748046875, P1 ;  /* 0x406fe0001b537808 */ /* 0x000fe40000800000 */
[----:B------:R-:W-:Y:S01]  /*1d5e0*/  IMAD.MOV.U32 R27, RZ, RZ, R43 ;  /* 0x000000ffff1b7224 */ /* 0x000fe200078e002b */
[----:B------:R-:W-:Y:S01]  /*1d5f0*/  @P4 LOP3.LUT R83, R37, 0x406fe000, RZ, 0xfc, !PT ;  /* 0x406fe00025534812 */ /* 0x000fe200078efcff */
[----:B------:R-:W-:-:S03]  /*1d600*/  IMAD.MOV.U32 R43, RZ, RZ, 0x80000 ;  /* 0x00080000ff2b7424 */ /* 0x000fc600078e00ff */
[----:B------:R3:W4:Y:S01]  /*1d610*/  F2I.U32.F64.TRUNC R37, R26 ;  /* 0x0000001a00257311 */ /* 0x000722000030d000 */
[----:B0-----:R-:W-:Y:S01]  /*1d620*/  IMAD.MOV.U32 R25, RZ, RZ, R29 ;  /* 0x000000ffff197224 */ /* 0x001fe200078e001d */
[----:B------:R-:W-:Y:S01]  /*1d630*/  SEL R24, R30, RZ, P1 ;  /* 0x000000ff1e187207 */ /* 0x000fe20000800000 */
[----:B------:R-:W-:-:S03]  /*1d640*/  IMAD.MOV.U32 R30, RZ, RZ, 0x80000 ;  /* 0x00080000ff1e7424 */ /* 0x000fc600078e00ff */
[----:B------:R-:W-:Y:S01]  /*1d650*/  FSEL R31, R25, 3.748046875, P0 ;  /* 0x406fe000191f7808 */ /* 0x000fe20000000000 */
[----:B------:R-:W-:Y:S01]  /*1d660*/  IMAD.MOV.U32 R25, RZ, RZ, R83 ;  /* 0x000000ffff197224 */ /* 0x000fe200078e0053 */
[----:B------:R-:W-:Y:S02]  /*1d670*/  @P2 LOP3.LUT R31, R43, 0x406fe000, RZ, 0xfc, !PT ;  /* 0x406fe0002b1f2812 */ /* 0x000fe400078efcff */
[----:B---3--:R-:W-:Y:S01]  /*1d680*/  SEL R26, R28, RZ, P0 ;  /* 0x000000ff1c1a7207 */ /* 0x008fe20000000000 */
[----:B------:R0:W-:Y:S01]  /*1d690*/  F2I.U32.F64.TRUNC R42, R24 ;  /* 0x00000018002a7311 */ /* 0x0001e2000030d000 */
[----:B------:R-:W-:Y:S01]  /*1d6a0*/  IMAD.MOV.U32 R28, RZ, RZ, 0x80000 ;  /* 0x00080000ff1c7424 */ /* 0x000fe200078e00ff */
[----:B-1----:R-:W-:Y:S02]  /*1d6b0*/  LOP3.LUT R36, R36, 0xff, RZ, 0xc0, !PT ;  /* 0x000000ff24247812 */ /* 0x002fe400078ec0ff */
[----:B----4-:R-:W-:Y:S01]  /*1d6c0*/  LOP3.LUT R37, R37, 0xff, RZ, 0xc0, !PT ;  /* 0x000000ff25257812 */ /* 0x010fe200078ec0ff */
[----:B--2---:R-:W-:-:S02]  /*1d6d0*/  DMUL R34, R22, R34 ;  /* 0x0000002216227228 */ /* 0x004fc40000000000 */
[----:B------:R-:W-:Y:S02]  /*1d6e0*/  DMUL R32, R22, R32 ;  /* 0x0000002016207228 */ /* 0x000fe40000000000 */
[----:B------:R-:W-:-:S04]  /*1d6f0*/  DADD R114, R114, -R22 ;  /* 0x0000000072727229 */ /* 0x000fc80000000816 */
[----:B------:R-:W-:Y:S02]  /*1d700*/  DSETP.MIN.AND P0, P2, R34, 255, PT ;  /* 0x406fe0002200742a */ /* 0x000fe40003a00000 */
[----:B------:R-:W-:Y:S01]  /*1d710*/  DSETP.MIN.AND P1, P3, R32, 255, PT ;  /* 0x406fe0002000742a */ /* 0x000fe20003b20000 */
[----:B0-----:R-:W-:Y:S02]  /*1d720*/  IMAD.MOV.U32 R24, RZ, RZ, R35 ;  /* 0x000000ffff187224 */ /* 0x001fe400078e0023 */
[----:B------:R-:W-:Y:S01]  /*1d730*/  IMAD.MOV.U32 R27, RZ, RZ, R33 ;  /* 0x000000ffff1b7224 */ /* 0x000fe200078e0021 */
[----:B------:R-:W-:Y:S02]  /*1d740*/  LOP3.LUT R33, R20, 0xff, RZ, 0xc0, !PT ;  /* 0x000000ff14217812 */ /* 0x000fe400078ec0ff */
[----:B------:R-:W-:Y:S01]  /*1d750*/  FSEL R25, R24, 3.748046875, P0 ;  /* 0x406fe00018197808 */ /* 0x000fe20000000000 */
[----:B------:R-:W-:Y:S01]  /*1d760*/  IMAD.MOV.U32 R24, RZ, RZ, R34 ;  /* 0x000000ffff187224 */ /* 0x000fe200078e0022 */
[----:B------:R-:W-:-:S02]  /*1d770*/  FSEL R29, R27, 3.748046875, P1 ;  /* 0x406fe0001b1d7808 */ /* 0x000fc40000800000 */
[----:B------:R-:W-:Y:S02]  /*1d780*/  MOV R27, R31 ;  /* 0x0000001f001b7202 */ /* 0x000fe40000000f00 */
[----:B------:R-:W-:Y:S02]  /*1d790*/  @P2 LOP3.LUT R25, R30, 0x406fe000, RZ, 0xfc, !PT ;  /* 0x406fe0001e192812 */ /* 0x000fe400078efcff */
[----:B------:R-:W-:Y:S01]  /*1d7a0*/  @P3 LOP3.LUT R29, R28, 0x406fe000, RZ, 0xfc, !PT ;  /* 0x406fe0001c1d3812 */ /* 0x000fe200078efcff */
[----:B------:R-:W0:Y:S01]  /*1d7b0*/  I2F.F64.U16 R30, R87 ;  /* 0x00000057001e7312 */ /* 0x000e220000101800 */
[----:B------:R-:W-:Y:S02]  /*1d7c0*/  SEL R28, R32, RZ, P1 ;  /* 0x000000ff201c7207 */ /* 0x000fe40000800000 */
[----:B------:R-:W-:-:S05]  /*1d7d0*/  LOP3.LUT R32, R21, 0xff, RZ, 0xc0, !PT ;  /* 0x000000ff15207812 */ /* 0x000fca00078ec0ff */
[----:B------:R1:W2:Y:S01]  /*1d7e0*/  F2I.U32.F64.TRUNC R43, R26 ;  /* 0x0000001a002b7311 */ /* 0x0002a2000030d000 */
[----:B0-----:R-:W-:-:S07]  /*1d7f0*/  DMUL R30, R22, R30 ;  /* 0x0000001e161e7228 */ /* 0x001fce0000000000 */
[----:B------:R-:W0:Y:S01]  /*1d800*/  I2F.F64.U16 R20, R33 ;  /* 0x0000002100147312 */ /* 0x000e220000101800 */
[----:B-1----:R-:W-:Y:S01]  /*1d810*/  SEL R26, R24, RZ, P0 ;  /* 0x000000ff181a7207 */ /* 0x002fe20000000000 */
[----:B------:R-:W-:Y:S01]  /*1d820*/  IMAD.MOV.U32 R27, RZ, RZ, R25 ;  /* 0x000000ffff1b7224 */ /* 0x000fe200078e0019 */
[----:B------:R-:W-:-:S05]  /*1d830*/  DSETP.MIN.AND P4, P2, R30, 255, PT ;  /* 0x406fe0001e00742a */ /* 0x000fca0003a80000 */
[----:B------:R1:W3:Y:S01]  /*1d840*/  I2F.F64.U16 R24, R32 ;  /* 0x0000002000187312 */ /* 0x0002e20000101800 */
[----:B--2---:R-:W-:Y:S01]  /*1d850*/  LOP3.LUT R43, R43, 0xff, RZ, 0xc0, !PT ;  /* 0x000000ff2b2b7812 */ /* 0x004fe200078ec0ff */
[----:B0-----:R-:W-:-:S06]  /*1d860*/  DMUL R20, R114, R20 ;  /* 0x0000001472147228 */ /* 0x001fcc0000000000 */
[----:B------:R0:W-:Y:S01]  /*1d870*/  F2I.U32.F64.TRUNC R34, R28 ;  /* 0x0000001c00227311 */ /* 0x0001e2000030d000 */
[----:B-1----:R-:W-:Y:S01]  /*1d880*/  IMAD.MOV.U32 R32, RZ, RZ, 0x80000 ;  /* 0x00080000ff207424 */ /* 0x002fe200078e00ff */
[----:B---3--:R-:W-:-:S06]  /*1d890*/  DMUL R24, R114, R24 ;  /* 0x0000001872187228 */ /* 0x008fcc0000000000 */
[----:B------:R-:W1:Y:S01]  /*1d8a0*/  F2I.U32.F64.TRUNC R35, R26 ;  /* 0x0000001a00237311 */ /* 0x000e62000030d000 */
[----:B0-----:R-:W-:Y:S01]  /*1d8b0*/  LOP3.LUT R28, R19, 0xff, RZ, 0xc0, !PT ;  /* 0x000000ff131c7812 */ /* 0x001fe200078ec0ff */
[----:B------:R-:W-:Y:S01]  /*1d8c0*/  IMAD.MOV.U32 R29, RZ, RZ, R31 ;  /* 0x000000ffff1d7224 */ /* 0x000fe200078e001f */
[----:B------:R-:W-:-:S05]  /*1d8d0*/  DSETP.MIN.AND P0, P1, R24, 255, PT ;  /* 0x406fe0001800742a */ /* 0x000fca0003900000 */
[----:B------:R0:W2:Y:S01]  /*1d8e0*/  I2F.F64.U16 R26, R28 ;  /* 0x0000001c001a7312 */ /* 0x0000a20000101800 */
[----:B------:R-:W-:Y:S01]  /*1d8f0*/  FSEL R83, R29, 3.748046875, P4 ;  /* 0x406fe0001d537808 */ /* 0x000fe20002000000 */
[----:B------:R-:W-:Y:S01]  /*1d900*/  IMAD.MOV.U32 R29, RZ, RZ, R30 ;  /* 0x000000ffff1d7224 */ /* 0x000fe200078e001e */
[----:B------:R-:W-:Y:S02]  /*1d910*/  LOP3.LUT R30, R86, 0xff, RZ, 0xc0, !PT ;  /* 0x000000ff561e7812 */ /* 0x000fe400078ec0ff */
[----:B------:R-:W-:Y:S01]  /*1d920*/  @P2 LOP3.LUT R83, R32, 0x406fe000, RZ, 0xfc, !PT ;  /* 0x406fe00020532812 */ /* 0x000fe200078efcff */
[----:B------:R-:W-:Y:S01]  /*1d930*/  DSETP.MIN.AND P2, P3, R20, 255, PT ;  /* 0x406fe0001400742a */ /* 0x000fe20003b40000 */
[----:B-1----:R-:W-:Y:S01]  /*1d940*/  LOP3.LUT R35, R35, 0xff, RZ, 0xc0, !PT ;  /* 0x000000ff23237812 */ /* 0x002fe200078ec0ff */
[----:B------:R-:W1:Y:S01]  /*1d950*/  I2F.F64.U16 R18, R18 ;  /* 0x0000001200127312 */ /* 0x000e620000101800 */
[----:B0-----:R-:W-:Y:S01]  /*1d960*/  SEL R28, R29, RZ, P4 ;  /* 0x000000ff1d1c7207 */ /* 0x001fe20002000000 */
[----:B------:R-:W-:Y:S01]  /*1d970*/  IMAD.MOV.U32 R29, RZ, RZ, R25 ;  /* 0x000000ffff1d7224 */ /* 0x000fe200078e0019 */
[----:B------:R-:W-:-:S02]  /*1d980*/  LOP3.LUT R34, R34, 0xff, RZ, 0xc0, !PT ;  /* 0x000000ff22227812 */ /* 0x000fc400078ec0ff */
[----:B------:R-:W-:Y:S01]  /*1d990*/  SEL R20, R20, RZ, P2 ;  /* 0x000000ff14147207 */ /* 0x000fe20001000000 */
[C---:B--2---:R-:W-:Y:S02]  /*1d9a0*/  DMUL R26, R114.reuse, R26 ;  /* 0x0000001a721a7228 */ /* 0x044fe40000000000 */
[----:B------:R-:W0:Y:S01]  /*1d9b0*/  I2F.F64.U16 R30, R30 ;  /* 0x0000001e001e7312 */ /* 0x000e220000101800 */
[----:B------:R-:W-:Y:S01]  /*1d9c0*/  FSEL R33, R29, 3.748046875, P0 ;  /* 0x406fe0001d217808 */ /* 0x000fe20000000000 */
[----:B------:R-:W-:Y:S01]  /*1d9d0*/  IMAD.MOV.U32 R29, RZ, RZ, R83 ;  /* 0x000000ffff1d7224 */ /* 0x000fe200078e0053 */
[----:B------:R-:W-:Y:S01]  /*1d9e0*/  @P1 LOP3.LUT R33, R32, 0x406fe000, RZ, 0xfc, !PT ;  /* 0x406fe00020211812 */ /* 0x000fe200078efcff */
[----:B-1----:R-:W-:-:S04]  /*1d9f0*/  DMUL R114, R114, R18 ;  /* 0x0000001272727228 */ /* 0x002fc80000000000 */
[----:B------:R1:W2:Y:S01]  /*1da00*/  F2I.U32.F64.TRUNC R29, R28 ;  /* 0x0000001c001d7311 */ /* 0x0002a2000030d000 */
[----:B------:R-:W-:Y:S01]  /*1da10*/  MOV R19, R21 ;  /* 0x0000001500137202 */ /* 0x000fe20000000f00 */
[----:B------:R-:W-:Y:S01]  /*1da20*/  DSETP.MIN.AND P1, P4, R26, 255, PT ;  /* 0x406fe0001a00742a */ /* 0x000fe20003c20000 */
[----:B------:R-:W-:Y:S01]  /*1da30*/  SEL R18, R24, RZ, P0 ;  /* 0x000000ff18127207 */ /* 0x000fe20000000000 */
[----:B------:R-:W-:Y:S01]  /*1da40*/  IMAD.MOV.U32 R21, RZ, RZ, R27 ;  /* 0x000000ffff157224 */ /* 0x000fe200078e001b */
[----:B------:R-:W-:Y:S01]  /*1da50*/  FSEL R25, R19, 3.748046875, P2 ;  /* 0x406fe00013197808 */ /* 0x000fe20001000000 */
[----:B------:R-:W-:Y:S01]  /*1da60*/  IMAD.MOV.U32 R19, RZ, RZ, R33 ;  /* 0x000000ffff137224 */ /* 0x000fe200078e0021 */
[----:B------:R-:W-:Y:S01]  /*1da70*/  @P3 LOP3.LUT R25, R32, 0x406fe000, RZ, 0xfc, !PT ;  /* 0x406fe00020193812 */ /* 0x000fe200078efcff */
[----:B------:R-:W-:Y:S01]  /*1da80*/  DSETP.MIN.AND P0, P2, R114, 255, PT ;  /* 0x406fe0007200742a */ /* 0x000fe20003a00000 */
[----:B------:R-:W-:Y:S01]  /*1da90*/  LOP3.LUT R27, R42, 0xff, RZ, 0xc0, !PT ;  /* 0x000000ff2a1b7812 */ /* 0x000fe200078ec0ff */
[----:B0-----:R-:W-:Y:S01]  /*1daa0*/  DMUL R30, R22, R30 ;  /* 0x0000001e161e7228 */ /* 0x001fe20000000000 */
[----:B-1----:R-:W-:Y:S01]  /*1dab0*/  IMAD.MOV.U32 R28, RZ, RZ, 0x80000 ;  /* 0x00080000ff1c7424 */ /* 0x002fe200078e00ff */
[----:B------:R0:W1:Y:S01]  /*1dac0*/  F2I.U32.F64.TRUNC R19, R18 ;  /* 0x0000001200137311 */ /* 0x000062000030d000 */
[----:B------:R-:W-:Y:S01]  /*1dad0*/  IMAD.MOV.U32 R22, RZ, RZ, 0x80000 ;  /* 0x00080000ff167424 */ /* 0x000fe200078e00ff */
[----:B------:R-:W-:Y:S01]  /*1dae0*/  FSEL R23, R21, 3.748046875, P1 ;  /* 0x406fe00015177808 */ /* 0x000fe20000800000 */
[----:B------:R-:W-:Y:S01]  /*1daf0*/  IMAD.MOV.U32 R21, RZ, RZ, R25 ;  /* 0x000000ffff157224 */ /* 0x000fe200078e0019 */
[----:B--2---:R-:W-:-:S02]  /*1db00*/  LOP3.LUT R29, R29, 0xff, RZ, 0xc0, !PT ;  /* 0x000000ff1d1d7812 */ /* 0x004fc400078ec0ff */
[----:B------:R-:W-:Y:S02]  /*1db10*/  @P4 LOP3.LUT R23, R22, 0x406fe000, RZ, 0xfc, !PT ;  /* 0x406fe00016174812 */ /* 0x000fe400078efcff */
[----:B------:R1:W2:Y:S01]  /*1db20*/  F2I.U32.F64.TRUNC R20, R20 ;  /* 0x0000001400147311 */ /* 0x0002a2000030d000 */
[----:B------:R-:W-:Y:S01]  /*1db30*/  SEL R22, R26, RZ, P1 ;  /* 0x000000ff1a167207 */ /* 0x000fe20000800000 */
[----:B0-----:R-:W-:Y:S02]  /*1db40*/  IMAD.MOV.U32 R18, RZ, RZ, R115 ;  /* 0x000000ffff127224 */ /* 0x001fe400078e0073 */
[----:B------:R-:W-:-:S03]  /*1db50*/  IMAD.MOV.U32 R26, RZ, RZ, 0x80000 ;  /* 0x00080000ff1a7424 */ /* 0x000fc600078e00ff */
[----:B------:R-:W-:Y:S01]  /*1db60*/  FSEL R25, R18, 3.748046875, P0 ;  /* 0x406fe00012197808 */ /* 0x000fe20000000000 */
[----:B------:R0:W3:Y:S01]  /*1db70*/  F2I.U32.F64.TRUNC R24, R22 ;  /* 0x0000001600187311 */ /* 0x0000e2000030d000 */
[----:B------:R-:W-:Y:S02]  /*1db80*/  @P2 LOP3.LUT R25, R26, 0x406fe000, RZ, 0xfc, !PT ;  /* 0x406fe0001a192812 */ /* 0x000fe400078efcff */
[----:B-1----:R-:W-:Y:S02]  /*1db90*/  LOP3.LUT R21, R19, 0xff, RZ, 0xc0, !PT ;  /* 0x000000ff13157812 */ /* 0x002fe400078ec0ff */
[----:B------:R-:W-:Y:S01]  /*1dba0*/  SEL R18, R114, RZ, P0 ;  /* 0x000000ff72127207 */ /* 0x000fe20000000000 */
[----:B------:R-:W-:Y:S01]  /*1dbb0*/  IMAD.MOV.U32 R19, RZ, RZ, R25 ;  /* 0x000000ffff137224 */ /* 0x000fe200078e0019 */
[----:B------:R-:W-:Y:S01]  /*1dbc0*/  DSETP.MIN.AND P0, P1, R30, 255, PT ;  /* 0x406fe0001e00742a */ /* 0x000fe20003900000 */
[----:B------:R-:W-:Y:S01]  /*1dbd0*/  IMAD.IADD R21, R21, 0x1, R36 ;  /* 0x0000000115157824 */ /* 0x000fe200078e0224 */
[----:B--2---:R-:W-:Y:S01]  /*1dbe0*/  LOP3.LUT R26, R20, 0xff, RZ, 0xc0, !PT ;  /* 0x000000ff141a7812 */ /* 0x004fe200078ec0ff */
[----:B------:R1:W2:Y:S01]  /*1dbf0*/  F2I.U32.F64.TRUNC R25, R18 ;  /* 0x0000001200197311 */ /* 0x0002a2000030d000 */
[----:B0-----:R-:W-:-:S02]  /*1dc00*/  IMAD.MOV.U32 R23, RZ, RZ, R31 ;  /* 0x000000ffff177224 */ /* 0x001fc400078e001f */
[----:B------:R-:W-:Y:S02]  /*1dc10*/  IMAD.MOV.U32 R31, RZ, RZ, 0x80000 ;  /* 0x00080000ff1f7424 */ /* 0x000fe400078e00ff */
[----:B------:R-:W-:Y:S01]  /*1dc20*/  IMAD.IADD R22, R26, 0x1, R37 ;  /* 0x000000011a167824 */ /* 0x000fe200078e0225 */
[----:B------:R-:W-:Y:S02]  /*1dc30*/  MOV R26, 0x80000 ;  /* 0x00080000001a7802 */ /* 0x000fe40000000f00 */
[----:B------:R-:W0:Y:S01]  /*1dc40*/  I2F.F64.U32 R20, R21 ;  /* 0x0000001500147312 */ /* 0x000e220000201800 */
[----:B---3--:R-:W-:Y:S02]  /*1dc50*/  LOP3.LUT R24, R24, 0xff, RZ, 0xc0, !PT ;  /* 0x000000ff18187812 */ /* 0x008fe400078ec0ff */
[----:B-1----:R-:W-:Y:S02]  /*1dc60*/  FSEL R19, R23, 3.748046875, P0 ;  /* 0x406fe00017137808 */ /* 0x002fe40000000000 */
[----:B------:R-:W-:Y:S01]  /*1dc70*/  @P1 LOP3.LUT R19, R26, 0x406fe000, RZ, 0xfc, !PT ;  /* 0x406fe0001a131812 */ /* 0x000fe200078efcff */
[----:B------:R-:W-:Y:S01]  /*1dc80*/  IMAD.IADD R24, R24, 0x1, R27 ;  /* 0x0000000118187824 */ /* 0x000fe200078e021b */
[----:B--2---:R-:W-:Y:S01]  /*1dc90*/  LOP3.LUT R26, R25, 0xff, RZ, 0xc0, !PT ;  /* 0x000000ff191a7812 */ /* 0x004fe200078ec0ff */
[----:B------:R-:W1:Y:S01]  /*1dca0*/  I2F.F64.U32 R22, R22 ;  /* 0x0000001600167312 */ /* 0x000e620000201800 */
[----:B------:R-:W-:-:S03]  /*1dcb0*/  SEL R18, R30, RZ, P0 ;  /* 0x000000ff1e127207 */ /* 0x000fc60000000000 */
[----:B------:R-:W-:Y:S01]  /*1dcc0*/  IMAD.IADD R26, R26, 0x1, R43 ;  /* 0x000000011a1a7824 */ /* 0x000fe200078e022b */
[----:B0-----:R-:W-:Y:S01]  /*1dcd0*/  DSETP.MIN.AND P0, P1, R20, 255, PT ;  /* 0x406fe0001400742a */ /* 0x001fe20003900000 */
[----:B------:R-:W-:Y:S02]  /*1dce0*/  IMAD.MOV.U32 R27, RZ, RZ, R21 ;  /* 0x000000ffff1b7224 */ /* 0x000fe400078e0015 */
[----:B------:R0:W-:Y:S01]  /*1dcf0*/  F2I.U32.F64.TRUNC R30, R18 ;  /* 0x00000012001e7311 */ /* 0x0001e2000030d000 */
[----:B-1----:R-:W-:Y:S01]  /*1dd00*/  DSETP.MIN.AND P2, P3, R22, 255, PT ;  /* 0x406fe0001600742a */ /* 0x002fe20003b40000 */
[----:B------:R-:W-:-:S06]  /*1dd10*/  IMAD.MOV.U32 R21, RZ, RZ, R23 ;  /* 0x000000ffff157224 */ /* 0x000fcc00078e0017 */
[----:B------:R-:W1:Y:S01]  /*1dd20*/  I2F.F64.U32 R24, R24 ;  /* 0x0000001800187312 */ /* 0x000e620000201800 */
[----:B0-----:R-:W-:Y:S02]  /*1dd30*/  FSEL R19, R27, 3.748046875, P0 ;  /* 0x406fe0001b137808 */ /* 0x001fe40000000000 */
[----:B------:R-:W-:Y:S02]  /*1dd40*/  SEL R18, R20, RZ, P0 ;  /* 0x000000ff14127207 */ /* 0x000fe40000000000 */
[----:B------:R-:W-:-:S03]  /*1dd50*/  SEL R20, R22, RZ, P2 ;  /* 0x000000ff16147207 */ /* 0x000fc60001000000 */
[----:B------:R-:W0:Y:S01]  /*1dd60*/  I2F.F64.U32 R26, R26 ;  /* 0x0000001a001a7312 */ /* 0x000e220000201800 */
[----:B------:R-:W-:Y:S02]  /*1dd70*/  FSEL R21, R21, 3.748046875, P2 ;  /* 0x406fe00015157808 */ /* 0x000fe40001000000 */
[C---:B------:R-:W-:Y:S02]  /*1dd80*/  @P1 LOP3.LUT R19, R28.reuse, 0x406fe000, RZ, 0xfc, !PT ;  /* 0x406fe0001c131812 */ /* 0x040fe400078efcff */
[----:B------:R-:W-:Y:S01]  /*1dd90*/  @P3 LOP3.LUT R21, R28, 0x406fe000, RZ, 0xfc, !PT ;  /* 0x406fe0001c153812 */ /* 0x000fe200078efcff */
[----:B-1----:R-:W-:Y:S02]  /*1dda0*/  DSETP.MIN.AND P0, P1, R24, 255, PT ;  /* 0x406fe0001800742a */ /* 0x002fe40003900000 */
[----:B------:R1:W2:Y:S01]  /*1ddb0*/  F2I.U32.F64.TRUNC R28, R18 ;  /* 0x00000012001c7311 */ /* 0x0002a2000030d000 */
[----:B------:R-:W-:Y:S01]  /*1ddc0*/  IMAD.MOV.U32 R22, RZ, RZ, R25 ;  /* 0x000000ffff167224 */ /* 0x000fe200078e0019 */
[----:B------:R-:W-:Y:S01]  /*1ddd0*/  LOP3.LUT R30, R30, 0xff, RZ, 0xc0, !PT ;  /* 0x000000ff1e1e7812 */ /* 0x000fe200078ec0ff */
[----:B------:R-:W-:-:S03]  /*1dde0*/  IMAD.MOV.U32 R25, RZ, RZ, 0x80000 ;  /* 0x00080000ff197424 */ /* 0x000fc600078e00ff */
[----:B------:R-:W-:Y:S01]  /*1ddf0*/  FSEL R23, R22, 3.748046875, P0 ;  /* 0x406fe00016177808 */ /* 0x000fe20000000000 */
[----:B0-----:R-:W-:Y:S01]  /*1de00*/  DSETP.MIN.AND P2, P3, R26, 255, PT ;  /* 0x406fe0001a00742a */ /* 0x001fe20003b40000 */
[----:B------:R2:W0:Y:S01]  /*1de10*/  F2I.U32.F64.TRUNC R20, R20 ;  /* 0x0000001400147311 */ /* 0x000422000030d000 */
[----:B------:R-:W-:Y:S02]  /*1de20*/  SEL R22, R24, RZ, P0 ;  /* 0x000000ff18167207 */ /* 0x000fe40000000000 */
[----:B-1----:R-:W-:Y:S02]  /*1de30*/  MOV R18, R27 ;  /* 0x0000001b00127202 */ /* 0x002fe40000000f00 */
[----:B------:R-:W-:Y:S02]  /*1de40*/  @P1 LOP3.LUT R23, R31, 0x406fe000, RZ, 0xfc, !PT ;  /* 0x406fe0001f171812 */ /* 0x000fe400078efcff */
[----:B------:R-:W-:Y:S02]  /*1de50*/  FSEL R19, R18, 3.748046875, P2 ;  /* 0x406fe00012137808 */ /* 0x000fe40001000000 */
[----:B------:R-:W-:Y:S01]  /*1de60*/  SEL R18, R26, RZ, P2 ;  /* 0x000000ff1a127207 */ /* 0x000fe20001000000 */
[----:B------:R1:W3:Y:S01]  /*1de70*/  F2I.U32.F64.TRUNC R24, R22 ;  /* 0x0000001600187311 */ /* 0x0002e2000030d000 */
[----:B--2---:R-:W-:Y:S01]  /*1de80*/  LOP3.LUT R21, R28, 0xff, RZ, 0xc0, !PT ;  /* 0x000000ff1c157812 */ /* 0x004fe200078ec0ff */
[----:B------:R-:W-:Y:S01]  /*1de90*/  IMAD.MOV.U32 R28, RZ, RZ, 0x80000 ;  /* 0x00080000ff1c7424 */ /* 0x000fe200078e00ff */
[----:B------:R-:W-:-:S02]  /*1dea0*/  @P3 LOP3.LUT R19, R25, 0x406fe000, RZ, 0xfc, !PT ;  /* 0x406fe00019133812 */ /* 0x000fc400078efcff */
[----:B0-----:R-:W-:Y:S01]  /*1deb0*/  LOP3.LUT R26, R20, 0xff, RZ, 0xc0, !PT ;  /* 0x000000ff141a7812 */ /* 0x001fe200078ec0ff */
[----:B------:R-:W-:Y:S02]  /*1dec0*/  IMAD.IADD R21, R34, 0x1, R21 ;  /* 0x0000000122157824 */ /* 0x000fe400078e0215 */
[----:B------:R-:W0:Y:S02]  /*1ded0*/  F2I.U32.F64.TRUNC R18, R18 ;  /* 0x0000001200127311 */ /* 0x000e24000030d000 */
[----:B-1----:R-:W-:Y:S01]  /*1dee0*/  IMAD.IADD R22, R35, 0x1, R26 ;  /* 0x0000000123167824 */ /* 0x002fe200078e021a */
[----:B---3--:R-:W-:-:S05]  /*1def0*/  LOP3.LUT R24, R24, 0xff, RZ, 0xc0, !PT ;  /* 0x000000ff18187812 */ /* 0x008fca00078ec0ff */
[----:B------:R-:W1:Y:S01]  /*1df00*/  I2F.F64.U32 R22, R22 ;  /* 0x0000001600167312 */ /* 0x000e620000201800 */
[----:B------:R-:W-:Y:S01]  /*1df10*/  IMAD.IADD R24, R29, 0x1, R24 ;  /* 0x000000011d187824 */ /* 0x000fe200078e0218 */
[----:B0-----:R-:W-:-:S06]  /*1df20*/  LOP3.LUT R19, R18, 0xff, RZ, 0xc0, !PT ;  /* 0x000000ff12137812 */ /* 0x001fcc00078ec0ff */
[----:B------:R-:W0:Y:S01]  /*1df30*/  I2F.F64.U32 R20, R21 ;  /* 0x0000001500147312 */ /* 0x000e220000201800 */
[----:B------:R-:W-:Y:S01]  /*1df40*/  IMAD.IADD R26, R30, 0x1, R19 ;  /* 0x000000011e1a7824 */ /* 0x000fe200078e0213 */
[----:B-1----:R-:W-:-:S06]  /*1df50*/  DSETP.MIN.AND P2, P3, R22, 255, PT ;  /* 0x406fe0001600742a */ /* 0x002fcc0003b40000 */
[----:B------:R-:W-:Y:S01]  /*1df60*/  I2F.F64.U32 R24, R24 ;  /* 0x0000001800187312 */ /* 0x000fe20000201800 */
[----:B0-----:R-:W-:-:S07]  /*1df70*/  DSETP.MIN.AND P0, P1, R20, 255, PT ;  /* 0x406fe0001400742a */ /* 0x001fce0003900000 */
[----:B------:R-:W0:Y:S01]  /*1df80*/  I2F.F64.U32 R26, R26 ;  /* 0x0000001a001a7312 */ /* 0x000e220000201800 */
[----:B------:R-:W-:Y:S02]  /*1df90*/  IMAD.MOV.U32 R18, RZ, RZ, R21 ;  /* 0x000000ffff127224 */ /* 0x000fe400078e0015 */
[----:B------:R-:W-:-:S03]  /*1dfa0*/  IMAD.MOV.U32 R21, RZ, RZ, R23 ;  /* 0x000000ffff157224 */ /* 0x000fc600078e0017 */
[----:B------:R-:W-:Y:S02]  /*1dfb0*/  FSEL R19, R18, 3.748046875, P0 ;  /* 0x406fe00012137808 */ /* 0x000fe40000000000 */
[----:B------:R-:W-:Y:S02]  /*1dfc0*/  SEL R18, R20, RZ, P0 ;  /* 0x000000ff14127207 */ /* 0x000fe40000000000 */
[----:B------:R-:W-:Y:S02]  /*1dfd0*/  FSEL R21, R21, 3.748046875, P2 ;  /* 0x406fe00015157808 */ /* 0x000fe40001000000 */
[----:B------:R-:W-:Y:S02]  /*1dfe0*/  @P3 LOP3.LUT R21, R28, 0x406fe000, RZ, 0xfc, !PT ;  /* 0x406fe0001c153812 */ /* 0x000fe400078efcff */
[----:B------:R-:W-:Y:S01]  /*1dff0*/  SEL R20, R22, RZ, P2 ;  /* 0x000000ff16147207 */ /* 0x000fe20001000000 */
[----:B0-----:R-:W-:Y:S01]  /*1e000*/  DSETP.MIN.AND P2, P3, R26, 255, PT ;  /* 0x406fe0001a00742a */ /* 0x001fe20003b40000 */
[----:B------:R-:W-:Y:S01]  /*1e010*/  @P1 LOP3.LUT R19, R28, 0x406fe000, RZ, 0xfc, !PT ;  /* 0x406fe0001c131812 */ /* 0x000fe200078efcff */
[----:B------:R-:W-:Y:S01]  /*1e020*/  DSETP.MIN.AND P0, P1, R24, 255, PT ;  /* 0x406fe0001800742a */ /* 0x000fe20003900000 */
[----:B------:R-:W-:-:S02]  /*1e030*/  IMAD.MOV.U32 R22, RZ, RZ, R25 ;  /* 0x000000ffff167224 */ /* 0x000fc400078e0019 */
[----:B------:R0:W1:Y:S03]  /*1e040*/  F2I.U32.F64.TRUNC R18, R18 ;  /* 0x0000001200127311 */ /* 0x000066000030d000 */
[----:B------:R-:W-:Y:S02]  /*1e050*/  FSEL R23, R22, 3.748046875, P0 ;  /* 0x406fe00016177808 */ /* 0x000fe40000000000 */
[----:B------:R-:W-:Y:S01]  /*1e060*/  SEL R22, R24, RZ, P0 ;  /* 0x000000ff18167207 */ /* 0x000fe20000000000 */
[----:B------:R-:W-:Y:S02]  /*1e070*/  IMAD.MOV.U32 R24, RZ, RZ, 0x80000 ;  /* 0x00080000ff187424 */ /* 0x000fe400078e00ff */
[----:B------:R1:W-:Y:S01]  /*1e080*/  F2I.U32.F64.TRUNC R20, R20 ;  /* 0x0000001400147311 */ /* 0x0003e2000030d000 */
[----:B0-----:R-:W-:Y:S02]  /*1e090*/  MOV R19, R27 ;  /* 0x0000001b00137202 */ /* 0x001fe40000000f00 */
[----:B------:R-:W-:-:S02]  /*1e0a0*/  @P1 LOP3.LUT R23, R28, 0x406fe000, RZ, 0xfc, !PT ;  /* 0x406fe0001c171812 */ /* 0x000fc400078efcff */
[----:B------:R-:W-:Y:S02]  /*1e0b0*/  FSEL R25, R19, 3.748046875, P2 ;  /* 0x406fe00013197808 */ /* 0x000fe40001000000 */
[----:B------:R-:W-:Y:S01]  /*1e0c0*/  @P3 LOP3.LUT R25, R24, 0x406fe000, RZ, 0xfc, !PT ;  /* 0x406fe00018193812 */ /* 0x000fe200078efcff */
[----:B------:R-:W-:Y:S01]  /*1e0d0*/  F2I.U32.F64.TRUNC R19, R22 ;  /* 0x0000001600137311 */ /* 0x000fe2000030d000 */
[----:B------:R-:W-:Y:S02]  /*1e0e0*/  SEL R24, R26, RZ, P2 ;  /* 0x000000ff1a187207 */ /* 0x000fe40001000000 */
[----:B-1----:R-:W-:-:S05]  /*1e0f0*/  PRMT R21, R18, 0x7610, R21 ;  /* 0x0000761012157816 */ /* 0x002fca0000000015 */
[----:B------:R-:W0:Y:S02]  /*1e100*/  F2I.U32.F64.TRUNC R24, R24 ;  /* 0x0000001800187311 */ /* 0x000e24000030d000 */
[----:B0-----:R-:W-:-:S07]  /*1e110*/  PRMT R18, R24, 0x7610, R18 ;  /* 0x0000761018127816 */ /* 0x001fce0000000012 */
.L_x_267:
[----:B------:R-:W-:Y:S05]  /*1e120*/  BSYNC.RECONVERGENT B4 ;  /* 0x0000000000047941 */ /* 0x000fea0003800200 */
.L_x_254:
        /* <DEDUP_REMOVED lines=26> */
[----:B------:R-:W-:Y:S03]  /*1e2d0*/  BSSY.RECONVERGENT B2, `(.L_x_549) ;  /* 0x000000c000027945 */ /* 0x000fe60003800200 */
[----:B------:R-:W-:Y:S01]  /*1e2e0*/  ISETP.GT.U32.AND P0, PT, R28, 0x727fffff, PT ;  /* 0x727fffff1c00780c */ /* 0x000fe20003f04070 */
[----:B------:R-:W-:-:S12]  /*1e2f0*/  DMUL R28, R26, R22 ;  /* 0x000000161a1c7228 */ /* 0x000fd80000000000 */
[----:B01----:R-:W-:Y:S05]  /*1e300*/  @!P0 BRA `(.L_x_550) ;  /* 0x0000000000108947 */ /* 0x003fea0003800000 */
[----:B------:R-:W-:Y:S01]  /*1e310*/  IMAD.MOV.U32 R22, RZ, RZ, R25 ;  /* 0x000000ffff167224 */ /* 0x000fe200078e0019 */
[----:B------:R-:W-:-:S07]  /*1e320*/  MOV R24, 0x1e340 ;  /* 0x0001e34000187802 */ /* 0x000fce0000000f00 */
[----:B------:R-:W-:Y:S05]  /*1e330*/  CALL.REL.NOINC `($__internal_3_$__cuda_sm20_sqrt_rn_f32_slowpath) ;  /* 0x000003e0002c7944 */ /* 0x000fea0003c00000 */
[----:B------:R-:W-:Y:S05]  /*1e340*/  BRA `(.L_x_551) ;  /* 0x0000000000107947 */ /* 0x000fea0003800000 */
.L_x_550:
[----:B------:R-:W-:Y:S01]  /*1e350*/  FMUL.FTZ R30, R25, R24 ;  /* 0x00000018191e7220 */ /* 0x000fe20000410000 */
[----:B------:R-:W-:-:S03]  /*1e360*/  FMUL.FTZ R22, R24, 0.5 ;  /* 0x3f00000018167820 */ /* 0x000fc60000410000 */
[----:B------:R-:W-:-:S04]  /*1e370*/  FFMA R23, -R30, R30, R25 ;  /* 0x0000001e1e177223 */ /* 0x000fc80000000119 */
[----:B------:R-:W-:-:S07]  /*1e380*/  FFMA R30, R23, R22, R30 ;  /* 0x00000016171e7223 */ /* 0x000fce000000001e */
.L_x_551:
[----:B------:R-:W-:Y:S05]  /*1e390*/  BSYNC.RECONVERGENT B2 ;  /* 0x0000000000027941 */ /* 0x000fea0003800200 */
.L_x_549:
        /* <DEDUP_REMOVED lines=9> */
[----:B------:R-:W-:Y:S01]  /*1e430*/  MOV R26, 0x0 ;  /* 0x00000000001a7802 */ /* 0x000fe20000000f00 */
[----:B------:R-:W-:Y:S02]  /*1e440*/  IMAD.MOV.U32 R27, RZ, RZ, 0x3fd80000 ;  /* 0x3fd80000ff1b7424 */ /* 0x000fe400078e00ff */
        /* <DEDUP_REMOVED lines=23> */
.L_x_553:
[----:B------:R-:W-:Y:S05]  /*1e5c0*/  BSYNC.RECONVERGENT B5 ;  /* 0x0000000000057941 */ /* 0x000fea0003800200 */
.L_x_552:
        /* <DEDUP_REMOVED lines=23> */
.L_x_555:
[----:B------:R-:W-:Y:S05]  /*1e740*/  BSYNC.RECONVERGENT B5 ;  /* 0x0000000000057941 */ /* 0x000fea0003800200 */
.L_x_554:
        /* <DEDUP_REMOVED lines=25> */
.L_x_557:
[----:B------:R-:W-:Y:S05]  /*1e8e0*/  BSYNC.RECONVERGENT B5 ;  /* 0x0000000000057941 */ /* 0x000fea0003800200 */
.L_x_556:
        /* <DEDUP_REMOVED lines=21> */
.L_x_559:
[----:B------:R-:W-:Y:S05]  /*1ea40*/  BSYNC.RECONVERGENT B5 ;  /* 0x0000000000057941 */ /* 0x000fea0003800200 */
.L_x_558:
[----:B------:R-:W-:Y:S02]  /*1ea50*/  IMAD.MOV.U32 R114, RZ, RZ, R24 ;  /* 0x000000ffff727224 */ /* 0x000fe400078e0018 */
[----:B------:R-:W-:-:S07]  /*1ea60*/  IMAD.MOV.U32 R115, RZ, RZ, R25 ;  /* 0x000000ffff737224 */ /* 0x000fce00078e0019 */
.L_x_548:
[----:B------:R-:W-:Y:S05]  /*1ea70*/  BSYNC.RECONVERGENT B4 ;  /* 0x0000000000047941 */ /* 0x000fea0003800200 */
.L_x_547:
        /* <DEDUP_REMOVED lines=26> */
.L_x_561:
[----:B------:R-:W-:Y:S05]  /*1ec20*/  BSYNC.RECONVERGENT B4 ;  /* 0x0000000000047941 */ /* 0x000fea0003800200 */
.L_x_560:
        /* <DEDUP_REMOVED lines=13> */
.L_x_576:
        /* <DEDUP_REMOVED lines=38> */
.L_x_568:
[----:B------:R-:W-:Y:S05]  /*1ef60*/  BSYNC.RECONVERGENT B6 ;  /* 0x0000000000067941 */ /* 0x000fea0003800200 */
.L_x_567:
        /* <DEDUP_REMOVED lines=27> */
.L_x_572:
[----:B------:R-:W-:Y:S05]  /*1f120*/  BSYNC.RECONVERGENT B7 ;  /* 0x0000000000077941 */ /* 0x000fea0003800200 */
.L_x_571:
        /* <DEDUP_REMOVED lines=25> */
.L_x_574:
[----:B------:R-:W-:Y:S05]  /*1f2c0*/  BSYNC.RECONVERGENT B7 ;  /* 0x0000000000077941 */ /* 0x000fea0003800200 */
.L_x_573:
        /* <DEDUP_REMOVED lines=23> */
.L_x_575:
[----:B------:R-:W-:Y:S05]  /*1f440*/  BSYNC.RECONVERGENT B7 ;  /* 0x0000000000077941 */ /* 0x000fea0003800200 */
.L_x_570:
[----:B------:R-:W-:Y:S05]  /*1f450*/  BSYNC.RECONVERGENT B6 ;  /* 0x0000000000067941 */ /* 0x000fea0003800200 */
.L_x_569:
        /* <DEDUP_REMOVED lines=12> */
.L_x_566:
[----:B------:R-:W-:Y:S05]  /*1f520*/  BSYNC.RELIABLE B5 ;  /* 0x0000000000057941 */ /* 0x000fea0003800100 */
.L_x_565:
[----:B------:R-:W0:Y:S01]  /*1f530*/  LDCU UR4, c[0x0][0x398] ;  /* 0x00007300ff0477ac */ /* 0x000e220008000800 */
[----:B------:R-:W-:-:S05]  /*1f540*/  VIADD R32, R32, 0x1 ;  /* 0x0000000120207836 */ /* 0x000fca0000000000 */
[----:B0-----:R-:W-:-:S13]  /*1f550*/  ISETP.NE.AND P0, PT, R32, UR4, PT ;  /* 0x0000000420007c0c */ /* 0x001fda000bf05270 */
[----:B------:R-:W-:Y:S05]  /*1f560*/  @P0 BRA `(.L_x_576) ;  /* 0xfffffff400e40947 */ /* 0x000fea000383ffff */
.L_x_564:
[----:B------:R-:W0:Y:S01]  /*1f570*/  LDCU UR4, c[0x0][0x388] ;  /* 0x00007100ff0477ac */ /* 0x000e220008000800 */
[----:B------:R-:W-:Y:S01]  /*1f580*/  MOV R23, 0xffffffff ;  /* 0xffffffff00177802 */ /* 0x000fe20000000f00 */
        /* <DEDUP_REMOVED lines=9> */
.L_x_594:
        /* <DEDUP_REMOVED lines=28> */
[----:B------:R-:W-:Y:S02]  /*1f7e0*/  DMUL R36, R128, R30 ;  /* 0x0000001e80247228 */ /* 0x000fe40000000000 */
[----:B------:R-:W-:-:S02]  /*1f7f0*/  DADD R132, R104, -R138 ;  /* 0x0000000068847229 */ /* 0x000fc4000000088a */
[----:B0-----:R-:W-:Y:S01]  /*1f800*/  DFMA R24, R124, R118, -R28 ;  /* 0x000000767c18722b */ /* 0x001fe2000000081c */
[----:B------:R-:W-:-:S03]  /*1f810*/  CS2R R28, SRZ ;  /* 0x00000000001c7805 */ /* 0x000fc6000001ff00 */
        /* <DEDUP_REMOVED lines=31> */
.L_x_581:
[----:B------:R-:W-:Y:S05]  /*1fa10*/  BSYNC.RECONVERGENT B7 ;  /* 0x0000000000077941 */ /* 0x000fea0003800200 */
.L_x_580:
        /* <DEDUP_REMOVED lines=31> */
.L_x_583:
[----:B------:R-:W-:Y:S05]  /*1fc10*/  BSYNC.RECONVERGENT B7 ;  /* 0x0000000000077941 */ /* 0x000fea0003800200 */
.L_x_582:
        /* <DEDUP_REMOVED lines=26> */
.L_x_585:
[----:B------:R-:W-:Y:S05]  /*1fdc0*/  BSYNC.RECONVERGENT B7 ;  /* 0x0000000000077941 */ /* 0x000fea0003800200 */
.L_x_584:
[----:B------:R-:W-:-:S06]  /*1fdd0*/  DSETP.GEU.AND P1, PT, R24, RZ, PT ;  /* 0x000000ff1800722a */ /* 0x000fcc0003f2e000 */
[----:B------:R-:W-:Y:S02]  /*1fde0*/  FSEL R28, R24, RZ, P1 ;  /* 0x000000ff181c7208 */ /* 0x000fe40000800000 */
[----:B------:R-:W-:-:S07]  /*1fdf0*/  FSEL R29, R25, RZ, P1 ;  /* 0x000000ff191d7208 */ /* 0x000fce0000800000 */
.L_x_579:
[----:B------:R-:W-:Y:S05]  /*1fe00*/  BSYNC.RECONVERGENT B6 ;  /* 0x0000000000067941 */ /* 0x000fea0003800200 */
.L_x_578:
        /* <DEDUP_REMOVED lines=49> */
.L_x_589:
[----:B------:R-:W-:Y:S05]  /*20120*/  BSYNC.RECONVERGENT B7 ;  /* 0x0000000000077941 */ /* 0x000fea0003800200 */
.L_x_588:
        /* <DEDUP_REMOVED lines=31> */
.L_x_591:
[----:B------:R-:W-:Y:S05]  /*20320*/  BSYNC.RECONVERGENT B7 ;  /* 0x0000000000077941 */ /* 0x000fea0003800200 */
.L_x_590:
        /* <DEDUP_REMOVED lines=26> */
.L_x_593:
[----:B------:R-:W-:Y:S05]  /*204d0*/  BSYNC.RECONVERGENT B7 ;  /* 0x0000000000077941 */ /* 0x000fea0003800200 */
.L_x_592:
[----:B------:R-:W-:-:S06]  /*204e0*/  DSETP.GEU.AND P0, PT, R24, RZ, PT ;  /* 0x000000ff1800722a */ /* 0x000fcc0003f0e000 */
[----:B------:R-:W-:Y:S02]  /*204f0*/  FSEL R122, R24, RZ, P0 ;  /* 0x000000ff187a7208 */ /* 0x000fe40000000000 */
[----:B------:R-:W-:-:S07]  /*20500*/  FSEL R123, R25, RZ, P0 ;  /* 0x000000ff197b7208 */ /* 0x000fce0000000000 */
.L_x_587:
[----:B------:R-:W-:Y:S05]  /*20510*/  BSYNC.RECONVERGENT B6 ;  /* 0x0000000000067941 */ /* 0x000fea0003800200 */
.L_x_586:
        /* <DEDUP_REMOVED lines=12> */
[----:B------:R-:W-:Y:S01]  /*205e0*/  @P2 IMAD.MOV.U32 R26, RZ, RZ, -0x5f4a1273 ;  /* 0xa0b5ed8dff1a2424 */ /* 0x000fe200078e00ff */
[----:B------:R-:W-:-:S06]  /*205f0*/  @P2 MOV R27, 0x3eb0c6f7 ;  /* 0x3eb0c6f7001b2802 */ /* 0x000fcc0000000f00 */
        /* <DEDUP_REMOVED lines=11> */
.L_x_577:
        /* <DEDUP_REMOVED lines=55> */
.L_x_596:
[----:B------:R-:W-:Y:S05]  /*20a20*/  BSYNC.RECONVERGENT B5 ;  /* 0x0000000000057941 */ /* 0x000fea0003800200 */
.L_x_595:
        /* <DEDUP_REMOVED lines=22> */
[----:B------:R-:W-:Y:S01]  /*20b90*/  MOV R86, R32 ;  /* 0x0000002000567202 */ /* 0x000fe20000000f00 */
[----:B------:R-:W-:Y:S01]  /*20ba0*/  IMAD.MOV.U32 R87, RZ, RZ, R33 ;  /* 0x000000ffff577224 */ /* 0x000fe200078e0021 */
[----:B------:R-:W-:Y:S01]  /*20bb0*/  MOV R22, 0x20bf0 ;  /* 0x00020bf000167802 */ /* 0x000fe20000000f00 */
[----:B------:R-:W-:Y:S02]  /*20bc0*/  IMAD.MOV.U32 R84, RZ, RZ, R112 ;  /* 0x000000ffff547224 */ /* 0x000fe400078e0070 */
[----:B------:R-:W-:-:S07]  /*20bd0*/  IMAD.MOV.U32 R85, RZ, RZ, R113 ;  /* 0x000000ffff557224 */ /* 0x000fce00078e0071 */
[----:B-1----:R-:W-:Y:S05]  /*20be0*/  CALL.REL.NOINC `($__internal_1_$__cuda_sm20_div_rn_f64_full) ;  /* 0x000003ac00e87944 */ /* 0x002fea0003c00000 */
.L_x_598:
[----:B------:R-:W-:Y:S05]  /*20bf0*/  BSYNC.RECONVERGENT B5 ;  /* 0x0000000000057941 */ /* 0x000fea0003800200 */
.L_x_597:
        /* <DEDUP_REMOVED lines=22> */
[----:B------:R-:W-:Y:S01]  /*20d60*/  IMAD.MOV.U32 R28, RZ, RZ, 0x0 ;  /* 0x00000000ff1c7424 */ /* 0x000fe200078e00ff */
[----:B------:R-:W-:Y:S02]  /*20d70*/  MOV R29, 0x3fd80000 ;  /* 0x3fd80000001d7802 */ /* 0x000fe40000000f00 */
[----:B------:R-:W-:-:S02]  /*20d80*/  DMUL R26, R98, R106 ;  /* 0x0000006a621a7228 */ /* 0x000fc40000000000 */
[----:B------:R-:W-:Y:S02]  /*20d90*/  DMUL R24, R96, R36 ;  /* 0x0000002460187228 */ /* 0x000fe40000000000 */
[----:B------:R-:W-:-:S04]  /*20da0*/  DMUL R32, R110, R100 ;  /* 0x000000646e207228 */ /* 0x000fc80000000000 */
[----:B------:R-:W-:Y:S02]  /*20db0*/  DFMA R36, R110, R36, -R26 ;  /* 0x000000246e24722b */ /* 0x000fe4000000081a */
[----:B------:R-:W-:Y:S02]  /*20dc0*/  DFMA R86, R100, R106, -R24 ;  /* 0x0000006a6456722b */ /* 0x000fe40000000818 */
[----:B------:R-:W-:-:S04]  /*20dd0*/  DFMA R32, R96, R98, -R32 ;  /* 0x000000626020722b */ /* 0x000fc80000000820 */
[----:B------:R-:W-:-:S08]  /*20de0*/  DMUL R24, R36, R36 ;  /* 0x0000002424187228 */ /* 0x000fd00000000000 */
[----:B------:R-:W-:-:S08]  /*20df0*/  DFMA R24, R86, R86, R24 ;  /* 0x000000565618722b */ /* 0x000fd00000000018 */
[----:B------:R-:W-:-:S06]  /*20e00*/  DFMA R84, R32, R32, R24 ;  /* 0x000000202054722b */ /* 0x000fcc0000000018 */
        /* <DEDUP_REMOVED lines=26> */
.L_x_600:
[----:B------:R-:W-:Y:S05]  /*20fb0*/  BSYNC.RECONVERGENT B5 ;  /* 0x0000000000057941 */ /* 0x000fea0003800200 */
.L_x_599:
        /* <DEDUP_REMOVED lines=27> */
.L_x_604:
[----:B------:R-:W-:Y:S05]  /*21170*/  BSYNC.RECONVERGENT B6 ;  /* 0x0000000000067941 */ /* 0x000fea0003800200 */
.L_x_603:
        /* <DEDUP_REMOVED lines=25> */
.L_x_606:
[----:B------:R-:W-:Y:S05]  /*21310*/  BSYNC.RECONVERGENT B6 ;  /* 0x0000000000067941 */ /* 0x000fea0003800200 */
.L_x_605:
        /* <DEDUP_REMOVED lines=21> */
.L_x_608:
[----:B------:R-:W-:Y:S05]  /*21470*/  BSYNC.RECONVERGENT B6 ;  /* 0x0000000000067941 */ /* 0x000fea0003800200 */
.L_x_607:
[----:B------:R-:W-:Y:S02]  /*21480*/  IMAD.MOV.U32 R104, RZ, RZ, R24 ;  /* 0x000000ffff687224 */ /* 0x000fe400078e0018 */
[----:B------:R-:W-:-:S07]  /*21490*/  IMAD.MOV.U32 R105, RZ, RZ, R25 ;  /* 0x000000ffff697224 */ /* 0x000fce00078e0019 */
.L_x_602:
[----:B------:R-:W-:Y:S05]  /*214a0*/  BSYNC.RECONVERGENT B5 ;  /* 0x0000000000057941 */ /* 0x000fea0003800200 */
.L_x_601:
[----:B------:R-:W0:Y:S01]  /*214b0*/  LDCU UR4, c[0x0][0x398] ;  /* 0x00007300ff0477ac */ /* 0x000e220008000800 */
[----:B------:R-:W-:Y:S01]  /*214c0*/  CS2R R36, SRZ ;  /* 0x0000000000247805 */ /* 0x000fe2000001ff00 */
[----:B0-----:R-:W-:-:S09]  /*214d0*/  UISETP.GE.AND UP0, UPT, UR4, 0x1, UPT ;  /* 0x000000010400788c */ /* 0x001fd2000bf06270 */
[----:B------:R-:W-:Y:S05]  /*214e0*/  BRA.U !UP0, `(.L_x_609) ;  /* 0x0000001d087c7547 */ /* 0x000fea000b800000 */
[----:B------:R-:W-:Y:S01]  /*214f0*/  DMUL R24, R106, R106 ;  /* 0x0000006a6a187228 */ /* 0x000fe20000000000 */
[----:B------:R-:W-:Y:S01]  /*21500*/  IMAD.MOV.U32 R32, RZ, RZ, 0x0 ;  /* 0x00000000ff207424 */ /* 0x000fe200078e00ff */
[----:B------:R-:W-:Y:S01]  /*21510*/  MOV R33, 0x3fd80000 ;  /* 0x3fd8000000217802 */ /* 0x000fe20000000f00 */
        /* <DEDUP_REMOVED lines=25> */
.L_x_611:
[----:B------:R-:W-:Y:S05]  /*216b0*/  BSYNC.RECONVERGENT B5 ;  /* 0x0000000000057941 */ /* 0x000fea0003800200 */
.L_x_610:
[----:B------:R-:W-:Y:S01]  /*216c0*/  IMAD.MOV.U32 R32, RZ, RZ, RZ ;  /* 0x000000ffff207224 */ /* 0x000fe200078e00ff */
[----:B------:R-:W-:-:S07]  /*216d0*/  CS2R R36, SRZ ;  /* 0x0000000000247805 */ /* 0x000fce000001ff00 */
.L_x_649:
[----:B------:R-:W0:Y:S01]  /*216e0*/  LDC.64 R24, c[0x0][0x390] ;  /* 0x0000e400ff187b82 */ /* 0x000e220000000a00 */
[----:B------:R-:W1:Y:S01]  /*216f0*/  LDCU UR4, c[0x0][0x398] ;  /* 0x00007300ff0477ac */ /* 0x000e620008000800 */
[----:B0-----:R-:W-:-:S05]  /*21700*/  IMAD.WIDE.U32 R24, R32, 0x40, R24 ;  /* 0x0000004020187825 */ /* 0x001fca00078e0018 */
[----:B------:R-:W2:Y:S04]  /*21710*/  LDG.E R22, desc[UR8][R24.64] ;  /* 0x0000000818167981 */ /* 0x000ea8000c1e1900 */
[----:B------:R0:W5:Y:S01]  /*21720*/  LDG.E.64 R98, desc[UR8][R24.64+0x8] ;  /* 0x0000080818627981 */ /* 0x000162000c1e1b00 */
[----:B------:R-:W-:Y:S01]  /*21730*/  IADD3 R32, PT, PT, R32, 0x1, RZ ;  /* 0x0000000120207810 */ /* 0x000fe20007ffe0ff */
[----:B------:R-:W-:Y:S03]  /*21740*/  BSSY.RECONVERGENT B5, `(.L_x_612) ;  /* 0x00001b8000057945 */ /* 0x000fe60003800200 */
[----:B-1----:R-:W-:Y:S02]  /*21750*/  ISETP.NE.AND P6, PT, R32, UR4, PT ;  /* 0x0000000420007c0c */ /* 0x002fe4000bfc5270 */
        /* <DEDUP_REMOVED lines=11> */
.L_x_613:
        /* <DEDUP_REMOVED lines=8> */
.L_x_614:
        /* <DEDUP_REMOVED lines=8> */
.L_x_635:
        /* <DEDUP_REMOVED lines=63> */
.L_x_620:
[----:B------:R-:W-:Y:S05]  /*21d00*/  BSYNC.RECONVERGENT B7 ;  /* 0x0000000000077941 */ /* 0x000fea0003800200 */
.L_x_619:
        /* <DEDUP_REMOVED lines=31> */
.L_x_622:
[----:B------:R-:W-:Y:S05]  /*21f00*/  BSYNC.RECONVERGENT B7 ;  /* 0x0000000000077941 */ /* 0x000fea0003800200 */
.L_x_621:
        /* <DEDUP_REMOVED lines=26> */
.L_x_624:
[----:B------:R-:W-:Y:S05]  /*220b0*/  BSYNC.RECONVERGENT B7 ;  /* 0x0000000000077941 */ /* 0x000fea0003800200 */
.L_x_623:
[----:B------:R-:W-:-:S06]  /*220c0*/  DSETP.GEU.AND P1, PT, R24, RZ, PT ;  /* 0x000000ff1800722a */ /* 0x000fcc0003f2e000 */
[----:B------:R-:W-:Y:S02]  /*220d0*/  FSEL R162, R24, RZ, P1 ;  /* 0x000000ff18a27208 */ /* 0x000fe40000800000 */
[----:B------:R-:W-:-:S07]  /*220e0*/  FSEL R163, R25, RZ, P1 ;  /* 0x000000ff19a37208 */ /* 0x000fce0000800000 */
.L_x_618:
[----:B------:R-:W-:Y:S05]  /*220f0*/  BSYNC.RECONVERGENT B6 ;  /* 0x0000000000067941 */ /* 0x000fea0003800200 */
.L_x_617:
        /* <DEDUP_REMOVED lines=49> */
.L_x_628:
[----:B------:R-:W-:Y:S05]  /*22410*/  BSYNC.RECONVERGENT B7 ;  /* 0x0000000000077941 */ /* 0x000fea0003800200 */
.L_x_627:
        /* <DEDUP_REMOVED lines=31> */
.L_x_630:
[----:B------:R-:W-:Y:S05]  /*22610*/  BSYNC.RECONVERGENT B7 ;  /* 0x0000000000077941 */ /* 0x000fea0003800200 */
.L_x_629:
        /* <DEDUP_REMOVED lines=26> */
.L_x_632:
[----:B------:R-:W-:Y:S05]  /*227c0*/  BSYNC.RECONVERGENT B7 ;  /* 0x0000000000077941 */ /* 0x000fea0003800200 */
.L_x_631:
[----:B------:R-:W-:-:S06]  /*227d0*/  DSETP.GEU.AND P0, PT, R24, RZ, PT ;  /* 0x000000ff1800722a */ /* 0x000fcc0003f0e000 */
[----:B------:R-:W-:Y:S02]  /*227e0*/  FSEL R124, R24, RZ, P0 ;  /* 0x000000ff187c7208 */ /* 0x000fe40000000000 */
[----:B------:R-:W-:-:S07]  /*227f0*/  FSEL R125, R25, RZ, P0 ;  /* 0x000000ff197d7208 */ /* 0x000fce0000000000 */
.L_x_626:
[----:B------:R-:W-:Y:S05]  /*22800*/  BSYNC.RECONVERGENT B6 ;  /* 0x0000000000067941 */ /* 0x000fea0003800200 */
.L_x_625:
        /* <DEDUP_REMOVED lines=21> */
.L_x_634:
[----:B------:R-:W-:Y:S05]  /*22960*/  BSYNC.RECONVERGENT B2 ;  /* 0x0000000000027941 */ /* 0x000fea0003800200 */
.L_x_633:
[----:B------:R-:W0:Y:S01]  /*22970*/  LDCU UR4, c[0x0][0x388] ;  /* 0x00007100ff0477ac */ /* 0x000e220008000800 */
[----:B------:R-:W-:-:S05]  /*22980*/  VIADD R33, R33, 0x1 ;  /* 0x0000000121217836 */ /* 0x000fca0000000000 */
[----:B0-----:R-:W-:-:S13]  /*22990*/  ISETP.NE.AND P0, PT, R33, UR4, PT ;  /* 0x0000000421007c0c */ /* 0x001fda000bf05270 */
[----:B------:R-:W-:Y:S05]  /*229a0*/  @P0 BRA `(.L_x_635) ;  /* 0xffffffec00d80947 */ /* 0x000fea000383ffff */
.L_x_616:
        /* <DEDUP_REMOVED lines=33> */
[----:B------:R-:W-:-:S07]  /*22bc0*/  IMAD.MOV.U32 R24, RZ, RZ, R86 ;  /* 0x000000ffff187224 */ /* 0x000fce00078e0056 */
[----:B------:R-:W-:Y:S05]  /*22bd0*/  CALL.REL.NOINC `($__internal_2_$__cuda_sm20_dsqrt_rn_f64_mediumpath_v1) ;  /* 0x0000039400587944 */ /* 0x000fea0003c00000 */
.L_x_639:
[----:B------:R-:W-:Y:S05]  /*22be0*/  BSYNC.RECONVERGENT B7 ;  /* 0x0000000000077941 */ /* 0x000fea0003800200 */
.L_x_638:
        /* <DEDUP_REMOVED lines=20> */
.L_x_641:
[----:B------:R-:W-:Y:S05]  /*22d30*/  BSYNC.RECONVERGENT B7 ;  /* 0x0000000000077941 */ /* 0x000fea0003800200 */
.L_x_640:
[----:B------:R-:W-:-:S11]  /*22d40*/  DADD R36, R36, R24 ;  /* 0x0000000024247229 */ /* 0x000fd60000000018 */
.L_x_637:
[----:B------:R-:W-:Y:S05]  /*22d50*/  BSYNC.RECONVERGENT B6 ;  /* 0x0000000000067941 */ /* 0x000fea0003800200 */
.L_x_636:
        /* <DEDUP_REMOVED lines=10> */
[----:B------:R-:W-:Y:S01]  /*22e00*/  IMAD.MOV.U32 R42, RZ, RZ, 0x0 ;  /* 0x00000000ff2a7424 */ /* 0x000fe200078e00ff */
[----:B------:R-:W-:Y:S01]  /*22e10*/  BSSY.RECONVERGENT B6, `(.L_x_642) ;  /* 0x000001d000067945 */ /* 0x000fe20003800200 */
[----:B------:R-:W-:-:S05]  /*22e20*/  IMAD.MOV.U32 R43, RZ, RZ, 0x3fd80000 ;  /* 0x3fd80000ff2b7424 */ /* 0x000fca00078e00ff */
[----:B------:R-:W-:-:S08]  /*22e30*/  DFMA R24, R122, R122, R24 ;  /* 0x0000007a7a18722b */ /* 0x000fd00000000018 */
[----:B------:R-:W-:Y:S02]  /*22e40*/  DFMA R84, R96, R96, R24 ;  /* 0x000000606054722b */ /* 0x000fe40000000018 */
[----:B------:R-:W-:-:S04]  /*22e50*/  DMUL R96, R98, R100 ;  /* 0x0000006462607228 */ /* 0x000fc80000000000 */
        /* <DEDUP_REMOVED lines=24> */
.L_x_643:
[----:B------:R-:W-:Y:S05]  /*22fe0*/  BSYNC.RECONVERGENT B6 ;  /* 0x0000000000067941 */ /* 0x000fea0003800200 */
.L_x_642:
[----:B------:R-:W-:Y:S01]  /*22ff0*/  DMUL R84, R30, R34 ;  /* 0x000000221e547228 */ /* 0x000fe20000000000 */
[----:B------:R-:W-:Y:S01]  /*23000*/  IMAD.MOV.U32 R24, RZ, RZ, 0x1 ;  /* 0x00000001ff187424 */ /* 0x000fe200078e00ff */
[----:B------:R-:W-:Y:S01]  /*23010*/  FSETP.GEU.AND P1, PT, |R87|, 6.5827683646048100446e-37, PT ;  /* 0x036000005700780b */ /* 0x000fe20003f2e200 */
        /* <DEDUP_REMOVED lines=15> */
[----:B------:R-:W-:Y:S01]  /*23110*/  MOV R112, R24 ;  /* 0x0000001800707202 */ /* 0x000fe20000000f00 */
[----:B------:R-:W-:-:S07]  /*23120*/  IMAD.MOV.U32 R113, RZ, RZ, R25 ;  /* 0x000000ffff717224 */ /* 0x000fce00078e0019 */
.L_x_645:
[----:B------:R-:W-:Y:S05]  /*23130*/  BSYNC.RECONVERGENT B6 ;  /* 0x0000000000067941 */ /* 0x000fea0003800200 */
.L_x_644:
[----:B------:R-:W-:Y:S01]  /*23140*/  DADD R24, -RZ, |R112| ;  /* 0x00000000ff187229 */ /* 0x000fe20000000570 */
[----:B------:R-:W-:Y:S01]  /*23150*/  BSSY.RECONVERGENT B2, `(.L_x_646) ;  /* 0x0000003000027945 */ /* 0x000fe20003800200 */
[----:B------:R-:W-:-:S09]  /*23160*/  MOV R22, 0x23180 ;  /* 0x0002318000167802 */ /* 0x000fd20000000f00 */
[----:B------:R-:W-:Y:S05]  /*23170*/  CALL.REL.NOINC `($_Z13render_kernelP4RectiP5Lighti7double3S3_iidP6uchar4iS5_$__internal_accurate_pow) ;  /* 0x0000039000f07944 */ /* 0x000fea0003c00000 */
[----:B------:R-:W-:Y:S05]  /*23180*/  BSYNC.RECONVERGENT B2 ;  /* 0x0000000000027941 */ /* 0x000fea0003800200 */
.L_x_646:
        /* <DEDUP_REMOVED lines=15> */
.L_x_648:
[----:B------:R-:W-:Y:S05]  /*23280*/  BSYNC.RECONVERGENT B2 ;  /* 0x0000000000027941 */ /* 0x000fea0003800200 */
.L_x_647:
[----:B------:R-:W-:Y:S02]  /*23290*/  FSEL R24, R24, RZ, P2 ;  /* 0x000000ff18187208 */ /* 0x000fe40001000000 */
[----:B------:R-:W-:-:S06]  /*232a0*/  FSEL R25, R25, 1.875, P2 ;  /* 0x3ff0000019197808 */ /* 0x000fcc0001000000 */
[----:B------:R-:W-:-:S11]  /*232b0*/  DFMA R36, R96, R24, R36 ;  /* 0x000000186024722b */ /* 0x000fd60000000024 */
.L_x_615:
[----:B------:R-:W-:Y:S05]  /*232c0*/  BSYNC.RECONVERGENT B5 ;  /* 0x0000000000057941 */ /* 0x000fea0003800200 */
.L_x_612:
[----:B------:R-:W-:Y:S05]  /*232d0*/  @P6 BRA `(.L_x_649) ;  /* 0xffffffe400006947 */ /* 0x000fea000383ffff */
.L_x_609:
[----:B------:R-:W0:Y:S02]  /*232e0*/  LDC.64 R24, c[0x0][0x380] ;  /* 0x0000e000ff187b82 */ /* 0x000e240000000a00 */
[----:B0-----:R-:W-:-:S06]  /*232f0*/  IMAD.WIDE R96, R23, 0x80, R24 ;  /* 0x0000008017607825 */ /* 0x001fcc00078e0218 */
[----:B------:R-:W2:Y:S01]  /*23300*/  LDG.E.64 R96, desc[UR8][R96.64+0x70] ;  /* 0x0000700860607981 */ /* 0x000ea2000c1e1b00 */
[----:B------:R-:W0:Y:S01]  /*23310*/  I2F.F64.U16 R24, R29 ;  /* 0x0000001d00187312 */ /* 0x000e220000101800 */
[----:B------:R-:W-:-:S07]  /*23320*/  IMAD.MOV.U32 R42, RZ, RZ, 0x80000 ;  /* 0x00080000ff2a7424 */ /* 0x000fce00078e00ff */
[----:B------:R1:W3:Y:S01]  /*23330*/  I2F.F64.U16 R30, R28 ;  /* 0x0000001c001e7312 */ /* 0x0002e20000101800 */
[----:B0-----:R-:W-:-:S07]  /*23340*/  DMUL R24, R24, R36 ;  /* 0x0000002418187228 */ /* 0x001fce0000000000 */
[----:B------:R-:W0:Y:S01]  /*23350*/  I2F.F64.U16 R34, R26 ;  /* 0x0000001a00227312 */ /* 0x000e220000101800 */
[----:B-1----:R-:W-:Y:S01]  /*23360*/  IMAD.MOV.U32 R28, RZ, RZ, 0x80000 ;  /* 0x00080000ff1c7424 */ /* 0x002fe200078e00ff */
[----:B---3--:R-:W-:-:S06]  /*23370*/  DMUL R30, R30, R36 ;  /* 0x000000241e1e7228 */ /* 0x008fcc0000000000 */
        /* <DEDUP_REMOVED lines=10> */
[----:B-1----:R-:W-:Y:S01]  /*23420*/  DMUL R32, R32, R36 ;  /* 0x0000002420207228 */ /* 0x002fe20000000000 */
[----:B------:R-:W-:Y:S02]  /*23430*/  FSEL R27, R22, 3.748046875, P2 ;  /* 0x406fe000161b7808 */ /* 0x000fe40001000000 */
[----:B------:R-:W-:-:S03]  /*23440*/  @P1 LOP3.LUT R29, R42, 0x406fe000, RZ, 0xfc, !PT ;  /* 0x406fe0002a1d1812 */ /* 0x000fc600078efcff */
[----:B------:R-:W-:Y:S01]  /*23450*/  @P3 LOP3.LUT R27, R25, 0x406fe000, RZ, 0xfc, !PT ;  /* 0x406fe000191b3812 */ /* 0x000fe200078efcff */
[----:B------:R-:W-:Y:S01]  /*23460*/  DSETP.MIN.AND P2, P3, R34, 255, PT ;  /* 0x406fe0002200742a */ /* 0x000fe20003b40000 */
[----:B------:R-:W-:Y:S01]  /*23470*/  IMAD.MOV.U32 R25, RZ, RZ, R29 ;  /* 0x000000ffff197224 */ /* 0x000fe200078e001d */
[----:B------:R-:W-:Y:S01]  /*23480*/  DSETP.MIN.AND P0, P1, R32, 255, PT ;  /* 0x406fe0002000742a */ /* 0x000fe20003900000 */
[----:B------:R-:W-:Y:S01]  /*23490*/  MOV R22, R33 ;  /* 0x0000002100167202 */ /* 0x000fe20000000f00 */
[----:B------:R-:W0:Y:S04]  /*234a0*/  F2I.U32.F64.TRUNC R26, R26 ;  /* 0x0000001a001a7311 */ /* 0x000e28000030d000 */
[----:B------:R-:W-:Y:S01]  /*234b0*/  FSEL R31, R22, 3.748046875, P0 ;  /* 0x406fe000161f7808 */ /* 0x000fe20000000000 */
[----:B------:R-:W-:Y:S01]  /*234c0*/  IMAD.MOV.U32 R22, RZ, RZ, R35 ;  /* 0x000000ffff167224 */ /* 0x000fe200078e0023 */
[----:B------:R-:W-:-:S02]  /*234d0*/  SEL R30, R32, RZ, P0 ;  /* 0x000000ff201e7207 */ /* 0x000fc40000000000 */
[----:B------:R1:W-:Y:S04]  /*234e0*/  F2I.U32.F64.TRUNC R29, R24 ;  /* 0x00000018001d7311 */ /* 0x0003e8000030d000 */
[----:B------:R-:W-:Y:S02]  /*234f0*/  @P1 LOP3.LUT R31, R28, 0x406fe000, RZ, 0xfc, !PT ;  /* 0x406fe0001c1f1812 */ /* 0x000fe400078efcff */
[----:B0-----:R-:W-:Y:S02]  /*23500*/  PRMT R28, R26, 0x7610, R28 ;  /* 0x000076101a1c7816 */ /* 0x001fe4000000001c */
[----:B------:R-:W0:Y:S01]  /*23510*/  F2I.U32.F64.TRUNC R30, R30 ;  /* 0x0000001e001e7311 */ /* 0x000e22000030d000 */
[----:B-1----:R-:W-:Y:S01]  /*23520*/  IMAD.MOV.U32 R24, RZ, RZ, 0x80000 ;  /* 0x00080000ff187424 */ /* 0x002fe200078e00ff */
[----:B------:R-:W-:-:S04]  /*23530*/  FSEL R25, R22, 3.748046875, P2 ;  /* 0x406fe00016197808 */ /* 0x000fc80001000000 */
[----:B------:R-:W-:Y:S02]  /*23540*/  @P3 LOP3.LUT R25, R24, 0x406fe000, RZ, 0xfc, !PT ;  /* 0x406fe00018193812 */ /* 0x000fe400078efcff */
[----:B------:R-:W-:-:S06]  /*23550*/  SEL R24, R34, RZ, P2 ;  /* 0x000000ff22187207 */ /* 0x000fcc0001000000 */
[----:B------:R-:W1:Y:S01]  /*23560*/  F2I.U32.F64.TRUNC R24, R24 ;  /* 0x0000001800187311 */ /* 0x000e62000030d000 */
[----:B0-----:R-:W-:Y:S02]  /*23570*/  PRMT R27, R30, 0x7610, R27 ;  /* 0x000076101e1b7816 */ /* 0x001fe4000000001b */
[----:B-1----:R-:W-:Y:S01]  /*23580*/  PRMT R26, R24, 0x7610, R26 ;  /* 0x00007610181a7816 */ /* 0x002fe2000000001a */
        /* <DEDUP_REMOVED lines=37> */
.L_x_651:
[----:B------:R-:W-:Y:S05]  /*237e0*/  BSYNC.RECONVERGENT B5 ;  /* 0x0000000000057941 */ /* 0x000fea0003800200 */
.L_x_650:
        /* <DEDUP_REMOVED lines=27> */
.L_x_655:
[----:B------:R-:W-:Y:S05]  /*239a0*/  BSYNC.RECONVERGENT B6 ;  /* 0x0000000000067941 */ /* 0x000fea0003800200 */
.L_x_654:
        /* <DEDUP_REMOVED lines=25> */
.L_x_657:
[----:B------:R-:W-:Y:S05]  /*23b40*/  BSYNC.RECONVERGENT B6 ;  /* 0x0000000000067941 */ /* 0x000fea0003800200 */
.L_x_656:
        /* <DEDUP_REMOVED lines=21> */
.L_x_659:
[----:B------:R-:W-:Y:S05]  /*23ca0*/  BSYNC.RECONVERGENT B6 ;  /* 0x0000000000067941 */ /* 0x000fea0003800200 */
.L_x_658:
[----:B------:R-:W-:Y:S02]  /*23cb0*/  IMAD.MOV.U32 R110, RZ, RZ, R24 ;  /* 0x000000ffff6e7224 */ /* 0x000fe400078e0018 */
[----:B------:R-:W-:-:S07]  /*23cc0*/  IMAD.MOV.U32 R111, RZ, RZ, R25 ;  /* 0x000000ffff6f7224 */ /* 0x000fce00078e0019 */
.L_x_653:
[----:B------:R-:W-:Y:S05]  /*23cd0*/  BSYNC.RECONVERGENT B5 ;  /* 0x0000000000057941 */ /* 0x000fea0003800200 */
.L_x_652:
[----:B------:R-:W0:Y:S01]  /*23ce0*/  LDCU UR4, c[0x0][0x398] ;  /* 0x00007300ff0477ac */ /* 0x000e220008000800 */
[----:B------:R-:W-:Y:S01]  /*23cf0*/  BSSY.RECONVERGENT B5, `(.L_x_660) ;  /* 0x0000554000057945 */ /* 0x000fe20003800200 */
[----:B0-----:R-:W-:-:S09]  /*23d00*/  UISETP.GE.AND UP0, UPT, UR4, 0x1, UPT ;  /* 0x000000010400788c */ /* 0x001fd2000bf06270 */
[----:B------:R-:W-:Y:S05]  /*23d10*/  BRA.U !UP0, `(.L_x_661) ;  /* 0x0000000908287547 */ /* 0x000fea000b800000 */
[----:B------:R-:W-:-:S07]  /*23d20*/  IMAD.MOV.U32 R36, RZ, RZ, RZ ;  /* 0x000000ffff247224 */ /* 0x000fce00078e00ff */
.L_x_674:
        /* <DEDUP_REMOVED lines=40> */
.L_x_665:
[----:B------:R-:W-:Y:S05]  /*23fb0*/  BSYNC.RECONVERGENT B7 ;  /* 0x0000000000077941 */ /* 0x000fea0003800200 */
.L_x_664:
        /* <DEDUP_REMOVED lines=27> */
.L_x_669:
[----:B------:R-:W-:Y:S05]  /*24170*/  BSYNC.RECONVERGENT B8 ;  /* 0x0000000000087941 */ /* 0x000fea0003800200 */
.L_x_668:
        /* <DEDUP_REMOVED lines=25> */
.L_x_671:
[----:B------:R-:W-:Y:S05]  /*24310*/  BSYNC.RECONVERGENT B8 ;  /* 0x0000000000087941 */ /* 0x000fea0003800200 */
.L_x_670:
        /* <DEDUP_REMOVED lines=23> */
.L_x_672:
[----:B------:R-:W-:Y:S05]  /*24490*/  BSYNC.RECONVERGENT B8 ;  /* 0x0000000000087941 */ /* 0x000fea0003800200 */
.L_x_667:
[----:B------:R-:W-:Y:S05]  /*244a0*/  BSYNC.RECONVERGENT B7 ;  /* 0x0000000000077941 */ /* 0x000fea0003800200 */
.L_x_666:
        /* <DEDUP_REMOVED lines=12> */
.L_x_663:
[----:B------:R-:W-:Y:S05]  /*24570*/  BSYNC.RELIABLE B6 ;  /* 0x0000000000067941 */ /* 0x000fea0003800100 */
.L_x_662:
[----:B------:R-:W0:Y:S01]  /*24580*/  LDCU UR4, c[0x0][0x398] ;  /* 0x00007300ff0477ac */ /* 0x000e220008000800 */
[----:B------:R-:W-:-:S05]  /*24590*/  VIADD R36, R36, 0x1 ;  /* 0x0000000124247836 */ /* 0x000fca0000000000 */
[----:B0-----:R-:W-:-:S13]  /*245a0*/  ISETP.NE.AND P0, PT, R36, UR4, PT ;  /* 0x0000000424007c0c */ /* 0x001fda000bf05270 */
[----:B------:R-:W-:Y:S05]  /*245b0*/  @P0 BRA `(.L_x_674) ;  /* 0xfffffff400dc0947 */ /* 0x000fea000383ffff */
.L_x_661:
        /* <DEDUP_REMOVED lines=11> */
.L_x_692:
        /* <DEDUP_REMOVED lines=63> */
.L_x_679:
[----:B------:R-:W-:Y:S05]  /*24a60*/  BSYNC.RECONVERGENT B8 ;  /* 0x0000000000087941 */ /* 0x000fea0003800200 */
.L_x_678:
        /* <DEDUP_REMOVED lines=31> */
.L_x_681:
[----:B------:R-:W-:Y:S05]  /*24c60*/  BSYNC.RECONVERGENT B8 ;  /* 0x0000000000087941 */ /* 0x000fea0003800200 */
.L_x_680:
        /* <DEDUP_REMOVED lines=26> */
.L_x_683:
[----:B------:R-:W-:Y:S05]  /*24e10*/  BSYNC.RECONVERGENT B8 ;  /* 0x0000000000087941 */ /* 0x000fea0003800200 */
.L_x_682:
[----:B------:R-:W-:-:S06]  /*24e20*/  DSETP.GEU.AND P1, PT, R24, RZ, PT ;  /* 0x000000ff1800722a */ /* 0x000fcc0003f2e000 */
[----:B------:R-:W-:Y:S02]  /*24e30*/  FSEL R156, R24, RZ, P1 ;  /* 0x000000ff189c7208 */ /* 0x000fe40000800000 */
[----:B------:R-:W-:-:S07]  /*24e40*/  FSEL R157, R25, RZ, P1 ;  /* 0x000000ff199d7208 */ /* 0x000fce0000800000 */
.L_x_677:
[----:B------:R-:W-:Y:S05]  /*24e50*/  BSYNC.RECONVERGENT B7 ;  /* 0x0000000000077941 */ /* 0x000fea0003800200 */
.L_x_676:
        /* <DEDUP_REMOVED lines=10> */
[----:B------:R-:W-:-:S02]  /*24f00*/  DMUL R34, R142, R112 ;  /* 0x000000708e227228 */ /* 0x000fc40000000000 */
[-C--:B------:R-:W-:Y:S02]  /*24f10*/  DMUL R24, R144, R110.reuse ;  /* 0x0000006e90187228 */ /* 0x080fe40000000000 */
[----:B------:R-:W-:Y:S02]  /*24f20*/  DADD R32, -R148, R32 ;  /* 0x0000000094207229 */ /* 0x000fe40000000120 */
[----:B------:R-:W-:Y:S02]  /*24f30*/  DFMA R30, R142, R110, -R30 ;  /* 0x0000006e8e1e722b */ /* 0x000fe4000000081e */
[----:B------:R-:W-:Y:S02]  /*24f40*/  DFMA R42, R144, R120, -R34 ;  /* 0x00000078902a722b */ /* 0x000fe40000000822 */
[----:B------:R-:W-:Y:S02]  /*24f50*/  DFMA R24, R146, R112, -R24 ;  /* 0x000000709218722b */ /* 0x000fe40000000818 */
[----:B------:R-:W-:-:S02]  /*24f60*/  DADD R140, -R152, R140 ;  /* 0x00000000988c7229 */ /* 0x000fc4000000018c */
        /* <DEDUP_REMOVED lines=32> */
.L_x_687:
[----:B------:R-:W-:Y:S05]  /*25170*/  BSYNC.RECONVERGENT B8 ;  /* 0x0000000000087941 */ /* 0x000fea0003800200 */
.L_x_686:
        /* <DEDUP_REMOVED lines=31> */
.L_x_689:
[----:B------:R-:W-:Y:S05]  /*25370*/  BSYNC.RECONVERGENT B8 ;  /* 0x0000000000087941 */ /* 0x000fea0003800200 */
.L_x_688:
        /* <DEDUP_REMOVED lines=26> */
.L_x_691:
[----:B------:R-:W-:Y:S05]  /*25520*/  BSYNC.RECONVERGENT B8 ;  /* 0x0000000000087941 */ /* 0x000fea0003800200 */
.L_x_690:
[----:B------:R-:W-:-:S06]  /*25530*/  DSETP.GEU.AND P0, PT, R24, RZ, PT ;  /* 0x000000ff1800722a */ /* 0x000fcc0003f0e000 */
[----:B------:R-:W-:Y:S02]  /*25540*/  FSEL R98, R24, RZ, P0 ;  /* 0x000000ff18627208 */ /* 0x000fe40000000000 */
[----:B------:R-:W-:-:S07]  /*25550*/  FSEL R99, R25, RZ, P0 ;  /* 0x000000ff19637208 */ /* 0x000fce0000000000 */
.L_x_685:
[----:B------:R-:W-:Y:S05]  /*25560*/  BSYNC.RECONVERGENT B7 ;  /* 0x0000000000077941 */ /* 0x000fea0003800200 */
.L_x_684:
        /* <DEDUP_REMOVED lines=25> */
.L_x_675:
        /* <DEDUP_REMOVED lines=55> */
.L_x_694:
[----:B------:R-:W-:Y:S05]  /*25a70*/  BSYNC.RECONVERGENT B6 ;  /* 0x0000000000067941 */ /* 0x000fea0003800200 */
.L_x_693:
        /* <DEDUP_REMOVED lines=28> */
.L_x_696:
[----:B------:R-:W-:Y:S05]  /*25c40*/  BSYNC.RECONVERGENT B6 ;  /* 0x0000000000067941 */ /* 0x000fea0003800200 */
.L_x_695:
        /* <DEDUP_REMOVED lines=24> */
[C---:B------:R-:W-:Y:S02]  /*25dd0*/  DFMA R100, R32.reuse, R130, -R100 ;  /* 0x000000822064722b */ /* 0x040fe40000000864 */
[----:B------:R-:W-:Y:S02]  /*25de0*/  DMUL R32, R32, R122 ;  /* 0x0000007a20207228 */ /* 0x000fe40000000000 */
[----:B------:R-:W-:-:S04]  /*25df0*/  DFMA R86, R122, R132, -R86 ;  /* 0x000000847a56722b */ /* 0x000fc80000000856 */
[----:B------:R-:W-:Y:S02]  /*25e00*/  DMUL R24, R100, R100 ;  /* 0x0000006464187228 */ /* 0x000fe40000000000 */
[----:B------:R-:W-:Y:S01]  /*25e10*/  DFMA R98, R98, R136, -R32 ;  /* 0x000000886262722b */ /* 0x000fe20000000820 */
[----:B------:R-:W-:Y:S02]  /*25e20*/  IMAD.MOV.U32 R32, RZ, RZ, 0x0 ;  /* 0x00000000ff207424 */ /* 0x000fe400078e00ff */
[----:B------:R-:W-:-:S03]  /*25e30*/  IMAD.MOV.U32 R33, RZ, RZ, 0x3fd80000 ;  /* 0x3fd80000ff217424 */ /* 0x000fc600078e00ff */
        /* <DEDUP_REMOVED lines=28> */
.L_x_698:
[----:B------:R-:W-:Y:S05]  /*26000*/  BSYNC.RECONVERGENT B6 ;  /* 0x0000000000067941 */ /* 0x000fea0003800200 */
.L_x_697:
        /* <DEDUP_REMOVED lines=27> */
.L_x_702:
[----:B------:R-:W-:Y:S05]  /*261c0*/  BSYNC.RECONVERGENT B7 ;  /* 0x0000000000077941 */ /* 0x000fea0003800200 */
.L_x_701:
        /* <DEDUP_REMOVED lines=25> */
.L_x_704:
[----:B------:R-:W-:Y:S05]  /*26360*/  BSYNC.RECONVERGENT B7 ;  /* 0x0000000000077941 */ /* 0x000fea0003800200 */
.L_x_703:
        /* <DEDUP_REMOVED lines=21> */
.L_x_706:
[----:B------:R-:W-:Y:S05]  /*264c0*/  BSYNC.RECONVERGENT B7 ;  /* 0x0000000000077941 */ /* 0x000fea0003800200 */
.L_x_705:
[----:B------:R-:W-:Y:S02]  /*264d0*/  IMAD.MOV.U32 R136, RZ, RZ, R24 ;  /* 0x000000ffff887224 */ /* 0x000fe400078e0018 */
[----:B------:R-:W-:-:S07]  /*264e0*/  IMAD.MOV.U32 R137, RZ, RZ, R25 ;  /* 0x000000ffff897224 */ /* 0x000fce00078e0019 */
.L_x_700:
[----:B------:R-:W-:Y:S05]  /*264f0*/  BSYNC.RECONVERGENT B6 ;  /* 0x0000000000067941 */ /* 0x000fea0003800200 */
.L_x_699:
        /* <DEDUP_REMOVED lines=32> */
.L_x_709:
[----:B------:R-:W-:Y:S05]  /*26700*/  BSYNC.RECONVERGENT B6 ;  /* 0x0000000000067941 */ /* 0x000fea0003800200 */
.L_x_708:
        /* <DEDUP_REMOVED lines=28> */
.L_x_711:
[----:B------:R-:W-:Y:S05]  /*268d0*/  BSYNC.RECONVERGENT B6 ;  /* 0x0000000000067941 */ /* 0x000fea0003800200 */
.L_x_710:
[----:B------:R-:W-:Y:S01]  /*268e0*/  IMAD.MOV.U32 R37, RZ, RZ, RZ ;  /* 0x000000ffff257224 */ /* 0x000fe200078e00ff */
[----:B------:R-:W-:-:S07]  /*268f0*/  CS2R R134, SRZ ;  /* 0x0000000000867805 */ /* 0x000fce000001ff00 */
.L_x_749:
        /* <DEDUP_REMOVED lines=11> */
[----:B------:R-:W-:Y:S01]  /*269b0*/  IMAD.MOV.U32 R189, RZ, RZ, 0x43763457 ;  /* 0x43763457ffbd7424 */ /* 0x000fe200078e00ff */
[----:B------:R-:W-:-:S11]  /*269c0*/  MOV R188, 0x85d8a000 ;  /* 0x85d8a00000bc7802 */ /* 0x000fd60000000f00 */
[----:B0-----:R-:W-:Y:S05]  /*269d0*/  @P0 BRA `(.L_x_714) ;  /* 0x0000000000280947 */ /* 0x001fea0003800000 */
[----:B-----5:R-:W-:Y:S01]  /*269e0*/  DADD R134, R134, R122 ;  /* 0x0000000086867229 */ /* 0x020fe2000000007a */
[----:B------:R-:W-:Y:S10]  /*269f0*/  BRA `(.L_x_715) ;  /* 0x0000001800b87947 */ /* 0x000ff40003800000 */
.L_x_713:
        /* <DEDUP_REMOVED lines=8> */
.L_x_714:
        /* <DEDUP_REMOVED lines=8> */
.L_x_735:
        /* <DEDUP_REMOVED lines=61> */
[----:B------:R-:W-:Y:S02]  /*26ed0*/  IMAD.MOV.U32 R184, RZ, RZ, R24 ;  /* 0x000000ffffb87224 */ /* 0x000fe400078e0018 */
[----:B------:R-:W-:-:S07]  /*26ee0*/  IMAD.MOV.U32 R185, RZ, RZ, R25 ;  /* 0x000000ffffb97224 */ /* 0x000fce00078e0019 */
.L_x_720:
[----:B------:R-:W-:Y:S05]  /*26ef0*/  BSYNC.RECONVERGENT B8 ;  /* 0x0000000000087941 */ /* 0x000fea0003800200 */
.L_x_719:
        /* <DEDUP_REMOVED lines=31> */
.L_x_722:
[----:B------:R-:W-:Y:S05]  /*270f0*/  BSYNC.RECONVERGENT B8 ;  /* 0x0000000000087941 */ /* 0x000fea0003800200 */
.L_x_721:
        /* <DEDUP_REMOVED lines=26> */
.L_x_724:
[----:B------:R-:W-:Y:S05]  /*272a0*/  BSYNC.RECONVERGENT B8 ;  /* 0x0000000000087941 */ /* 0x000fea0003800200 */
.L_x_723:
[----:B------:R-:W-:-:S06]  /*272b0*/  DSETP.GEU.AND P1, PT, R24, RZ, PT ;  /* 0x000000ff1800722a */ /* 0x000fcc0003f2e000 */
[----:B------:R-:W-:Y:S02]  /*272c0*/  FSEL R186, R24, RZ, P1 ;  /* 0x000000ff18ba7208 */ /* 0x000fe40000800000 */
[----:B------:R-:W-:-:S07]  /*272d0*/  FSEL R187, R25, RZ, P1 ;  /* 0x000000ff19bb7208 */ /* 0x000fce0000800000 */
.L_x_718:
[----:B------:R-:W-:Y:S05]  /*272e0*/  BSYNC.RECONVERGENT B7 ;  /* 0x0000000000077941 */ /* 0x000fea0003800200 */
.L_x_717:
        /* <DEDUP_REMOVED lines=49> */
.L_x_728:
[----:B------:R-:W-:Y:S05]  /*27600*/  BSYNC.RECONVERGENT B8 ;  /* 0x0000000000087941 */ /* 0x000fea0003800200 */
.L_x_727:
        /* <DEDUP_REMOVED lines=31> */
.L_x_730:
[----:B------:R-:W-:Y:S05]  /*27800*/  BSYNC.RECONVERGENT B8 ;  /* 0x0000000000087941 */ /* 0x000fea0003800200 */
.L_x_729:
        /* <DEDUP_REMOVED lines=26> */
.L_x_732:
[----:B------:R-:W-:Y:S05]  /*279b0*/  BSYNC.RECONVERGENT B8 ;  /* 0x0000000000087941 */ /* 0x000fea0003800200 */
.L_x_731:
[----:B------:R-:W-:-:S06]  /*279c0*/  DSETP.GEU.AND P0, PT, R24, RZ, PT ;  /* 0x000000ff1800722a */ /* 0x000fcc0003f0e000 */
[----:B------:R-:W-:Y:S02]  /*279d0*/  FSEL R148, R24, RZ, P0 ;  /* 0x000000ff18947208 */ /* 0x000fe40000000000 */
[----:B------:R-:W-:-:S07]  /*279e0*/  FSEL R149, R25, RZ, P0 ;  /* 0x000000ff19957208 */ /* 0x000fce0000000000 */
.L_x_726:
[----:B------:R-:W-:Y:S05]  /*279f0*/  BSYNC.RECONVERGENT B7 ;  /* 0x0000000000077941 */ /* 0x000fea0003800200 */
.L_x_725:
        /* <DEDUP_REMOVED lines=21> */
.L_x_734:
[----:B------:R-:W-:Y:S05]  /*27b50*/  BSYNC.RECONVERGENT B2 ;  /* 0x0000000000027941 */ /* 0x000fea0003800200 */
.L_x_733:
[----:B------:R-:W0:Y:S01]  /*27b60*/  LDCU UR4, c[0x0][0x388] ;  /* 0x00007100ff0477ac */ /* 0x000e220008000800 */
[----:B------:R-:W-:-:S05]  /*27b70*/  VIADD R190, R190, 0x1 ;  /* 0x00000001bebe7836 */ /* 0x000fca0000000000 */
[----:B0-----:R-:W-:-:S13]  /*27b80*/  ISETP.NE.AND P0, PT, R190, UR4, PT ;  /* 0x00000004be007c0c */ /* 0x001fda000bf05270 */
[----:B------:R-:W-:Y:S05]  /*27b90*/  @P0 BRA `(.L_x_735) ;  /* 0xffffffec00d80947 */ /* 0x000fea000383ffff */
.L_x_716:
        /* <DEDUP_REMOVED lines=35> */
.L_x_739:
[----:B------:R-:W-:Y:S05]  /*27dd0*/  BSYNC.RECONVERGENT B8 ;  /* 0x0000000000087941 */ /* 0x000fea0003800200 */
.L_x_738:
        /* <DEDUP_REMOVED lines=18> */
.L_x_741:
[----:B------:R-:W-:Y:S05]  /*27f00*/  BSYNC.RECONVERGENT B8 ;  /* 0x0000000000087941 */ /* 0x000fea0003800200 */
.L_x_740:
[----:B------:R-:W-:-:S11]  /*27f10*/  DADD R134, R134, R24 ;  /* 0x0000000086867229 */ /* 0x000fd60000000018 */
.L_x_737:
[----:B------:R-:W-:Y:S05]  /*27f20*/  BSYNC.RECONVERGENT B7 ;  /* 0x0000000000077941 */ /* 0x000fea0003800200 */
.L_x_736:
        /* <DEDUP_REMOVED lines=43> */
.L_x_743:
[----:B------:R-:W-:Y:S05]  /*281e0*/  BSYNC.RECONVERGENT B7 ;  /* 0x0000000000077941 */ /* 0x000fea0003800200 */
.L_x_742:
        /* <DEDUP_REMOVED lines=22> */
.L_x_745:
[----:B------:R-:W-:Y:S05]  /*28350*/  BSYNC.RECONVERGENT B7 ;  /* 0x0000000000077941 */ /* 0x000fea0003800200 */
.L_x_744:
[----:B------:R-:W-:Y:S01]  /*28360*/  DADD R24, -RZ, |R142| ;  /* 0x00000000ff187229 */ /* 0x000fe2000000058e */
[----:B------:R-:W-:Y:S01]  /*28370*/  BSSY.RECONVERGENT B2, `(.L_x_746) ;  /* 0x0000003000027945 */ /* 0x000fe20003800200 */
[----:B------:R-:W-:-:S09]  /*28380*/  MOV R22, 0x283a0 ;  /* 0x000283a000167802 */ /* 0x000fd20000000f00 */
[----:B------:R-:W-:Y:S05]  /*28390*/  CALL.REL.NOINC `($_Z13render_kernelP4RectiP5Lighti7double3S3_iidP6uchar4iS5_$__internal_accurate_pow) ;  /* 0x0000034000687944 */ /* 0x000fea0003c00000 */
[----:B------:R-:W-:Y:S05]  /*283a0*/  BSYNC.RECONVERGENT B2 ;  /* 0x0000000000027941 */ /* 0x000fea0003800200 */
.L_x_746:
        /* <DEDUP_REMOVED lines=13> */
[----:B------:R-:W-:Y:S01]  /*28480*/  @!P0 IMAD.MOV.U32 R24, RZ, RZ, 0x0 ;  /* 0x00000000ff188424 */ /* 0x000fe200078e00ff */
[----:B------:R-:W-:-:S07]  /*28490*/  @!P0 MOV R25, 0x7ff00000 ;  /* 0x7ff0000000198802 */ /* 0x000fce0000000f00 */
.L_x_748:
[----:B------:R-:W-:Y:S05]  /*284a0*/  BSYNC.RECONVERGENT B2 ;  /* 0x0000000000027941 */ /* 0x000fea0003800200 */
.L_x_747:
[----:B------:R-:W-:Y:S02]  /*284b0*/  FSEL R24, R24, RZ, P2 ;  /* 0x000000ff18187208 */ /* 0x000fe40001000000 */
[----:B------:R-:W-:-:S06]  /*284c0*/  FSEL R25, R25, 1.875, P2 ;  /* 0x3ff0000019197808 */ /* 0x000fcc0001000000 */
[----:B------:R-:W-:-:S11]  /*284d0*/  DFMA R134, R122, R24, R134 ;  /* 0x000000187a86722b */ /* 0x000fd60000000086 */
.L_x_715:
[----:B------:R-:W-:Y:S05]  /*284e0*/  BSYNC.RECONVERGENT B6 ;  /* 0x0000000000067941 */ /* 0x000fea0003800200 */
.L_x_712:
[----:B------:R-:W0:Y:S01]  /*284f0*/  LDCU UR4, c[0x0][0x398] ;  /* 0x00007300ff0477ac */ /* 0x000e220008000800 */
[----:B------:R-:W-:-:S05]  /*28500*/  VIADD R37, R37, 0x1 ;  /* 0x0000000125257836 */ /* 0x000fca0000000000 */
[----:B0-----:R-:W-:-:S13]  /*28510*/  ISETP.NE.AND P0, PT, R37, UR4, PT ;  /* 0x0000000425007c0c */ /* 0x001fda000bf05270 */
[----:B------:R-:W-:Y:S05]  /*28520*/  @P0 BRA `(.L_x_749) ;  /* 0xffffffe000f40947 */ /* 0x000fea000383ffff */
.L_x_707:
[----:B------:R-:W0:Y:S02]  /*28530*/  LDC.64 R24, c[0x0][0x380] ;  /* 0x0000e000ff187b82 */ /* 0x000e240000000a00 */
[----:B0-----:R-:W-:-:S05]  /*28540*/  IMAD.WIDE R84, R36, 0x80, R24 ;  /* 0x0000008024547825 */ /* 0x001fca00078e0218 */
        /* <DEDUP_REMOVED lines=20> */
[----:B------:R-:W-:Y:S01]  /*28690*/  @P1 LOP3.LUT R35, R86, 0x406fe000, RZ, 0xfc, !PT ;  /* 0x406fe00056231812 */ /* 0x000fe200078efcff */
[----:B------:R-:W-:Y:S01]  /*286a0*/  DSETP.MIN.AND P0, P1, R36, 255, PT ;  /* 0x406fe0002400742a */ /* 0x000fe20003900000 */
[----:B------:R-:W-:Y:S01]  /*286b0*/  IMAD.MOV.U32 R22, RZ, RZ, R37 ;  /* 0x000000ffff167224 */ /* 0x000fe200078e0025 */
[----:B------:R-:W-:Y:S02]  /*286c0*/  @P3 LOP3.LUT R33, R25, 0x406fe000, RZ, 0xfc, !PT ;  /* 0x406fe00019213812 */ /* 0x000fe400078efcff */
[----:B------:R-:W-:Y:S01]  /*286d0*/  DSETP.MIN.AND P2, P3, R42, 255, PT ;  /* 0x406fe0002a00742a */ /* 0x000fe20003b40000 */
[----:B------:R-:W-:Y:S01]  /*286e0*/  IMAD.MOV.U32 R25, RZ, RZ, R35 ;  /* 0x000000ffff197224 */ /* 0x000fe200078e0023 */
[----:B------:R-:W-:Y:S01]  /*286f0*/  FSEL R35, R22, 3.748046875, P0 ;  /* 0x406fe00016237808 */ /* 0x000fe20000000000 */
[----:B------:R-:W-:Y:S01]  /*28700*/  IMAD.MOV.U32 R22, RZ, RZ, R43 ;  /* 0x000000ffff167224 */ /* 0x000fe200078e002b */
[----:B------:R-:W-:Y:S01]  /*28710*/  SEL R36, R36, RZ, P0 ;  /* 0x000000ff24247207 */ /* 0x000fe20000000000 */
[----:B------:R0:W-:Y:S01]  /*28720*/  F2I.U32.F64.TRUNC R32, R24 ;  /* 0x0000001800207311 */ /* 0x0001e2000030d000 */
[----:B------:R-:W-:-:S04]  /*28730*/  IMAD.MOV.U32 R31, RZ, RZ, R33 ;  /* 0x000000ffff1f7224 */ /* 0x000fc800078e0021 */
[----:B------:R-:W-:-:S03]  /*28740*/  @P1 LOP3.LUT R35, R34, 0x406fe000, RZ, 0xfc, !PT ;  /* 0x406fe00022231812 */ /* 0x000fc600078efcff */
[----:B------:R-:W1:Y:S01]  /*28750*/  F2I.U32.F64.TRUNC R30, R30 ;  /* 0x0000001e001e7311 */ /* 0x000e62000030d000 */
[----:B0-----:R-:W-:Y:S01]  /*28760*/  MOV R24, 0x80000 ;  /* 0x0008000000187802 */ /* 0x001fe20000000f00 */
[----:B------:R-:W-:Y:S01]  /*28770*/  IMAD.MOV.U32 R37, RZ, RZ, R35 ;  /* 0x000000ffff257224 */ /* 0x000fe200078e0023 */
[----:B------:R-:W-:Y:S02]  /*28780*/  FSEL R25, R22, 3.748046875, P2 ;  /* 0x406fe00016197808 */ /* 0x000fe40001000000 */
[----:B------:R-:W-:Y:S02]  /*28790*/  @P3 LOP3.LUT R25, R24, 0x406fe000, RZ, 0xfc, !PT ;  /* 0x406fe00018193812 */ /* 0x000fe400078efcff */
[----:B------:R-:W-:Y:S01]  /*287a0*/  SEL R24, R42, RZ, P2 ;  /* 0x000000ff2a187207 */ /* 0x000fe20001000000 */
[----:B------:R-:W-:Y:S01]  /*287b0*/  F2I.U32.F64.TRUNC R34, R36 ;  /* 0x0000002400227311 */ /* 0x000fe2000030d000 */
[----:B-1----:R-:W-:-:S07]  /*287c0*/  PRMT R33, R30, 0x7610, R33 ;  /* 0x000076101e217816 */ /* 0x002fce0000000021 */
[----:B------:R-:W0:Y:S02]  /*287d0*/  F2I.U32.F64.TRUNC R24, R24 ;  /* 0x0000001800187311 */ /* 0x000e24000030d000 */
[----:B0-----:R-:W-:Y:S01]  /*287e0*/  PRMT R35, R24, 0x7610, R35 ;  /* 0x0000761018237816 */ /* 0x001fe20000000023 */
[----:B--2---:R-:W-:-:S14]  /*287f0*/  DSETP.GTU.AND P0, PT, R82, RZ, PT ;  /* 0x000000ff5200722a */ /* 0x004fdc0003f0c000 */
[----:B------:R-:W-:Y:S05]  /*28800*/  @!P0 BRA `(.L_x_673) ;  /* 0x0000000800888947 */ /* 0x000fea0003800000 */
[----:B------:R0:W2:Y:S01]  /*28810*/  LDG.E.64 R36, desc[UR8][R84.64+0x78] ;  /* 0x0000780854247981 */ /* 0x0000a2000c1e1b00 */
[----:B------:R-:W-:Y:S01]  /*28820*/  DMUL R24, RZ, R82 ;  /* 0x00000052ff187228 */ /* 0x000fe20000000000 */
[----:B------:R-:W-:Y:S01]  /*28830*/  IMAD.MOV.U32 R30, RZ, RZ, 0x80000 ;  /* 0x00080000ff1e7424 */ /* 0x000fe200078e00ff */
[----:B------:R-:W-:Y:S01]  /*28840*/  LOP3.LUT R42, R32, 0xff, RZ, 0xc0, !PT ;  /* 0x000000ff202a7812 */ /* 0x000fe200078ec0ff */
[----:B------:R-:W-:Y:S01]  /*28850*/  IMAD.MOV.U32 R90, RZ, RZ, 0x80000 ;  /* 0x00080000ff5a7424 */ /* 0x000fe200078e00ff */
[----:B------:R-:W-:Y:S01]  /*28860*/  LOP3.LUT R88, R33, 0xff, RZ, 0xc0, !PT ;  /* 0x000000ff21587812 */ /* 0x000fe200078ec0ff */
[----:B------:R-:W-:Y:S01]  /*28870*/  DADD R32, -R82, 1 ;  /* 0x3ff0000052207429 */ /* 0x000fe20000000100 */
[----:B------:R-:W-:Y:S02]  /*28880*/  LOP3.LUT R35, R35, 0xff, RZ, 0xc0, !PT ;  /* 0x000000ff23237812 */ /* 0x000fe400078ec0ff */
[----:B------:R-:W-:Y:S01]  /*28890*/  DSETP.MIN.AND P0, P1, R24, 255, PT ;  /* 0x406fe0001800742a */ /* 0x000fe20003900000 */
[----:B------:R-:W1:Y:S01]  /*288a0*/  I2F.F64.U16 R42, R42 ;  /* 0x0000002a002a7312 */ /* 0x000e620000101800 */
[----:B------:R-:W-:Y:S01]  /*288b0*/  IMAD.MOV.U32 R22, RZ, RZ, R25 ;  /* 0x000000ffff167224 */ /* 0x000fe200078e0019 */
[----:B0-----:R-:W-:Y:S01]  /*288c0*/  LOP3.LUT R84, R34, 0xff, RZ, 0xc0, !PT ;  /* 0x000000ff22547812 */ /* 0x001fe200078ec0ff */
[----:B------:R-:W-:-:S02]  /*288d0*/  IMAD.MOV.U32 R34, RZ, RZ, 0x80000 ;  /* 0x00080000ff227424 */ /* 0x000fc400078e00ff */
[----:B------:R-:W-:Y:S02]  /*288e0*/  SEL R24, R24, RZ, P0 ;  /* 0x000000ff18187207 */ /* 0x000fe40000000000 */
[----:B------:R-:W-:Y:S01]  /*288f0*/  FSEL R31, R22, 3.748046875, P0 ;  /* 0x406fe000161f7808 */ /* 0x000fe20000000000 */
[----:B------:R-:W-:Y:S05]  /*28900*/  I2F.F64.U16 R84, R84 ;  /* 0x0000005400547312 */ /* 0x000fea0000101800 */
[----:B------:R-:W-:-:S05]  /*28910*/  @P1 LOP3.LUT R31, R30, 0x406fe000, RZ, 0xfc, !PT ;  /* 0x406fe0001e1f1812 */ /* 0x000fca00078efcff */
[----:B------:R-:W-:Y:S01]  /*28920*/  IMAD.MOV.U32 R25, RZ, RZ, R31 ;  /* 0x000000ffff197224 */ /* 0x000fe200078e001f */
[----:B------:R-:W-:Y:S01]  /*28930*/  DMUL R30, R82, 255 ;  /* 0x406fe000521e7828 */ /* 0x000fe20000000000 */
[----:B------:R-:W0:Y:S07]  /*28940*/  I2F.F64.U16 R82, R88 ;  /* 0x0000005800527312 */ /* 0x000e2e0000101800 */
[----:B------:R-:W-:Y:S01]  /*28950*/  DSETP.MIN.AND P1, P2, R30, 255, PT ;  /* 0x406fe0001e00742a */ /* 0x000fe20003a20000 */
[----:B------:R3:W-:Y:S02]  /*28960*/  F2I.U32.F64.TRUNC R22, R24 ;  /* 0x0000001800167311 */ /* 0x0007e4000030d000 */
[----:B---3--:R-:W-:-:S05]  /*28970*/  IMAD.MOV.U32 R24, RZ, RZ, R31 ;  /* 0x000000ffff187224 */ /* 0x008fca00078e001f */
[----:B------:R-:W-:Y:S01]  /*28980*/  FSEL R25, R24, 3.748046875, P1 ;  /* 0x406fe00018197808 */ /* 0x000fe20000800000 */
[----:B------:R-:W-:-:S05]  /*28990*/  IMAD.MOV.U32 R24, RZ, RZ, R30 ;  /* 0x000000ffff187224 */ /* 0x000fca00078e001e */
[----:B------:R-:W-:Y:S01]  /*289a0*/  @P2 LOP3.LUT R25, R34, 0x406fe000, RZ, 0xfc, !PT ;  /* 0x406fe00022192812 */ /* 0x000fe200078efcff */
        /* <DEDUP_REMOVED lines=81> */
[----:B------:R-:W-:Y:S02]  /*28ec0*/  MOV R35, 0x80000 ;  /* 0x0008000000237802 */ /* 0x000fe40000000f00 */
[----:B---3--:R-:W-:-:S02]  /*28ed0*/  LOP3.LUT R86, R86, 0xff, RZ, 0xc0, !PT ;  /* 0x000000ff56567812 */ /* 0x008fc400078ec0ff */
[----:B------:R-:W-:Y:S02]  /*28ee0*/  FSEL R33, R32, 3.748046875, P0 ;  /* 0x406fe00020217808 */ /* 0x000fe40000000000 */
[----:B------:R-:W-:Y:S01]  /*28ef0*/  SEL R32, R34, RZ, P0 ;  /* 0x000000ff22207207 */ /* 0x000fe20000000000 */
[----:B------:R0:W1:Y:S01]  /*28f00*/  F2I.U32.F64.TRUNC R22, R24 ;  /* 0x0000001800167311 */ /* 0x000062000030d000 */
[----:B------:R-:W-:-:S04]  /*28f10*/  LOP3.LUT R42, R42, 0xff, RZ, 0xc0, !PT ;  /* 0x000000ff2a2a7812 */ /* 0x000fc800078ec0ff */
[----:B------:R-:W-:-:S04]  /*28f20*/  @P1 LOP3.LUT R33, R43, 0x406fe000, RZ, 0xfc, !PT ;  /* 0x406fe0002b211812 */ /* 0x000fc800078efcff */
[----:B------:R-:W2:Y:S01]  /*28f30*/  F2I.U32.F64.TRUNC R34, R32 ;  /* 0x0000002000227311 */ /* 0x000ea2000030d000 */
[----:B0-----:R-:W-:-:S05]  /*28f40*/  IMAD.MOV.U32 R24, RZ, RZ, R37 ;  /* 0x000000ffff187224 */ /* 0x001fca00078e0025 */
[----:B------:R-:W-:Y:S02]  /*28f50*/  FSEL R25, R24, 3.748046875, P2 ;  /* 0x406fe00018197808 */ /* 0x000fe40001000000 */
[----:B------:R-:W-:Y:S01]  /*28f60*/  SEL R24, R36, RZ, P2 ;  /* 0x000000ff24187207 */ /* 0x000fe20001000000 */
[----:B------:R-:W-:Y:S01]  /*28f70*/  IMAD.MOV.U32 R36, RZ, RZ, 0x80000 ;  /* 0x00080000ff247424 */ /* 0x000fe200078e00ff */
[----:B------:R-:W-:Y:S02]  /*28f80*/  @P3 LOP3.LUT R25, R35, 0x406fe000, RZ, 0xfc, !PT ;  /* 0x406fe00023193812 */ /* 0x000fe400078efcff */
[----:B-1----:R-:W-:Y:S02]  /*28f90*/  LOP3.LUT R31, R22, 0xff, RZ, 0xc0, !PT ;  /* 0x000000ff161f7812 */ /* 0x002fe400078ec0ff */
[----:B------:R-:W0:Y:S01]  /*28fa0*/  F2I.U32.F64.TRUNC R24, R24 ;  /* 0x0000001800187311 */ /* 0x000e22000030d000 */
[----:B------:R-:W-:Y:S02]  /*28fb0*/  LOP3.LUT R35, R30, 0xff, RZ, 0xc0, !PT ;  /* 0x000000ff1e237812 */ /* 0x000fe400078ec0ff */
[----:B------:R-:W-:-:S03]  /*28fc0*/  IMAD.IADD R31, R86, 0x1, R31 ;  /* 0x00000001561f7824 */ /* 0x000fc600078e021f */
[----:B------:R-:W-:Y:S01]  /*28fd0*/  IMAD.IADD R22, R86, 0x1, R35 ;  /* 0x0000000156167824 */ /* 0x000fe200078e0223 */
[----:B--2---:R-:W-:Y:S02]  /*28fe0*/  LOP3.LUT R35, R34, 0xff, RZ, 0xc0, !PT ;  /* 0x000000ff22237812 */ /* 0x004fe400078ec0ff */
[----:B------:R-:W1:Y:S03]  /*28ff0*/  I2F.F64.U32 R30, R31 ;  /* 0x0000001f001e7312 */ /* 0x000e660000201800 */
[----:B------:R-:W-:Y:S01]  /*29000*/  IMAD.IADD R35, R86, 0x1, R35 ;  /* 0x0000000156237824 */ /* 0x000fe200078e0223 */
        /* <DEDUP_REMOVED lines=10> */
[----:B------:R-:W-:Y:S01]  /*290b0*/  SEL R24, R30, RZ, P0 ;  /* 0x000000ff1e187207 */ /* 0x000fe20000000000 */
[----:B------:R-:W-:Y:S01]  /*290c0*/  IMAD.MOV.U32 R30, RZ, RZ, R32 ;  /* 0x000000ffff1e7224 */ /* 0x000fe200078e0020 */
[----:B------:R-:W-:Y:S02]  /*290d0*/  MOV R33, 0x80000 ;  /* 0x0008000000217802 */ /* 0x000fe40000000f00 */
[----:B------:R-:W-:Y:S01]  /*290e0*/  FSEL R31, R22, 3.748046875, P2 ;  /* 0x406fe000161f7808 */ /* 0x000fe20001000000 */
[----:B-1----:R-:W-:Y:S01]  /*290f0*/  IMAD.MOV.U32 R22, RZ, RZ, R35 ;  /* 0x000000ffff167224 */ /* 0x002fe200078e0023 */
[----:B------:R-:W-:-:S02]  /*29100*/  SEL R30, R30, RZ, P2 ;  /* 0x000000ff1e1e7207 */ /* 0x000fc40001000000 */
[C---:B------:R-:W-:Y:S01]  /*29110*/  @P1 LOP3.LUT R25, R36.reuse, 0x406fe000, RZ, 0xfc, !PT ;  /* 0x406fe00024191812 */ /* 0x040fe200078efcff */
[----:B------:R-:W-:Y:S02]  /*29120*/  DSETP.MIN.AND P0, P1, R34, 255, PT ;  /* 0x406fe0002200742a */ /* 0x000fe40003900000 */
[----:B------:R-:W-:Y:S01]  /*29130*/  @P3 LOP3.LUT R31, R36, 0x406fe000, RZ, 0xfc, !PT ;  /* 0x406fe000241f3812 */ /* 0x000fe200078efcff */
[----:B------:R1:W-:Y:S01]  /*29140*/  F2I.U32.F64.TRUNC R32, R24 ;  /* 0x0000001800207311 */ /* 0x0003e2000030d000 */
[----:B0-----:R-:W-:Y:S02]  /*29150*/  DSETP.MIN.AND P2, P3, R42, 255, PT ;  /* 0x406fe0002a00742a */ /* 0x001fe40003b40000 */
[----:B------:R-:W-:Y:S01]  /*29160*/  FSEL R37, R22, 3.748046875, P0 ;  /* 0x406fe00016257808 */ /* 0x000fe20000000000 */
[----:B------:R-:W-:Y:S01]  /*29170*/  IMAD.MOV.U32 R22, RZ, RZ, R43 ;  /* 0x000000ffff167224 */ /* 0x000fe200078e002b */
[----:B------:R-:W-:-:S03]  /*29180*/  SEL R36, R34, RZ, P0 ;  /* 0x000000ff22247207 */ /* 0x000fc60000000000 */
[----:B------:R-:W0:Y:S01]  /*29190*/  F2I.U32.F64.TRUNC R30, R30 ;  /* 0x0000001e001e7311 */ /* 0x000e22000030d000 */
[----:B-1----:R-:W-:Y:S01]  /*291a0*/  IMAD.MOV.U32 R24, RZ, RZ, 0x80000 ;  /* 0x00080000ff187424 */ /* 0x002fe200078e00ff */
[----:B------:R-:W-:Y:S02]  /*291b0*/  FSEL R25, R22, 3.748046875, P2 ;  /* 0x406fe00016197808 */ /* 0x000fe40001000000 */
[----:B------:R-:W-:-:S03]  /*291c0*/  @P1 LOP3.LUT R37, R33, 0x406fe000, RZ, 0xfc, !PT ;  /* 0x406fe00021251812 */ /* 0x000fc600078efcff */
[----:B------:R-:W-:Y:S02]  /*291d0*/  @P3 LOP3.LUT R25, R24, 0x406fe000, RZ, 0xfc, !PT ;  /* 0x406fe00018193812 */ /* 0x000fe400078efcff */
[----:B------:R-:W-:Y:S01]  /*291e0*/  SEL R24, R42, RZ, P2 ;  /* 0x000000ff2a187207 */ /* 0x000fe20001000000 */
[----:B------:R-:W-:Y:S01]  /*291f0*/  F2I.U32.F64.TRUNC R34, R36 ;  /* 0x0000002400227311 */ /* 0x000fe2000030d000 */
[----:B0-----:R-:W-:-:S07]  /*29200*/  PRMT R33, R30, 0x7610, R33 ;  /* 0x000076101e217816 */ /* 0x001fce0000000021 */
[----:B------:R-:W0:Y:S02]  /*29210*/  F2I.U32.F64.TRUNC R24, R24 ;  /* 0x0000001800187311 */ /* 0x000e24000030d000 */
[----:B0-----:R-:W-:-:S07]  /*29220*/  PRMT R35, R24, 0x7610, R35 ;  /* 0x0000761018237816 */ /* 0x001fce0000000023 */
.L_x_673:
[----:B------:R-:W-:Y:S05]  /*29230*/  BSYNC.RECONVERGENT B5 ;  /* 0x0000000000057941 */ /* 0x000fea0003800200 */
.L_x_660:
        /* <DEDUP_REMOVED lines=24> */
[----:B------:R-:W-:Y:S01]  /*293c0*/  IADD3 R22, PT, PT, R31, -0xd000000, RZ ;  /* 0xf30000001f167810 */ /* 0x000fe20007ffe0ff */
[----:B------:R0:W1:Y:S01]  /*293d0*/  MUFU.RSQ R30, R31 ;  /* 0x0000001f001e7308 */ /* 0x0000620000001400 */
[----:B------:R-:W-:Y:S01]  /*293e0*/  BSSY.RECONVERGENT B2, `(.L_x_752) ;  /* 0x000000d000027945 */ /* 0x000fe20003800200 */
[----:B------:R-:W-:Y:S01]  /*293f0*/  DMUL R86, R36, R24 ;  /* 0x0000001824567228 */ /* 0x000fe20000000000 */
[----:B------:R-:W-:-:S13]  /*29400*/  ISETP.GT.U32.AND P0, PT, R22, 0x727fffff, PT ;  /* 0x727fffff1600780c */ /* 0x000fda0003f04070 */
[----:B0-----:R-:W-:Y:S05]  /*29410*/  @!P0 BRA `(.L_x_753) ;  /* 0x0000000000148947 */ /* 0x001fea0003800000 */
[----:B------:R-:W-:Y:S01]  /*29420*/  IMAD.MOV.U32 R22, RZ, RZ, R31 ;  /* 0x000000ffff167224 */ /* 0x000fe200078e001f */
[----:B------:R-:W-:-:S07]  /*29430*/  MOV R24, 0x29450 ;  /* 0x0002945000187802 */ /* 0x000fce0000000f00 */
[----:B-1----:R-:W-:Y:S05]  /*29440*/  CALL.REL.NOINC `($__internal_3_$__cuda_sm20_sqrt_rn_f32_slowpath) ;  /* 0x0000032c00e87944 */ /* 0x002fea0003c00000 */
[----:B------:R-:W-:Y:S01]  /*29450*/  IMAD.MOV.U32 R22, RZ, RZ, R30 ;  /* 0x000000ffff167224 */ /* 0x000fe200078e001e */
[----:B------:R-:W-:Y:S06]  /*29460*/  BRA `(.L_x_754) ;  /* 0x0000000000107947 */ /* 0x000fec0003800000 */
.L_x_753:
[----:B-1----:R-:W-:Y:S01]  /*29470*/  FMUL.FTZ R22, R31, R30 ;  /* 0x0000001e1f167220 */ /* 0x002fe20000410000 */
[----:B------:R-:W-:-:S03]  /*29480*/  FMUL.FTZ R24, R30, 0.5 ;  /* 0x3f0000001e187820 */ /* 0x000fc60000410000 */
[----:B------:R-:W-:-:S04]  /*29490*/  FFMA R25, -R22, R22, R31 ;  /* 0x0000001616197223 */ /* 0x000fc8000000011f */
[----:B------:R-:W-:-:S07]  /*294a0*/  FFMA R22, R25, R24, R22 ;  /* 0x0000001819167223 */ /* 0x000fce0000000016 */
.L_x_754:
[----:B------:R-:W-:Y:S05]  /*294b0*/  BSYNC.RECONVERGENT B2 ;  /* 0x0000000000027941 */ /* 0x000fea0003800200 */
.L_x_752:
        /* <DEDUP_REMOVED lines=36> */
.L_x_756:
[----:B------:R-:W-:Y:S05]  /*29700*/  BSYNC.RECONVERGENT B6 ;  /* 0x0000000000067941 */ /* 0x000fea0003800200 */
.L_x_755:
        /* <DEDUP_REMOVED lines=23> */
.L_x_758:
[----:B------:R-:W-:Y:S05]  /*29880*/  BSYNC.RECONVERGENT B6 ;  /* 0x0000000000067941 */ /* 0x000fea0003800200 */
.L_x_757:
        /* <DEDUP_REMOVED lines=25> */
.L_x_760:
[----:B------:R-:W-:Y:S05]  /*29a20*/  BSYNC.RECONVERGENT B6 ;  /* 0x0000000000067941 */ /* 0x000fea0003800200 */
.L_x_759:
        /* <DEDUP_REMOVED lines=21> */
.L_x_762:
[----:B------:R-:W-:Y:S05]  /*29b80*/  BSYNC.RECONVERGENT B6 ;  /* 0x0000000000067941 */ /* 0x000fea0003800200 */
.L_x_761:
[----:B------:R-:W-:Y:S02]  /*29b90*/  IMAD.MOV.U32 R110, RZ, RZ, R24 ;  /* 0x000000ffff6e7224 */ /* 0x000fe400078e0018 */
[----:B------:R-:W-:-:S07]  /*29ba0*/  IMAD.MOV.U32 R111, RZ, RZ, R25 ;  /* 0x000000ffff6f7224 */ /* 0x000fce00078e0019 */
.L_x_751:
[----:B------:R-:W-:Y:S05]  /*29bb0*/  BSYNC.RECONVERGENT B5 ;  /* 0x0000000000057941 */ /* 0x000fea0003800200 */
.L_x_750:
        /* <DEDUP_REMOVED lines=28> */
.L_x_764:
[----:B------:R-:W-:Y:S05]  /*29d80*/  BSYNC.RECONVERGENT B5 ;  /* 0x0000000000057941 */ /* 0x000fea0003800200 */
.L_x_763:
        /* <DEDUP_REMOVED lines=13> */
.L_x_779:
        /* <DEDUP_REMOVED lines=34> */
[----:B------:R-:W-:Y:S01]  /*2a080*/  MOV R22, 0x2a0c0 ;  /* 0x0002a0c000167802 */ /* 0x000fe20000000f00 */
[----:B------:R-:W-:Y:S02]  /*2a090*/  IMAD.MOV.U32 R30, RZ, RZ, R88 ;  /* 0x000000ffff1e7224 */ /* 0x000fe400078e0058 */
[----:B------:R-:W-:-:S07]  /*2a0a0*/  IMAD.MOV.U32 R31, RZ, RZ, R89 ;  /* 0x000000ffff1f7224 */ /* 0x000fce00078e0059 */
[----:B------:R-:W-:Y:S05]  /*2a0b0*/  CALL.REL.NOINC `($__internal_2_$__cuda_sm20_dsqrt_rn_f64_mediumpath_v1) ;  /* 0x0000032000207944 */ /* 0x000fea0003c00000 */
[----:B------:R-:W-:Y:S02]  /*2a0c0*/  IMAD.MOV.U32 R106, RZ, RZ, R24 ;  /* 0x000000ffff6a7224 */ /* 0x000fe400078e0018 */
[----:B------:R-:W-:-:S07]  /*2a0d0*/  IMAD.MOV.U32 R107, RZ, RZ, R25 ;  /* 0x000000ffff6b7224 */ /* 0x000fce00078e0019 */
.L_x_771:
[----:B------:R-:W-:Y:S05]  /*2a0e0*/  BSYNC.RECONVERGENT B7 ;  /* 0x0000000000077941 */ /* 0x000fea0003800200 */
.L_x_770:
        /* <DEDUP_REMOVED lines=27> */
.L_x_775:
[----:B------:R-:W-:Y:S05]  /*2a2a0*/  BSYNC.RECONVERGENT B8 ;  /* 0x0000000000087941 */ /* 0x000fea0003800200 */
.L_x_774:
        /* <DEDUP_REMOVED lines=25> */
.L_x_777:
[----:B------:R-:W-:Y:S05]  /*2a440*/  BSYNC.RECONVERGENT B8 ;  /* 0x0000000000087941 */ /* 0x000fea0003800200 */
.L_x_776:
        /* <DEDUP_REMOVED lines=23> */
.L_x_778:
[----:B------:R-:W-:Y:S05]  /*2a5c0*/  BSYNC.RECONVERGENT B8 ;  /* 0x0000000000087941 */ /* 0x000fea0003800200 */
.L_x_773:
[----:B------:R-:W-:Y:S05]  /*2a5d0*/  BSYNC.RECONVERGENT B7 ;  /* 0x0000000000077941 */ /* 0x000fea0003800200 */
.L_x_772:
        /* <DEDUP_REMOVED lines=12> */
.L_x_769:
[----:B------:R-:W-:Y:S05]  /*2a6a0*/  BSYNC.RELIABLE B6 ;  /* 0x0000000000067941 */ /* 0x000fea0003800100 */
.L_x_768:
[----:B------:R-:W0:Y:S01]  /*2a6b0*/  LDCU UR4, c[0x0][0x398] ;  /* 0x00007300ff0477ac */ /* 0x000e220008000800 */
[----:B------:R-:W-:-:S05]  /*2a6c0*/  VIADD R100, R100, 0x1 ;  /* 0x0000000164647836 */ /* 0x000fca0000000000 */
[----:B0-----:R-:W-:-:S13]  /*2a6d0*/  ISETP.NE.AND P0, PT, R100, UR4, PT ;  /* 0x0000000464007c0c */ /* 0x001fda000bf05270 */
[----:B------:R-:W-:Y:S05]  /*2a6e0*/  @P0 BRA `(.L_x_779) ;  /* 0xfffffff400dc0947 */ /* 0x000fea000383ffff */
.L_x_767:
        /* <DEDUP_REMOVED lines=11> */
.L_x_797:
        /* <DEDUP_REMOVED lines=63> */
.L_x_784:
[----:B------:R-:W-:Y:S05]  /*2ab90*/  BSYNC.RECONVERGENT B8 ;  /* 0x0000000000087941 */ /* 0x000fea0003800200 */
.L_x_783:
        /* <DEDUP_REMOVED lines=31> */
.L_x_786:
[----:B------:R-:W-:Y:S05]  /*2ad90*/  BSYNC.RECONVERGENT B8 ;  /* 0x0000000000087941 */ /* 0x000fea0003800200 */
.L_x_785:
        /* <DEDUP_REMOVED lines=26> */
.L_x_788:
[----:B------:R-:W-:Y:S05]  /*2af40*/  BSYNC.RECONVERGENT B8 ;  /* 0x0000000000087941 */ /* 0x000fea0003800200 */
.L_x_787:
[----:B------:R-:W-:-:S06]  /*2af50*/  DSETP.GEU.AND P1, PT, R24, RZ, PT ;  /* 0x000000ff1800722a */ /* 0x000fcc0003f2e000 */
[----:B------:R-:W-:Y:S02]  /*2af60*/  FSEL R150, R24, RZ, P1 ;  /* 0x000000ff18967208 */ /* 0x000fe40000800000 */
[----:B------:R-:W-:-:S07]  /*2af70*/  FSEL R151, R25, RZ, P1 ;  /* 0x000000ff19977208 */ /* 0x000fce0000800000 */
.L_x_782:
[----:B------:R-:W-:Y:S05]  /*2af80*/  BSYNC.RECONVERGENT B7 ;  /* 0x0000000000077941 */ /* 0x000fea0003800200 */
.L_x_781:
        /* <DEDUP_REMOVED lines=49> */
.L_x_792:
[----:B------:R-:W-:Y:S05]  /*2b2a0*/  BSYNC.RECONVERGENT B8 ;  /* 0x0000000000087941 */ /* 0x000fea0003800200 */
.L_x_791:
        /* <DEDUP_REMOVED lines=31> */
.L_x_794:
[----:B------:R-:W-:Y:S05]  /*2b4a0*/  BSYNC.RECONVERGENT B8 ;  /* 0x0000000000087941 */ /* 0x000fea0003800200 */
.L_x_793:
        /* <DEDUP_REMOVED lines=26> */
.L_x_796:
[----:B------:R-:W-:Y:S05]  /*2b650*/  BSYNC.RECONVERGENT B8 ;  /* 0x0000000000087941 */ /* 0x000fea0003800200 */
.L_x_795:
[----:B------:R-:W-:-:S06]  /*2b660*/  DSETP.GEU.AND P0, PT, R24, RZ, PT ;  /* 0x000000ff1800722a */ /* 0x000fcc0003f0e000 */
[----:B------:R-:W-:Y:S02]  /*2b670*/  FSEL R106, R24, RZ, P0 ;  /* 0x000000ff186a7208 */ /* 0x000fe40000000000 */
[----:B------:R-:W-:-:S07]  /*2b680*/  FSEL R107, R25, RZ, P0 ;  /* 0x000000ff196b7208 */ /* 0x000fce0000000000 */
.L_x_790:
[----:B------:R-:W-:Y:S05]  /*2b690*/  BSYNC.RECONVERGENT B7 ;  /* 0x0000000000077941 */ /* 0x000fea0003800200 */
.L_x_789:
        /* <DEDUP_REMOVED lines=25> */
.L_x_780:
        /* <DEDUP_REMOVED lines=55> */
.L_x_799:
[----:B------:R-:W-:Y:S05]  /*2bba0*/  BSYNC.RECONVERGENT B6 ;  /* 0x0000000000067941 */ /* 0x000fea0003800200 */
.L_x_798:
        /* <DEDUP_REMOVED lines=28> */
.L_x_801:
[----:B------:R-:W-:Y:S05]  /*2bd70*/  BSYNC.RECONVERGENT B6 ;  /* 0x0000000000067941 */ /* 0x000fea0003800200 */
.L_x_800:
        /* <DEDUP_REMOVED lines=20> */
[----:B------:R-:W-:Y:S01]  /*2bec0*/  MOV R39, 0x3fd80000 ;  /* 0x3fd8000000277802 */ /* 0x000fe20000000f00 */
        /* <DEDUP_REMOVED lines=38> */
.L_x_803:
[----:B------:R-:W-:Y:S05]  /*2c130*/  BSYNC.RECONVERGENT B6 ;  /* 0x0000000000067941 */ /* 0x000fea0003800200 */
.L_x_802:
        /* <DEDUP_REMOVED lines=27> */
.L_x_807:
[----:B------:R-:W-:Y:S05]  /*2c2f0*/  BSYNC.RECONVERGENT B7 ;  /* 0x0000000000077941 */ /* 0x000fea0003800200 */
.L_x_806:
        /* <DEDUP_REMOVED lines=25> */
.L_x_809:
[----:B------:R-:W-:Y:S05]  /*2c490*/  BSYNC.RECONVERGENT B7 ;  /* 0x0000000000077941 */ /* 0x000fea0003800200 */
.L_x_808:
        /* <DEDUP_REMOVED lines=21> */
.L_x_811:
[----:B------:R-:W-:Y:S05]  /*2c5f0*/  BSYNC.RECONVERGENT B7 ;  /* 0x0000000000077941 */ /* 0x000fea0003800200 */
.L_x_810:
[----:B------:R-:W-:Y:S02]  /*2c600*/  IMAD.MOV.U32 R122, RZ, RZ, R24 ;  /* 0x000000ffff7a7224 */ /* 0x000fe400078e0018 */
[----:B------:R-:W-:-:S07]  /*2c610*/  IMAD.MOV.U32 R123, RZ, RZ, R25 ;  /* 0x000000ffff7b7224 */ /* 0x000fce00078e0019 */
.L_x_805:
[----:B------:R-:W-:Y:S05]  /*2c620*/  BSYNC.RECONVERGENT B6 ;  /* 0x0000000000067941 */ /* 0x000fea0003800200 */
.L_x_804:
        /* <DEDUP_REMOVED lines=32> */
.L_x_814:
[----:B------:R-:W-:Y:S05]  /*2c830*/  BSYNC.RECONVERGENT B6 ;  /* 0x0000000000067941 */ /* 0x000fea0003800200 */
.L_x_813:
[----:B------:R-:W-:Y:S01]  /*2c840*/  IMAD.MOV.U32 R41, RZ, RZ, RZ ;  /* 0x000000ffff297224 */ /* 0x000fe200078e00ff */
[----:B------:R-:W-:-:S07]  /*2c850*/  CS2R R118, SRZ ;  /* 0x0000000000767805 */ /* 0x000fce000001ff00 */
.L_x_852:
        /* <DEDUP_REMOVED lines=19> */
.L_x_816:
        /* <DEDUP_REMOVED lines=8> */
.L_x_817:
        /* <DEDUP_REMOVED lines=8> */
.L_x_838:
        /* <DEDUP_REMOVED lines=63> */
.L_x_823:
[----:B------:R-:W-:Y:S05]  /*2ce80*/  BSYNC.RECONVERGENT B8 ;  /* 0x0000000000087941 */ /* 0x000fea0003800200 */
.L_x_822:
        /* <DEDUP_REMOVED lines=31> */
.L_x_825:
[----:B------:R-:W-:Y:S05]  /*2d080*/  BSYNC.RECONVERGENT B8 ;  /* 0x0000000000087941 */ /* 0x000fea0003800200 */
.L_x_824:
        /* <DEDUP_REMOVED lines=26> */
.L_x_827:
[----:B------:R-:W-:Y:S05]  /*2d230*/  BSYNC.RECONVERGENT B8 ;  /* 0x0000000000087941 */ /* 0x000fea0003800200 */
.L_x_826:
[----:B------:R-:W-:-:S06]  /*2d240*/  DSETP.GEU.AND P1, PT, R24, RZ, PT ;  /* 0x000000ff1800722a */ /* 0x000fcc0003f2e000 */
[----:B------:R-:W-:Y:S02]  /*2d250*/  FSEL R172, R24, RZ, P1 ;  /* 0x000000ff18ac7208 */ /* 0x000fe40000800000 */
[----:B------:R-:W-:-:S07]  /*2d260*/  FSEL R173, R25, RZ, P1 ;  /* 0x000000ff19ad7208 */ /* 0x000fce0000800000 */
.L_x_821:
[----:B------:R-:W-:Y:S05]  /*2d270*/  BSYNC.RECONVERGENT B7 ;  /* 0x0000000000077941 */ /* 0x000fea0003800200 */
.L_x_820:
        /* <DEDUP_REMOVED lines=49> */
.L_x_831:
[----:B------:R-:W-:Y:S05]  /*2d590*/  BSYNC.RECONVERGENT B8 ;  /* 0x0000000000087941 */ /* 0x000fea0003800200 */
.L_x_830:
        /* <DEDUP_REMOVED lines=31> */
.L_x_833:
[----:B------:R-:W-:Y:S05]  /*2d790*/  BSYNC.RECONVERGENT B8 ;  /* 0x0000000000087941 */ /* 0x000fea0003800200 */
.L_x_832:
        /* <DEDUP_REMOVED lines=26> */
.L_x_835:
[----:B------:R-:W-:Y:S05]  /*2d940*/  BSYNC.RECONVERGENT B8 ;  /* 0x0000000000087941 */ /* 0x000fea0003800200 */
.L_x_834:
[----:B------:R-:W-:-:S06]  /*2d950*/  DSETP.GEU.AND P0, PT, R24, RZ, PT ;  /* 0x000000ff1800722a */ /* 0x000fcc0003f0e000 */
[----:B------:R-:W-:Y:S02]  /*2d960*/  FSEL R134, R24, RZ, P0 ;  /* 0x000000ff18867208 */ /* 0x000fe40000000000 */
[----:B------:R-:W-:-:S07]  /*2d970*/  FSEL R135, R25, RZ, P0 ;  /* 0x000000ff19877208 */ /* 0x000fce0000000000 */
.L_x_829:
[----:B------:R-:W-:Y:S05]  /*2d980*/  BSYNC.RECONVERGENT B7 ;  /* 0x0000000000077941 */ /* 0x000fea0003800200 */
.L_x_828:
        /* <DEDUP_REMOVED lines=21> */
.L_x_837:
[----:B------:R-:W-:Y:S05]  /*2dae0*/  BSYNC.RECONVERGENT B2 ;  /* 0x0000000000027941 */ /* 0x000fea0003800200 */
.L_x_836:
[----:B------:R-:W0:Y:S01]  /*2daf0*/  LDCU UR4, c[0x0][0x388] ;  /* 0x00007100ff0477ac */ /* 0x000e220008000800 */
[----:B------:R-:W-:-:S05]  /*2db00*/  VIADD R176, R176, 0x1 ;  /* 0x00000001b0b07836 */ /* 0x000fca0000000000 */
[----:B0-----:R-:W-:-:S13]  /*2db10*/  ISETP.NE.AND P0, PT, R176, UR4, PT ;  /* 0x00000004b0007c0c */ /* 0x001fda000bf05270 */
[----:B------:R-:W-:Y:S05]  /*2db20*/  @P0 BRA `(.L_x_838) ;  /* 0xffffffec00d80947 */ /* 0x000fea000383ffff */
.L_x_819:
        /* <DEDUP_REMOVED lines=38> */
.L_x_842:
[----:B------:R-:W-:Y:S05]  /*2dd90*/  BSYNC.RECONVERGENT B8 ;  /* 0x0000000000087941 */ /* 0x000fea0003800200 */
.L_x_841:
        /* <DEDUP_REMOVED lines=18> */
.L_x_844:
[----:B------:R-:W-:Y:S05]  /*2dec0*/  BSYNC.RECONVERGENT B8 ;  /* 0x0000000000087941 */ /* 0x000fea0003800200 */
.L_x_843:
[----:B------:R-:W-:-:S11]  /*2ded0*/  DADD R118, R118, R24 ;  /* 0x0000000076767229 */ /* 0x000fd60000000018 */
.L_x_840:
[----:B------:R-:W-:Y:S05]  /*2dee0*/  BSYNC.RECONVERGENT B7 ;  /* 0x0000000000077941 */ /* 0x000fea0003800200 */
.L_x_839:
[----:B------:R-:W-:-:S08]  /*2def0*/  DADD R98, R98, R98 ;  /* 0x0000000062627229 */ /* 0x000fd00000000062 */
[C---:B------:R-:W-:Y:S02]  /*2df00*/  DFMA R132, R98.reuse, R126, -R132 ;  /* 0x0000007e6284722b */ /* 0x040fe40000000884 */
[C---:B------:R-:W-:Y:S02]  /*2df10*/  DFMA R130, R98.reuse, R124, -R130 ;  /* 0x0000007c6282722b */ /* 0x040fe40000000882 */
        /* <DEDUP_REMOVED lines=37> */
.L_x_846:
[----:B------:R-:W-:Y:S05]  /*2e170*/  BSYNC.RECONVERGENT B7 ;  /* 0x0000000000077941 */ /* 0x000fea0003800200 */
.L_x_845:
[----:B------:R-:W-:Y:S01]  /*2e180*/  DMUL R84, R30, R104 ;  /* 0x000000681e547228 */ /* 0x000fe20000000000 */
[----:B------:R-:W-:Y:S01]  /*2e190*/  MOV R24, 0x1 ;  /* 0x0000000100187802 */ /* 0x000fe20000000f00 */
[----:B------:R-:W-:Y:S01]  /*2e1a0*/  BSSY.RECONVERGENT B7, `(.L_x_847) ;  /* 0x0000012000077945 */ /* 0x000fe20003800200 */
[----:B------:R-:W-:-:S03]  /*2e1b0*/  FSETP.GEU.AND P1, PT, |R87|, 6.5827683646048100446e-37, PT ;  /* 0x036000005700780b */ /* 0x000fc60003f2e200 */
        /* <DEDUP_REMOVED lines=16> */
.L_x_848:
[----:B------:R-:W-:Y:S05]  /*2e2c0*/  BSYNC.RECONVERGENT B7 ;  /* 0x0000000000077941 */ /* 0x000fea0003800200 */
.L_x_847:
[----:B------:R-:W-:Y:S01]  /*2e2d0*/  DADD R24, -RZ, |R128| ;  /* 0x00000000ff187229 */ /* 0x000fe20000000580 */
[----:B------:R-:W-:Y:S01]  /*2e2e0*/  BSSY.RECONVERGENT B2, `(.L_x_849) ;  /* 0x0000003000027945 */ /* 0x000fe20003800200 */
[----:B------:R-:W-:-:S09]  /*2e2f0*/  MOV R22, 0x2e310 ;  /* 0x0002e31000167802 */ /* 0x000fd20000000f00 */
[----:B------:R-:W-:Y:S05]  /*2e300*/  CALL.REL.NOINC `($_Z13render_kernelP4RectiP5Lighti7double3S3_iidP6uchar4iS5_$__internal_accurate_pow) ;  /* 0x000002e0008c7944 */ /* 0x000fea0003c00000 */
[----:B------:R-:W-:Y:S05]  /*2e310*/  BSYNC.RECONVERGENT B2 ;  /* 0x0000000000027941 */ /* 0x000fea0003800200 */
.L_x_849:
        /* <DEDUP_REMOVED lines=15> */
.L_x_851:
[----:B------:R-:W-:Y:S05]  /*2e410*/  BSYNC.RECONVERGENT B2 ;  /* 0x0000000000027941 */ /* 0x000fea0003800200 */
.L_x_850:
[----:B------:R-:W-:Y:S02]  /*2e420*/  FSEL R24, R24, RZ, P2 ;  /* 0x000000ff18187208 */ /* 0x000fe40001000000 */
[----:B------:R-:W-:-:S06]  /*2e430*/  FSEL R25, R25, 1.875, P2 ;  /* 0x3ff0000019197808 */ /* 0x000fcc0001000000 */
[----:B------:R-:W-:-:S11]  /*2e440*/  DFMA R118, R108, R24, R118 ;  /* 0x000000186c76722b */ /* 0x000fd60000000076 */
.L_x_818:
[----:B------:R-:W-:Y:S05]  /*2e450*/  BSYNC.RECONVERGENT B6 ;  /* 0x0000000000067941 */ /* 0x000fea0003800200 */
.L_x_815:
[----:B------:R-:W-:Y:S05]  /*2e460*/  @P6 BRA `(.L_x_852) ;  /* 0xffffffe000fc6947 */ /* 0x000fea000383ffff */
.L_x_812:
[----:B------:R-:W0:Y:S02]  /*2e470*/  LDC.64 R24, c[0x0][0x380] ;  /* 0x0000e000ff187b82 */ /* 0x000e240000000a00 */
[----:B0-----:R-:W-:-:S05]  /*2e480*/  IMAD.WIDE R84, R36, 0x80, R24 ;  /* 0x0000008024547825 */ /* 0x001fca00078e0218 */
[----:B------:R-:W2:Y:S01]  /*2e490*/  LDG.E.64 R82, desc[UR8][R84.64+0x70] ;  /* 0x0000700854527981 */ /* 0x000ea2000c1e1b00 */
[----:B------:R-:W0:Y:S01]  /*2e4a0*/  I2F.F64.U16 R40, R40 ;  /* 0x0000002800287312 */ /* 0x000e220000101800 */
[----:B------:R-:W-:-:S07]  /*2e4b0*/  IMAD.MOV.U32 R86, RZ, RZ, 0x80000 ;  /* 0x00080000ff567424 */ /* 0x000fce00078e00ff */
        /* <DEDUP_REMOVED lines=19> */
[----:B------:R-:W-:Y:S01]  /*2e5f0*/  IMAD.MOV.U32 R31, RZ, RZ, R43 ;  /* 0x000000ffff1f7224 */ /* 0x000fe200078e002b */
[----:B------:R-:W-:Y:S02]  /*2e600*/  MOV R36, 0x80000 ;  /* 0x0008000000247802 */ /* 0x000fe40000000f00 */
[----:B------:R-:W-:Y:S01]  /*2e610*/  @P3 LOP3.LUT R37, R25, 0x406fe000, RZ, 0xfc, !PT ;  /* 0x406fe00019253812 */ /* 0x000fe200078efcff */
[----:B------:R-:W-:Y:S01]  /*2e620*/  DSETP.MIN.AND P2, P3, R118, 255, PT ;  /* 0x406fe0007600742a */ /* 0x000fe20003b40000 */
[----:B------:R-:W-:Y:S01]  /*2e630*/  IMAD.MOV.U32 R25, RZ, RZ, R41 ;  /* 0x000000ffff197224 */ /* 0x000fe200078e0029 */
[----:B------:R-:W-:-:S02]  /*2e640*/  FSEL R39, R31, 3.748046875, P0 ;  /* 0x406fe0001f277808 */ /* 0x000fc40000000000 */
[----:B------:R-:W-:Y:S01]  /*2e650*/  IMAD.MOV.U32 R31, RZ, RZ, R37 ;  /* 0x000000ffff1f7224 */ /* 0x000fe200078e0025 */
[----:B------:R0:W1:Y:S03]  /*2e660*/  F2I.U32.F64.TRUNC R22, R24 ;  /* 0x0000001800167311 */ /* 0x000066000030d000 */
[----:B------:R-:W-:Y:S02]  /*2e670*/  @P1 LOP3.LUT R39, R36, 0x406fe000, RZ, 0xfc, !PT ;  /* 0x406fe00024271812 */ /* 0x000fe400078efcff */
[----:B------:R-:W-:-:S03]  /*2e680*/  SEL R36, R42, RZ, P0 ;  /* 0x000000ff2a247207 */ /* 0x000fc60000000000 */
[----:B------:R-:W-:Y:S01]  /*2e690*/  IMAD.MOV.U32 R37, RZ, RZ, R39 ;  /* 0x000000ffff257224 */ /* 0x000fe200078e0027 */
[----:B------:R-:W3:Y:S01]  /*2e6a0*/  F2I.U32.F64.TRUNC R30, R30 ;  /* 0x0000001e001e7311 */ /* 0x000ee2000030d000 */
[----:B0-----:R-:W-:-:S05]  /*2e6b0*/  IMAD.MOV.U32 R24, RZ, RZ, R119 ;  /* 0x000000ffff187224 */ /* 0x001fca00078e0077 */
[----:B------:R-:W-:Y:S02]  /*2e6c0*/  FSEL R25, R24, 3.748046875, P2 ;  /* 0x406fe00018197808 */ /* 0x000fe40001000000 */
[----:B------:R-:W-:Y:S01]  /*2e6d0*/  SEL R24, R118, RZ, P2 ;  /* 0x000000ff76187207 */ /* 0x000fe20001000000 */
[----:B------:R-:W0:Y:S01]  /*2e6e0*/  F2I.U32.F64.TRUNC R36, R36 ;  /* 0x0000002400247311 */ /* 0x000e22000030d000 */
[----:B------:R-:W-:Y:S02]  /*2e6f0*/  @P3 LOP3.LUT R25, R38, 0x406fe000, RZ, 0xfc, !PT ;  /* 0x406fe00026193812 */ /* 0x000fe400078efcff */
[----:B-1----:R-:W-:Y:S02]  /*2e700*/  PRMT R42, R22, 0x7610, R42 ;  /* 0x00007610162a7816 */ /* 0x002fe4000000002a */
[----:B---3--:R-:W-:-:S03]  /*2e710*/  PRMT R43, R30, 0x7610, R43 ;  /* 0x000076101e2b7816 */ /* 0x008fc6000000002b */
[----:B------:R-:W1:Y:S01]  /*2e720*/  F2I.U32.F64.TRUNC R24, R24 ;  /* 0x0000001800187311 */ /* 0x000e62000030d000 */
[----:B0-----:R-:W-:Y:S02]  /*2e730*/  PRMT R86, R36, 0x7610, R86 ;  /* 0x0000761024567816 */ /* 0x001fe40000000056 */
        /* <DEDUP_REMOVED lines=25> */
[----:B---3--:R-:W-:-:S04]  /*2e8d0*/  MOV R24, R31 ;  /* 0x0000001f00187202 */ /* 0x008fc80000000f00 */
[----:B------:R-:W-:Y:S01]  /*2e8e0*/  FSEL R25, R24, 3.748046875, P1 ;  /* 0x406fe00018197808 */ /* 0x000fe20000800000 */
[----:B------:R-:W-:Y:S02]  /*2e8f0*/  IMAD.MOV.U32 R24, RZ, RZ, R30 ;  /* 0x000000ffff187224 */ /* 0x000fe400078e001e */
[----:B------:R3:W5:Y:S03]  /*2e900*/  I2F.F64.U16 R30, R87 ;  /* 0x00000057001e7312 */ /* 0x0007660000101800 */
[----:B------:R-:W-:Y:S02]  /*2e910*/  @P2 LOP3.LUT R25, R86, 0x406fe000, RZ, 0xfc, !PT ;  /* 0x406fe00056192812 */ /* 0x000fe400078efcff */
[----:B------:R-:W-:-:S04]  /*2e920*/  SEL R24, R24, RZ, P1 ;  /* 0x000000ff18187207 */ /* 0x000fc80000800000 */
[----:B------:R5:W-:Y:S01]  /*2e930*/  F2I.U32.F64.TRUNC R88, R24 ;  /* 0x0000001800587311 */ /* 0x000be2000030d000 */
[----:B---3--:R-:W-:Y:S01]  /*2e940*/  IMAD.MOV.U32 R87, RZ, RZ, 0x80000 ;  /* 0x00080000ff577424 */ /* 0x008fe200078e00ff */
[----:B--2---:R-:W-:Y:S02]  /*2e950*/  DMUL R84, RZ, R38 ;  /* 0x00000026ff547228 */ /* 0x004fe40000000000 */
[----:B------:R-:W-:Y:S02]  /*2e960*/  DADD R36, R36, -R38 ;  /* 0x0000000024247229 */ /* 0x000fe40000000826 */
[----:B------:R-:W-:-:S04]  /*2e970*/  DMUL R38, R38, 255 ;  /* 0x406fe00026267828 */ /* 0x000fc80000000000 */
[----:B------:R-:W-:Y:S02]  /*2e980*/  DSETP.MIN.AND P0, P3, R84, 255, PT ;  /* 0x406fe0005400742a */ /* 0x000fe40003b00000 */
[C---:B0-----:R-:W-:Y:S01]  /*2e990*/  DMUL R40, R36.reuse, R40 ;  /* 0x0000002824287228 */ /* 0x041fe20000000000 */
[----:B------:R-:W-:Y:S01]  /*2e9a0*/  IMAD.MOV.U32 R86, RZ, RZ, R85 ;  /* 0x000000ffff567224 */ /* 0x000fe200078e0055 */
[C---:B-1----:R-:W-:Y:S02]  /*2e9b0*/  DMUL R42, R36.reuse, R42 ;  /* 0x0000002a242a7228 */ /* 0x042fe40000000000 */
[----:B----4-:R-:W-:Y:S02]  /*2e9c0*/  DMUL R82, R36, R82 ;  /* 0x0000005224527228 */ /* 0x010fe40000000000 */
[----:B------:R-:W-:Y:S02]  /*2e9d0*/  FSEL R89, R86, 3.748046875, P0 ;  /* 0x406fe00056597808 */ /* 0x000fe40000000000 */
[----:B------:R-:W-:Y:S01]  /*2e9e0*/  DSETP.MIN.AND P1, P2, R40, 255, PT ;  /* 0x406fe0002800742a */ /* 0x000fe20003a20000 */
[----:B------:R-:W-:Y:S01]  /*2e9f0*/  SEL R86, R84, RZ, P0 ;  /* 0x000000ff54567207 */ /* 0x000fe20000000000 */
[----:B------:R-:W-:-:S02]  /*2ea00*/  IMAD.MOV.U32 R84, RZ, RZ, R41 ;  /* 0x000000ffff547224 */ /* 0x000fc400078e0029 */
[----:B------:R-:W-:Y:S01]  /*2ea10*/  @P3 LOP3.LUT R89, R90, 0x406fe000, RZ, 0xfc, !PT ;  /* 0x406fe0005a593812 */ /* 0x000fe200078efcff */
[----:B------:R-:W-:Y:S01]  /*2ea20*/  DSETP.MIN.AND P3, P4, R42, 255, PT ;  /* 0x406fe0002a00742a */ /* 0x000fe20003c60000 */
[----:B-----5:R-:W-:Y:S01]  /*2ea30*/  SEL R24, R40, RZ, P1 ;  /* 0x000000ff28187207 */ /* 0x020fe20000800000 */
[----:B------:R-:W-:Y:S01]  /*2ea40*/  IMAD.MOV.U32 R41, RZ, RZ, 0x80000 ;  /* 0x00080000ff297424 */ /* 0x000fe200078e00ff */
[----:B------:R-:W-:Y:S01]  /*2ea50*/  FSEL R25, R84, 3.748046875, P1 ;  /* 0x406fe00054197808 */ /* 0x000fe20000800000 */
[----:B------:R-:W-:Y:S01]  /*2ea60*/  DMUL R84, R36, R30 ;  /* 0x0000001e24547228 */ /* 0x000fe20000000000 */
[----:B------:R-:W-:Y:S01]  /*2ea70*/  IMAD.MOV.U32 R30, RZ, RZ, R43 ;  /* 0x000000ffff1e7224 */ /* 0x000fe200078e002b */
[----:B------:R-:W-:Y:S01]  /*2ea80*/  DSETP.MIN.AND P0, P1, R82, 255, PT ;  /* 0x406fe0005200742a */ /* 0x000fe20003900000 */
[----:B------:R-:W-:Y:S02]  /*2ea90*/  IMAD.MOV.U32 R36, RZ, RZ, 0x80000 ;  /* 0x00080000ff247424 */ /* 0x000fe400078e00ff */
[----:B------:R-:W-:Y:S01]  /*2eaa0*/  @P2 LOP3.LUT R25, R87, 0x406fe000, RZ, 0xfc, !PT ;  /* 0x406fe00057192812 */ /* 0x000fe200078efcff */
[----:B------:R-:W-:Y:S01]  /*2eab0*/  IMAD.MOV.U32 R87, RZ, RZ, R89 ;  /* 0x000000ffff577224 */ /* 0x000fe200078e0059 */
[----:B------:R-:W-:-:S02]  /*2eac0*/  FSEL R31, R30, 3.748046875, P3 ;  /* 0x406fe0001e1f7808 */ /* 0x000fc40001800000 */
[----:B------:R-:W-:Y:S01]  /*2ead0*/  SEL R30, R42, RZ, P3 ;  /* 0x000000ff2a1e7207 */ /* 0x000fe20001800000 */
[----:B------:R-:W-:Y:S01]  /*2eae0*/  DSETP.MIN.AND P2, P3, R84, 255, PT ;  /* 0x406fe0005400742a */ /* 0x000fe20003b40000 */
[----:B------:R-:W-:Y:S01]  /*2eaf0*/  @P4 LOP3.LUT R31, R36, 0x406fe000, RZ, 0xfc, !PT ;  /* 0x406fe000241f4812 */ /* 0x000fe200078efcff */
[----:B------:R0:W1:Y:S01]  /*2eb00*/  F2I.U32.F64.TRUNC R40, R24 ;  /* 0x0000001800287311 */ /* 0x000062000030d000 */
[----:B------:R-:W-:Y:S01]  /*2eb10*/  MOV R36, R83 ;  /* 0x0000005300247202 */ /* 0x000fe20000000f00 */
[----:B------:R-:W-:Y:S01]  /*2eb20*/  IMAD.MOV.U32 R42, RZ, RZ, 0x80000 ;  /* 0x00080000ff2a7424 */ /* 0x000fe200078e00ff */
[----:B------:R-:W-:Y:S02]  /*2eb30*/  LOP3.LUT R43, R22, 0xff, RZ, 0xc0, !PT ;  /* 0x000000ff162b7812 */ /* 0x000fe400078ec0ff */
[----:B------:R-:W-:Y:S02]  /*2eb40*/  FSEL R37, R36, 3.748046875, P0 ;  /* 0x406fe00024257808 */ /* 0x000fe40000000000 */
[----:B------:R-:W-:Y:S01]  /*2eb50*/  @P1 LOP3.LUT R37, R41, 0x406fe000, RZ, 0xfc, !PT ;  /* 0x406fe00029251812 */ /* 0x000fe200078efcff */
[----:B------:R-:W2:Y:S01]  /*2eb60*/  F2I.U32.F64.TRUNC R30, R30 ;  /* 0x0000001e001e7311 */ /* 0x000ea2000030d000 */
[----:B------:R-:W-:Y:S01]  /*2eb70*/  SEL R36, R82, RZ, P0 ;  /* 0x000000ff52247207 */ /* 0x000fe20000000000 */
[----:B0-----:R-:W-:Y:S01]  /*2eb80*/  IMAD.MOV.U32 R24, RZ, RZ, R85 ;  /* 0x000000ffff187224 */ /* 0x001fe200078e0055 */
[----:B------:R-:W-:-:S04]  /*2eb90*/  DSETP.MIN.AND P0, P1, R38, 255, PT ;  /* 0x406fe0002600742a */ /* 0x000fc80003900000 */
[----:B------:R-:W-:Y:S01]  /*2eba0*/  FSEL R25, R24, 3.748046875, P2 ;  /* 0x406fe00018197808 */ /* 0x000fe20001000000 */
[----:B------:R0:W3:Y:S01]  /*2ebb0*/  F2I.U32.F64.TRUNC R41, R36 ;  /* 0x0000002400297311 */ /* 0x0000e2000030d000 */
[----:B------:R-:W-:Y:S02]  /*2ebc0*/  @P3 LOP3.LUT R25, R42, 0x406fe000, RZ, 0xfc, !PT ;  /* 0x406fe0002a193812 */ /* 0x000fe400078efcff */
[----:B------:R-:W-:Y:S02]  /*2ebd0*/  SEL R24, R84, RZ, P2 ;  /* 0x000000ff54187207 */ /* 0x000fe40001000000 */
[----:B-1----:R-:W-:Y:S02]  /*2ebe0*/  LOP3.LUT R40, R40, 0xff, RZ, 0xc0, !PT ;  /* 0x000000ff28287812 */ /* 0x002fe400078ec0ff */
[----:B--2---:R-:W-:Y:S01]  /*2ebf0*/  LOP3.LUT R22, R30, 0xff, RZ, 0xc0, !PT ;  /* 0x000000ff1e167812 */ /* 0x004fe200078ec0ff */
[----:B------:R1:W2:Y:S01]  /*2ec00*/  F2I.U32.F64.TRUNC R42, R24 ;  /* 0x00000018002a7311 */ /* 0x0002a2000030d000 */
[----:B0-----:R-:W-:-:S02]  /*2ec10*/  IMAD.MOV.U32 R36, RZ, RZ, R39 ;  /* 0x000000ffff247224 */ /* 0x001fc400078e0027 */
[----:B------:R-:W-:Y:S02]  /*2ec20*/  IMAD.IADD R31, R40, 0x1, R43 ;  /* 0x00000001281f7824 */ /* 0x000fe400078e022b */
[----:B------:R-:W-:Y:S02]  /*2ec30*/  IMAD.IADD R22, R43, 0x1, R22 ;  /* 0x000000012b167824 */ /* 0x000fe400078e0216 */
[----:B------:R-:W-:Y:S01]  /*2ec40*/  IMAD.MOV.U32 R40, RZ, RZ, 0x80000 ;  /* 0x00080000ff287424 */ /* 0x000fe200078e00ff */
[----:B------:R-:W0:Y:S01]  /*2ec50*/  F2I.U32.F64.TRUNC R86, R86 ;  /* 0x0000005600567311 */ /* 0x000e22000030d000 */
[----:B-1----:R-:W-:Y:S02]  /*2ec60*/  FSEL R25, R36, 3.748046875, P0 ;  /* 0x406fe00024197808 */ /* 0x002fe40000000000 */
[----:B------:R-:W-:Y:S02]  /*2ec70*/  SEL R24, R38, RZ, P0 ;  /* 0x000000ff26187207 */ /* 0x000fe40000000000 */
[----:B---3--:R-:W-:-:S02]  /*2ec80*/  LOP3.LUT R38, R41, 0xff, RZ, 0xc0, !PT ;  /* 0x000000ff29267812 */ /* 0x008fc400078ec0ff */
[----:B------:R-:W-:Y:S01]  /*2ec90*/  LOP3.LUT R41, R88, 0xff, RZ, 0xc0, !PT ;  /* 0x000000ff58297812 */ /* 0x000fe200078ec0ff */
[----:B------:R-:W1:Y:S01]  /*2eca0*/  I2F.F64.U32 R36, R22 ;  /* 0x0000001600247312 */ /* 0x000e620000201800 */
[----:B--2---:R-:W-:Y:S01]  /*2ecb0*/  LOP3.LUT R42, R42, 0xff, RZ, 0xc0, !PT ;  /* 0x000000ff2a2a7812 */ /* 0x004fe200078ec0ff */
[----:B------:R-:W-:Y:S01]  /*2ecc0*/  IMAD.IADD R38, R43, 0x1, R38 ;  /* 0x000000012b267824 */ /* 0x000fe200078e0226 */
[----:B------:R-:W-:Y:S01]  /*2ecd0*/  @P1 LOP3.LUT R25, R40, 0x406fe000, RZ, 0xfc, !PT ;  /* 0x406fe00028191812 */ /* 0x000fe200078efcff */
[----:B------:R-:W-:Y:S02]  /*2ece0*/  IMAD.MOV.U32 R43, RZ, RZ, 0x80000 ;  /* 0x00080000ff2b7424 */ /* 0x000fe400078e00ff */
[----:B------:R-:W-:Y:S01]  /*2ecf0*/  IMAD.IADD R41, R42, 0x1, R41 ;  /* 0x000000012a297824 */ /* 0x000fe200078e0229 */
[----:B0-----:R-:W-:Y:S01]  /*2ed00*/  LOP3.LUT R86, R86, 0xff, RZ, 0xc0, !PT ;  /* 0x000000ff56567812 */ /* 0x001fe200078ec0ff */
[----:B------:R-:W0:Y:S01]  /*2ed10*/  I2F.F64.U32 R30, R31 ;  /* 0x0000001f001e7312 */ /* 0x000e220000201800 */
[----:B------:R-:W-:Y:S01]  /*2ed20*/  IMAD.MOV.U32 R42, RZ, RZ, 0x80000 ;  /* 0x00080000ff2a7424 */ /* 0x000fe200078e00ff */
[----:B-1----:R-:W-:-:S06]  /*2ed30*/  DSETP.MIN.AND P2, P3, R36, 255, PT ;  /* 0x406fe0002400742a */ /* 0x002fcc0003b40000 */
[----:B------:R-:W-:Y:S01]  /*2ed40*/  I2F.F64.U32 R40, R41 ;  /* 0x0000002900287312 */ /* 0x000fe20000201800 */
[----:B0-----:R-:W-:-:S07]  /*2ed50*/  DSETP.MIN.AND P0, P1, R30, 255, PT ;  /* 0x406fe0001e00742a */ /* 0x001fce0003900000 */
[----:B------:R-:W0:Y:S01]  /*2ed60*/  I2F.F64.U32 R38, R38 ;  /* 0x0000002600267312 */ /* 0x000e220000201800 */
[----:B------:R-:W-:-:S07]  /*2ed70*/  MOV R22, R31 ;  /* 0x0000001f00167202 */ /* 0x000fce0000000f00 */
[----:B------:R1:W2:Y:S02]  /*2ed80*/  F2I.U32.F64.TRUNC R82, R24 ;  /* 0x0000001800527311 */ /* 0x0002a4000030d000 */
[----:B-1----:R-:W-:Y:S01]  /*2ed90*/  FSEL R25, R22, 3.748046875, P0 ;  /* 0x406fe00016197808 */ /* 0x002fe20000000000 */
[----:B------:R-:W-:Y:S01]  /*2eda0*/  IMAD.MOV.U32 R22, RZ, RZ, R37 ;  /* 0x000000ffff167224 */ /* 0x000fe200078e0025 */
[----:B------:R-:W-:Y:S02]  /*2edb0*/  SEL R24, R30, RZ, P0 ;  /* 0x000000ff1e187207 */ /* 0x000fe40000000000 */
[----:B------:R-:W-:Y:S01]  /*2edc0*/  SEL R30, R36, RZ, P2 ;  /* 0x000000ff241e7207 */ /* 0x000fe20001000000 */
[----:B0-----:R-:W-:Y:S01]  /*2edd0*/  IMAD.MOV.U32 R36, RZ, RZ, R39 ;  /* 0x000000ffff247224 */ /* 0x001fe200078e0027 */
[----:B------:R-:W-:Y:S02]  /*2ede0*/  FSEL R31, R22, 3.748046875, P2 ;  /* 0x406fe000161f7808 */ /* 0x000fe40001000000 */
[C---:B------:R-:W-:Y:S01]  /*2edf0*/  @P3 LOP3.LUT R31, R42.reuse, 0x406fe000, RZ, 0xfc, !PT ;  /* 0x406fe0002a1f3812 */ /* 0x040fe200078efcff */
[----:B------:R-:W-:Y:S01]  /*2ee00*/  DSETP.MIN.AND P2, P3, R40, 255, PT ;  /* 0x406fe0002800742a */ /* 0x000fe20003b40000 */
[----:B------:R-:W-:Y:S01]  /*2ee10*/  @P1 LOP3.LUT R25, R42, 0x406fe000, RZ, 0xfc, !PT ;  /* 0x406fe0002a191812 */ /* 0x000fe200078efcff */
[----:B------:R-:W-:Y:S01]  /*2ee20*/  DSETP.MIN.AND P0, P1, R38, 255, PT ;  /* 0x406fe0002600742a */ /* 0x000fe20003900000 */
[----:B------:R-:W-:Y:S01]  /*2ee30*/  F2I.U32.F64.TRUNC R30, R30 ;  /* 0x0000001e001e7311 */ /* 0x000fe2000030d000 */
[----:B------:R-:W-:Y:S01]  /*2ee40*/  IMAD.MOV.U32 R39, RZ, RZ, 0x80000 ;  /* 0x00080000ff277424 */ /* 0x000fe200078e00ff */
[----:B--2---:R-:W-:-:S03]  /*2ee50*/  LOP3.LUT R82, R82, 0xff, RZ, 0xc0, !PT ;  /* 0x000000ff52527812 */ /* 0x004fc600078ec0ff */
        /* <DEDUP_REMOVED lines=26> */
[----:B------:R-:W-:Y:S02]  /*2f000*/  MOV R22, R37 ;  /* 0x0000002500167202 */ /* 0x000fe40000000f00 */
[----:B------:R-:W-:Y:S02]  /*2f010*/  SEL R24, R30, RZ, P0 ;  /* 0x000000ff1e187207 */ /* 0x000fe40000000000 */
[----:B------:R-:W-:Y:S02]  /*2f020*/  FSEL R31, R22, 3.748046875, P2 ;  /* 0x406fe000161f7808 */ /* 0x000fe40001000000 */
[----:B------:R-:W-:Y:S01]  /*2f030*/  SEL R30, R36, RZ, P2 ;  /* 0x000000ff241e7207 */ /* 0x000fe20001000000 */
[----:B-1----:R-:W-:Y:S01]  /*2f040*/  IMAD.MOV.U32 R22, RZ, RZ, R39 ;  /* 0x000000ffff167224 */ /* 0x002fe200078e0027 */
[----:B------:R-:W-:Y:S01]  /*2f050*/  @P1 LOP3.LUT R25, R42, 0x406fe000, RZ, 0xfc, !PT ;  /* 0x406fe0002a191812 */ /* 0x000fe200078efcff */
[----:B------:R-:W-:-:S03]  /*2f060*/  DSETP.MIN.AND P0, P1, R38, 255, PT ;  /* 0x406fe0002600742a */ /* 0x000fc60003900000 */
[----:B------:R-:W-:Y:S01]  /*2f070*/  @P3 LOP3.LUT R31, R42, 0x406fe000, RZ, 0xfc, !PT ;  /* 0x406fe0002a1f3812 */ /* 0x000fe200078efcff */
[----:B0-----:R-:W-:Y:S02]  /*2f080*/  DSETP.MIN.AND P2, P3, R40, 255, PT ;  /* 0x406fe0002800742a */ /* 0x001fe40003b40000 */
[----:B------:R-:W-:Y:S01]  /*2f090*/  FSEL R37, R22, 3.748046875, P0 ;  /* 0x406fe00016257808 */ /* 0x000fe20000000000 */
[----:B------:R0:W-:Y:S01]  /*2f0a0*/  F2I.U32.F64.TRUNC R42, R24 ;  /* 0x00000018002a7311 */ /* 0x0001e2000030d000 */
[----:B------:R-:W-:Y:S01]  /*2f0b0*/  IMAD.MOV.U32 R22, RZ, RZ, R41 ;  /* 0x000000ffff167224 */ /* 0x000fe200078e0029 */
[----:B------:R-:W-:-:S05]  /*2f0c0*/  SEL R36, R38, RZ, P0 ;  /* 0x000000ff26247207 */ /* 0x000fca0000000000 */
[----:B------:R-:W-:Y:S01]  /*2f0d0*/  @P1 LOP3.LUT R37, R43, 0x406fe000, RZ, 0xfc, !PT ;  /* 0x406fe0002b251812 */ /* 0x000fe200078efcff */
[----:B------:R-:W1:Y:S01]  /*2f0e0*/  F2I.U32.F64.TRUNC R30, R30 ;  /* 0x0000001e001e7311 */ /* 0x000e62000030d000 */
[----:B0-----:R-:W-:Y:S01]  /*2f0f0*/  IMAD.MOV.U32 R24, RZ, RZ, 0x80000 ;  /* 0x00080000ff187424 */ /* 0x001fe200078e00ff */
[----:B------:R-:W-:-:S04]  /*2f100*/  FSEL R25, R22, 3.748046875, P2 ;  /* 0x406fe00016197808 */ /* 0x000fc80001000000 */
[----:B------:R-:W-:Y:S02]  /*2f110*/  @P3 LOP3.LUT R25, R24, 0x406fe000, RZ, 0xfc, !PT ;  /* 0x406fe00018193812 */ /* 0x000fe400078efcff */
[----:B------:R-:W0:Y:S01]  /*2f120*/  F2I.U32.F64.TRUNC R36, R36 ;  /* 0x0000002400247311 */ /* 0x000e22000030d000 */
[----:B------:R-:W-:Y:S02]  /*2f130*/  SEL R24, R40, RZ, P2 ;  /* 0x000000ff28187207 */ /* 0x000fe40001000000 */
[----:B-1----:R-:W-:-:S05]  /*2f140*/  PRMT R43, R30, 0x7610, R43 ;  /* 0x000076101e2b7816 */ /* 0x002fca000000002b */
[----:B------:R-:W1:Y:S01]  /*2f150*/  F2I.U32.F64.TRUNC R24, R24 ;  /* 0x0000001800187311 */ /* 0x000e62000030d000 */
[----:B0-----:R-:W-:Y:S02]  /*2f160*/  PRMT R86, R36, 0x7610, R86 ;  /* 0x0000761024567816 */ /* 0x001fe40000000056 */
[----:B-1----:R-:W-:-:S07]  /*2f170*/  PRMT R87, R24, 0x7610, R87 ;  /* 0x0000761018577816 */ /* 0x002fce0000000057 */
.L_x_766:
[----:B------:R-:W-:Y:S05]  /*2f180*/  BSYNC.RECONVERGENT B5 ;  /* 0x0000000000057941 */ /* 0x000fea0003800200 */
.L_x_765:
        /* <DEDUP_REMOVED lines=21> */
[----:B------:R-:W-:Y:S02]  /*2f2e0*/  FSEL R41, R38, 3.748046875, P0 ;  /* 0x406fe00026297808 */ /* 0x000fe40000000000 */
[----:B------:R-:W-:Y:S01]  /*2f2f0*/  I2F.F64.U16 R36, R42 ;  /* 0x0000002a00247312 */ /* 0x000fe20000101800 */
[----:B------:R-:W-:Y:S01]  /*2f300*/  LOP3.LUT R38, R43, 0xff, RZ, 0xc0, !PT ;  /* 0x000000ff2b267812 */ /* 0x000fe200078ec0ff */
[----:B------:R-:W-:Y:S02]  /*2f310*/  DSETP.MIN.AND P2, P3, R30, 255, PT ;  /* 0x406fe0001e00742a */ /* 0x000fe40003b40000 */
[C---:B---3--:R-:W-:Y:S01]  /*2f320*/  DMUL R32, R96.reuse, R32 ;  /* 0x0000002060207228 */ /* 0x048fe20000000000 */
[----:B------:R-:W-:Y:S01]  /*2f330*/  @P1 LOP3.LUT R41, R39, 0x406fe000, RZ, 0xfc, !PT ;  /* 0x406fe00027291812 */ /* 0x000fe200078efcff */
[----:B------:R-:W-:Y:S01]  /*2f340*/  IMAD.MOV.U32 R25, RZ, RZ, R31 ;  /* 0x000000ffff197224 */ /* 0x000fe200078e001f */
[C---:B----4-:R-:W-:Y:S01]  /*2f350*/  DMUL R34, R96.reuse, R34 ;  /* 0x0000002260227228 */ /* 0x050fe20000000000 */
[----:B------:R-:W-:Y:S01]  /*2f360*/  I2F.F64.U16 R38, R38 ;  /* 0x0000002600267312 */ /* 0x000fe20000101800 */
[----:B------:R-:W-:Y:S01]  /*2f370*/  SEL R30, R30, RZ, P2 ;  /* 0x000000ff1e1e7207 */ /* 0x000fe20001000000 */
[----:B------:R-:W-:Y:S01]  /*2f380*/  DADD R96, -R96, 1 ;  /* 0x3ff0000060607429 */ /* 0x000fe20000000100 */
[----:B------:R-:W-:Y:S01]  /*2f390*/  FSEL R43, R25, 3.748046875, P2 ;  /* 0x406fe000192b7808 */ /* 0x000fe20001000000 */
[----:B------:R-:W-:Y:S01]  /*2f3a0*/  DSETP.MIN.AND P1, P4, R32, 255, PT ;  /* 0x406fe0002000742a */ /* 0x000fe20003c20000 */
[----:B------:R-:W-:Y:S01]  /*2f3b0*/  IMAD.MOV.U32 R25, RZ, RZ, R41 ;  /* 0x000000ffff197224 */ /* 0x000fe200078e0029 */
[----:B------:R-:W-:Y:S01]  /*2f3c0*/  MOV R41, 0x80000 ;  /* 0x0008000000297802 */ /* 0x000fe20000000f00 */
[----:B------:R-:W-:Y:S01]  /*2f3d0*/  DSETP.MIN.AND P0, P2, R34, 255, PT ;  /* 0x406fe0002200742a */ /* 0x000fe20003a00000 */
[----:B------:R-:W-:Y:S01]  /*2f3e0*/  IMAD.MOV.U32 R31, RZ, RZ, R33 ;  /* 0x000000ffff1f7224 */ /* 0x000fe200078e0021 */
[----:B------:R-:W-:-:S02]  /*2f3f0*/  @P3 LOP3.LUT R43, R40, 0x406fe000, RZ, 0xfc, !PT ;  /* 0x406fe000282b3812 */ /* 0x000fc400078efcff */
[----:B------:R0:W1:Y:S02]  /*2f400*/  F2I.U32.F64.TRUNC R40, R24 ;  /* 0x0000001800287311 */ /* 0x000064000030d000 */
[----:B------:R-:W-:Y:S01]  /*2f410*/  FSEL R83, R31, 3.748046875, P1 ;  /* 0x406fe0001f537808 */ /* 0x000fe20000800000 */
[----:B------:R-:W-:Y:S02]  /*2f420*/  IMAD.MOV.U32 R31, RZ, RZ, R43 ;  /* 0x000000ffff1f7224 */ /* 0x000fe400078e002b */
[----:B------:R-:W-:Y:S02]  /*2f430*/  IMAD.MOV.U32 R43, RZ, RZ, 0x80000 ;  /* 0x00080000ff2b7424 */ /* 0x000fe400078e00ff */
[----:B------:R-:W-:Y:S02]  /*2f440*/  @P4 LOP3.LUT R83, R41, 0x406fe000, RZ, 0xfc, !PT ;  /* 0x406fe00029534812 */ /* 0x000fe400078efcff */
        /* <DEDUP_REMOVED lines=17> */
[----:B------:R-:W-:Y:S01]  /*2f560*/  IMAD.MOV.U32 R31, RZ, RZ, R37 ;  /* 0x000000ffff1f7224 */ /* 0x000fe200078e0025 */
[----:B0-----:R-:W-:Y:S02]  /*2f570*/  MOV R24, R39 ;  /* 0x0000002700187202 */ /* 0x001fe40000000f00 */
[----:B------:R-:W-:Y:S02]  /*2f580*/  LOP3.LUT R37, R28, 0xff, RZ, 0xc0, !PT ;  /* 0x000000ff1c257812 */ /* 0x000fe400078ec0ff */
[----:B------:R-:W-:Y:S01]  /*2f590*/  FSEL R35, R31, 3.748046875, P1 ;  /* 0x406fe0001f237808 */ /* 0x000fe20000800000 */
[----:B------:R-:W-:Y:S01]  /*2f5a0*/  IMAD.MOV.U32 R31, RZ, RZ, R33 ;  /* 0x000000ffff1f7224 */ /* 0x000fe200078e0021 */
[----:B------:R-:W-:Y:S01]  /*2f5b0*/  FSEL R25, R24, 3.748046875, P0 ;  /* 0x406fe00018197808 */ /* 0x000fe20000000000 */
[----:B------:R-:W-:-:S02]  /*2f5c0*/  IMAD.MOV.U32 R24, RZ, RZ, R38 ;  /* 0x000000ffff187224 */ /* 0x000fc400078e0026 */
[----:B------:R0:W1:Y:S01]  /*2f5d0*/  F2I.U32.F64.TRUNC R43, R30 ;  /* 0x0000001e002b7311 */ /* 0x000062000030d000 */
[----:B------:R-:W-:Y:S02]  /*2f5e0*/  @P3 LOP3.LUT R35, R32, 0x406fe000, RZ, 0xfc, !PT ;  /* 0x406fe00020233812 */ /* 0x000fe400078efcff */
[----:B------:R-:W-:Y:S02]  /*2f5f0*/  @P2 LOP3.LUT R25, R34, 0x406fe000, RZ, 0xfc, !PT ;  /* 0x406fe00022192812 */ /* 0x000fe400078efcff */
[----:B------:R-:W-:Y:S01]  /*2f600*/  SEL R32, R36, RZ, P1 ;  /* 0x000000ff24207207 */ /* 0x000fe20000800000 */
[----:B------:R-:W-:Y:S01]  /*2f610*/  IMAD.MOV.U32 R33, RZ, RZ, R35 ;  /* 0x000000ffff217224 */ /* 0x000fe200078e0023 */
[----:B------:R-:W-:Y:S01]  /*2f620*/  LOP3.LUT R36, R29, 0xff, RZ, 0xc0, !PT ;  /* 0x000000ff1d247812 */ /* 0x000fe200078ec0ff */
[----:B------:R-:W2:Y:S01]  /*2f630*/  I2F.F64.U16 R34, R86 ;  /* 0x0000005600227312 */ /* 0x000ea20000101800 */
[----:B0-----:R-:W-:Y:S01]  /*2f640*/  SEL R30, R24, RZ, P0 ;  /* 0x000000ff181e7207 */ /* 0x001fe20000000000 */
[----:B------:R-:W-:Y:S01]  /*2f650*/  IMAD.MOV.U32 R31, RZ, RZ, R25 ;  /* 0x000000ffff1f7224 */ /* 0x000fe200078e0019 */
[----:B-1----:R-:W-:-:S05]  /*2f660*/  LOP3.LUT R43, R43, 0xff, RZ, 0xc0, !PT ;  /* 0x000000ff2b2b7812 */ /* 0x002fca00078ec0ff */
[----:B------:R0:W1:Y:S01]  /*2f670*/  I2F.F64.U16 R24, R36 ;  /* 0x0000002400187312 */ /* 0x0000620000101800 */
[----:B--2---:R-:W-:-:S07]  /*2f680*/  DMUL R34, R22, R34 ;  /* 0x0000002216227228 */ /* 0x004fce0000000000 */
[----:B------:R-:W2:Y:S01]  /*2f690*/  I2F.F64.U16 R28, R37 ;  /* 0x00000025001c7312 */ /* 0x000ea20000101800 */
[----:B0-----:R-:W-:Y:S01]  /*2f6a0*/  IMAD.MOV.U32 R36, RZ, RZ, 0x80000 ;  /* 0x00080000ff247424 */ /* 0x001fe200078e00ff */
[----:B-1----:R-:W-:-:S06]  /*2f6b0*/  DMUL R24, R96, R24 ;  /* 0x0000001860187228 */ /* 0x002fcc0000000000 */
[----:B------:R0:W1:Y:S01]  /*2f6c0*/  F2I.U32.F64.TRUNC R38, R32 ;  /* 0x0000002000267311 */ /* 0x000062000030d000 */
[----:B------:R-:W-:Y:S02]  /*2f6d0*/  DSETP.MIN.AND P4, P2, R34, 255, PT ;  /* 0x406fe0002200742a */ /* 0x000fe40003a80000 */
[----:B------:R-:W-:-:S05]  /*2f6e0*/  DSETP.MIN.AND P0, P1, R24, 255, PT ;  /* 0x406fe0001800742a */ /* 0x000fca0003900000 */
[----:B------:R-:W3:Y:S01]  /*2f6f0*/  F2I.U32.F64.TRUNC R39, R30 ;  /* 0x0000001e00277311 */ /* 0x000ee2000030d000 */
[----:B--2---:R-:W-:Y:S01]  /*2f700*/  DMUL R28, R96, R28 ;  /* 0x0000001c601c7228 */ /* 0x004fe20000000000 */
[----:B0-----:R-:W-:Y:S01]  /*2f710*/  LOP3.LUT R32, R27, 0xff, RZ, 0xc0, !PT ;  /* 0x000000ff1b207812 */ /* 0x001fe200078ec0ff */
[----:B------:R-:W-:Y:S01]  /*2f720*/  IMAD.MOV.U32 R33, RZ, RZ, R35 ;  /* 0x000000ffff217224 */ /* 0x000fe200078e0023 */
[----:B------:R-:W-:Y:S02]  /*2f730*/  SEL R24, R24, RZ, P0 ;  /* 0x000000ff18187207 */ /* 0x000fe40000000000 */
[----:B-1----:R-:W-:Y:S02]  /*2f740*/  LOP3.LUT R38, R38, 0xff, RZ, 0xc0, !PT ;  /* 0x000000ff26267812 */ /* 0x002fe400078ec0ff */
[----:B------:R0:W1:Y:S01]  /*2f750*/  I2F.F64.U16 R30, R32 ;  /* 0x00000020001e7312 */ /* 0x0000620000101800 */
[----:B------:R-:W-:Y:S01]  /*2f760*/  FSEL R83, R33, 3.748046875, P4 ;  /* 0x406fe00021537808 */ /* 0x000fe20002000000 */
[----:B------:R-:W-:Y:S01]  /*2f770*/  IMAD.MOV.U32 R33, RZ, RZ, R34 ;  /* 0x000000ffff217224 */ /* 0x000fe200078e0022 */
[----:B------:R-:W-:-:S02]  /*2f780*/  LOP3.LUT R34, R87, 0xff, RZ, 0xc0, !PT ;  /* 0x000000ff57227812 */ /* 0x000fc400078ec0ff */
[----:B------:R-:W-:Y:S01]  /*2f790*/  @P2 LOP3.LUT R83, R36, 0x406fe000, RZ, 0xfc, !PT ;  /* 0x406fe00024532812 */ /* 0x000fe200078efcff */
[----:B------:R-:W-:Y:S01]  /*2f7a0*/  DSETP.MIN.AND P2, P3, R28, 255, PT ;  /* 0x406fe0001c00742a */ /* 0x000fe20003b40000 */
[----:B---3--:R-:W-:Y:S01]  /*2f7b0*/  LOP3.LUT R39, R39, 0xff, RZ, 0xc0, !PT ;  /* 0x000000ff27277812 */ /* 0x008fe200078ec0ff */
[----:B------:R-:W2:Y:S01]  /*2f7c0*/  I2F.F64.U16 R26, R26 ;  /* 0x0000001a001a7312 */ /* 0x000ea20000101800 */
[----:B0-----:R-:W-:Y:S01]  /*2f7d0*/  SEL R32, R33, RZ, P4 ;  /* 0x000000ff21207207 */ /* 0x001fe20002000000 */
[----:B------:R-:W-:Y:S01]  /*2f7e0*/  IMAD.MOV.U32 R33, RZ, RZ, R25 ;  /* 0x000000ffff217224 */ /* 0x000fe200078e0019 */
[----:B------:R-:W-:Y:S01]  /*2f7f0*/  MOV R25, R29 ;  /* 0x0000001d00197202 */ /* 0x000fe20000000f00 */
[----:B-1----:R-:W-:-:S04]  /*2f800*/  DMUL R30, R96, R30 ;  /* 0x0000001e601e7228 */ /* 0x002fc80000000000 */
[----:B------:R-:W0:Y:S01]  /*2f810*/  I2F.F64.U16 R34, R34 ;  /* 0x0000002200227312 */ /* 0x000e220000101800 */
[----:B------:R-:W-:Y:S01]  /*2f820*/  FSEL R37, R33, 3.748046875, P0 ;  /* 0x406fe00021257808 */ /* 0x000fe20000000000 */
[----:B------:R-:W-:Y:S01]  /*2f830*/  IMAD.MOV.U32 R33, RZ, RZ, R83 ;  /* 0x000000ffff217224 */ /* 0x000fe200078e0053 */
[----:B------:R-:W-:Y:S01]  /*2f840*/  @P1 LOP3.LUT R37, R36, 0x406fe000, RZ, 0xfc, !PT ;  /* 0x406fe00024251812 */ /* 0x000fe200078efcff */
[----:B--2---:R-:W-:-:S04]  /*2f850*/  DMUL R96, R96, R26 ;  /* 0x0000001a60607228 */ /* 0x004fc80000000000 */
[----:B------:R-:W1:Y:S01]  /*2f860*/  F2I.U32.F64.TRUNC R32, R32 ;  /* 0x0000002000207311 */ /* 0x000e62000030d000 */
[----:B------:R-:W-:Y:S01]  /*2f870*/  DSETP.MIN.AND P1, P4, R30, 255, PT ;  /* 0x406fe0001e00742a */ /* 0x000fe20003c20000 */
[----:B------:R-:W-:Y:S01]  /*2f880*/  FSEL R27, R25, 3.748046875, P2 ;  /* 0x406fe000191b7808 */ /* 0x000fe20001000000 */
[----:B------:R-:W-:Y:S02]  /*2f890*/  IMAD.MOV.U32 R25, RZ, RZ, R37 ;  /* 0x000000ffff197224 */ /* 0x000fe400078e0025 */
[----:B------:R-:W-:Y:S01]  /*2f8a0*/  IMAD.MOV.U32 R26, RZ, RZ, 0x80000 ;  /* 0x00080000ff1a7424 */ /* 0x000fe200078e00ff */
[----:B0-----:R-:W-:Y:S01]  /*2f8b0*/  DMUL R34, R22, R34 ;  /* 0x0000002216227228 */ /* 0x001fe20000000000 */
[----:B------:R-:W-:-:S03]  /*2f8c0*/  IMAD.MOV.U32 R23, RZ, RZ, R31 ;  /* 0x000000ffff177224 */ /* 0x000fc600078e001f */
[----:B------:R-:W-:Y:S01]  /*2f8d0*/  @P3 LOP3.LUT R27, R26, 0x406fe000, RZ, 0xfc, !PT ;  /* 0x406fe0001a1b3812 */ /* 0x000fe200078efcff */
[----:B------:R0:W2:Y:S01]  /*2f8e0*/  F2I.U32.F64.TRUNC R25, R24 ;  /* 0x0000001800197311 */ /* 0x0000a2000030d000 */
[----:B------:R-:W-:Y:S01]  /*2f8f0*/  SEL R22, R28, RZ, P2 ;  /* 0x000000ff1c167207 */ /* 0x000fe20001000000 */
[----:B------:R-:W-:Y:S01]  /*2f900*/  DSETP.MIN.AND P0, P2, R96, 255, PT ;  /* 0x406fe0006000742a */ /* 0x000fe20003a00000 */
[----:B------:R-:W-:Y:S01]  /*2f910*/  FSEL R29, R23, 3.748046875, P1 ;  /* 0x406fe000171d7808 */ /* 0x000fe20000800000 */
[----:B------:R-:W-:Y:S01]  /*2f920*/  IMAD.MOV.U32 R23, RZ, RZ, R27 ;  /* 0x000000ffff177224 */ /* 0x000fe200078e001b */
[----:B------:R-:W-:Y:S01]  /*2f930*/  @P4 LOP3.LUT R29, R26, 0x406fe000, RZ, 0xfc, !PT ;  /* 0x406fe0001a1d4812 */ /* 0x000fe200078efcff */
[----:B------:R-:W-:Y:S01]  /*2f940*/  IMAD.MOV.U32 R28, RZ, RZ, 0x80000 ;  /* 0x00080000ff1c7424 */ /* 0x000fe200078e00ff */
[----:B------:R-:W-:Y:S01]  /*2f950*/  SEL R26, R30, RZ, P1 ;  /* 0x000000ff1e1a7207 */ /* 0x000fe20000800000 */
[----:B------:R2:W3:Y:S01]  /*2f960*/  F2I.U32.F64.TRUNC R22, R22 ;  /* 0x0000001600167311 */ /* 0x0004e2000030d000 */
[----:B-1----:R-:W-:Y:S01]  /*2f970*/  LOP3.LUT R32, R32, 0xff, RZ, 0xc0, !PT ;  /* 0x000000ff20207812 */ /* 0x002fe200078ec0ff */
[----:B------:R-:W-:-:S02]  /*2f980*/  IMAD.MOV.U32 R27, RZ, RZ, R29 ;  /* 0x000000ffff1b7224 */ /* 0x000fc400078e001d */
[----:B0-----:R-:W-:-:S04]  /*2f990*/  IMAD.MOV.U32 R24, RZ, RZ, R97 ;  /* 0x000000ffff187224 */ /* 0x001fc800078e0061 */
[----:B------:R0:W1:Y:S01]  /*2f9a0*/  F2I.U32.F64.TRUNC R26, R26 ;  /* 0x0000001a001a7311 */ /* 0x000062000030d000 */
[----:B------:R-:W-:Y:S02]  /*2f9b0*/  FSEL R31, R24, 3.748046875, P0 ;  /* 0x406fe000181f7808 */ /* 0x000fe40000000000 */
[----:B--2---:R-:W-:Y:S02]  /*2f9c0*/  LOP3.LUT R23, R25, 0xff, RZ, 0xc0, !PT ;  /* 0x000000ff19177812 */ /* 0x004fe400078ec0ff */
[----:B------:R-:W-:Y:S02]  /*2f9d0*/  @P2 LOP3.LUT R31, R28, 0x406fe000, RZ, 0xfc, !PT ;  /* 0x406fe0001c1f2812 */ /* 0x000fe400078efcff */
[----:B------:R-:W-:Y:S01]  /*2f9e0*/  SEL R24, R96, RZ, P0 ;  /* 0x000000ff60187207 */ /* 0x000fe20000000000 */
[----:B------:R-:W-:Y:S01]  /*2f9f0*/  IMAD.IADD R23, R23, 0x1, R40 ;  /* 0x0000000117177824 */ /* 0x000fe200078e0228 */
[----:B------:R-:W-:Y:S01]  /*2fa00*/  DSETP.MIN.AND P0, P1, R34, 255, PT ;  /* 0x406fe0002200742a */ /* 0x000fe20003900000 */
[----:B---3--:R-:W-:Y:S01]  /*2fa10*/  LOP3.LUT R28, R22, 0xff, RZ, 0xc0, !PT ;  /* 0x000000ff161c7812 */ /* 0x008fe200078ec0ff */
[----:B0-----:R-:W-:-:S02]  /*2fa20*/  IMAD.MOV.U32 R27, RZ, RZ, R35 ;  /* 0x000000ffff1b7224 */ /* 0x001fc400078e0023 */
[----:B------:R-:W-:Y:S01]  /*2fa30*/  IMAD.MOV.U32 R25, RZ, RZ, R31 ;  /* 0x000000ffff197224 */ /* 0x000fe200078e001f */
[----:B------:R-:W0:Y:S01]  /*2fa40*/  I2F.F64.U32 R22, R23 ;  /* 0x0000001700167312 */ /* 0x000e220000201800 */
[----:B------:R-:W-:Y:S01]  /*2fa50*/  IMAD.IADD R41, R28, 0x1, R41 ;  /* 0x000000011c297824 */ /* 0x000fe200078e0229 */
[----:B------:R-:W-:Y:S02]  /*2fa60*/  FSEL R29, R27, 3.748046875, P0 ;  /* 0x406fe0001b1d7808 */ /* 0x000fe40000000000 */
[----:B------:R-:W-:Y:S02]  /*2fa70*/  LOP3.LUT R27, R42, 0xff, RZ, 0xc0, !PT ;  /* 0x000000ff2a1b7812 */ /* 0x000fe400078ec0ff */
[----:B-1----:R-:W-:Y:S02]  /*2fa80*/  LOP3.LUT R26, R26, 0xff, RZ, 0xc0, !PT ;  /* 0x000000ff1a1a7812 */ /* 0x002fe400078ec0ff */
[----:B------:R-:W1:Y:S01]  /*2fa90*/  F2I.U32.F64.TRUNC R30, R24 ;  /* 0x00000018001e7311 */ /* 0x000e62000030d000 */
[----:B------:R-:W-:-:S02]  /*2faa0*/  MOV R28, 0x80000 ;  /* 0x00080000001c7802 */ /* 0x000fc40000000f00 */
[----:B------:R-:W-:Y:S02]  /*2fab0*/  IMAD.IADD R26, R26, 0x1, R27 ;  /* 0x000000011a1a7824 */ /* 0x000fe400078e021b */
[----:B------:R-:W-:Y:S02]  /*2fac0*/  @P1 LOP3.LUT R29, R28, 0x406fe000, RZ, 0xfc, !PT ;  /* 0x406fe0001c1d1812 */ /* 0x000fe400078efcff */
[----:B------:R-:W-:Y:S01]  /*2fad0*/  SEL R28, R34, RZ, P0 ;  /* 0x000000ff221c7207 */ /* 0x000fe20000000000 */
[----:B------:R-:W2:Y:S01]  /*2fae0*/  I2F.F64.U32 R24, R41 ;  /* 0x0000002900187312 */ /* 0x000ea20000201800 */
[----:B0-----:R-:W-:Y:S01]  /*2faf0*/  DSETP.MIN.AND P0, P1, R22, 255, PT ;  /* 0x406fe0001600742a */ /* 0x001fe20003900000 */
[----:B------:R-:W-:Y:S02]  /*2fb00*/  IMAD.MOV.U32 R33, RZ, RZ, R23 ;  /* 0x000000ffff217224 */ /* 0x000fe400078e0017 */
[----:B------:R-:W-:Y:S01]  /*2fb10*/  IMAD.MOV.U32 R34, RZ, RZ, 0x80000 ;  /* 0x00080000ff227424 */ /* 0x000fe200078e00ff */
[----:B-1----:R-:W-:-:S03]  /*2fb20*/  LOP3.LUT R30, R30, 0xff, RZ, 0xc0, !PT ;  /* 0x000000ff1e1e7812 */ /* 0x002fc600078ec0ff */
[----:B------:R-:W0:Y:S01]  /*2fb30*/  I2F.F64.U32 R26, R26 ;  /* 0x0000001a001a7312 */ /* 0x000e220000201800 */
[----:B------:R-:W-:Y:S02]  /*2fb40*/  FSEL R33, R33, 3.748046875, P0 ;  /* 0x406fe00021217808 */ /* 0x000fe40000000000 */
[----:B------:R-:W-:Y:S01]  /*2fb50*/  SEL R22, R22, RZ, P0 ;  /* 0x000000ff16167207 */ /* 0x000fe20000000000 */
[----:B------:R-:W-:Y:S01]  /*2fb60*/  IMAD.IADD R30, R30, 0x1, R43 ;  /* 0x000000011e1e7824 */ /* 0x000fe200078e022b */
[----:B--2---:R-:W-:-:S03]  /*2fb70*/  DSETP.MIN.AND P2, P3, R24, 255, PT ;  /* 0x406fe0001800742a */ /* 0x004fc60003b40000 */
[----:B------:R-:W1:Y:S01]  /*2fb80*/  F2I.U32.F64.TRUNC R31, R28 ;  /* 0x0000001c001f7311 */ /* 0x000e62000030d000 */
[----:B------:R-:W-:Y:S01]  /*2fb90*/  IMAD.MOV.U32 R23, RZ, RZ, R25 ;  /* 0x000000ffff177224 */ /* 0x000fe200078e0019 */
[----:B------:R-:W-:Y:S02]  /*2fba0*/  @P1 LOP3.LUT R33, R34, 0x406fe000, RZ, 0xfc, !PT ;  /* 0x406fe00022211812 */ /* 0x000fe400078efcff */
[----:B------:R-:W-:Y:S01]  /*2fbb0*/  SEL R24, R24, RZ, P2 ;  /* 0x000000ff18187207 */ /* 0x000fe20001000000 */
[----:B0-----:R-:W-:-:S03]  /*2fbc0*/  DSETP.MIN.AND P0, P1, R26, 255, PT ;  /* 0x406fe0001a00742a */ /* 0x001fc60003900000 */
[----:B------:R-:W0:Y:S01]  /*2fbd0*/  I2F.F64.U32 R28, R30 ;  /* 0x0000001e001c7312 */ /* 0x000e220000201800 */
[----:B------:R-:W-:Y:S01]  /*2fbe0*/  FSEL R35, R23, 3.748046875, P2 ;  /* 0x406fe00017237808 */ /* 0x000fe20001000000 */
[----:B------:R-:W-:Y:S02]  /*2fbf0*/  IMAD.MOV.U32 R23, RZ, RZ, R33 ;  /* 0x000000ffff177224 */ /* 0x000fe400078e0021 */
[----:B------:R-:W-:Y:S01]  /*2fc00*/  IMAD.MOV.U32 R25, RZ, RZ, R27 ;  /* 0x000000ffff197224 */ /* 0x000fe200078e001b */
[----:B------:R-:W-:Y:S02]  /*2fc10*/  @P3 LOP3.LUT R35, R34, 0x406fe000, RZ, 0xfc, !PT ;  /* 0x406fe00022233812 */ /* 0x000fe400078efcff */
[----:B------:R-:W-:Y:S01]  /*2fc20*/  SEL R26, R26, RZ, P0 ;  /* 0x000000ff1a1a7207 */ /* 0x000fe20000000000 */
[----:B------:R2:W3:Y:S01]  /*2fc30*/  F2I.U32.F64.TRUNC R30, R22 ;  /* 0x00000016001e7311 */ /* 0x0004e2000030d000 */
[----:B------:R-:W-:Y:S01]  /*2fc40*/  FSEL R33, R25, 3.748046875, P0 ;  /* 0x406fe00019217808 */ /* 0x000fe20000000000 */
[----:B------:R-:W-:Y:S01]  /*2fc50*/  IMAD.MOV.U32 R25, RZ, RZ, R35 ;  /* 0x000000ffff197224 */ /* 0x000fe200078e0023 */
[----:B-1----:R-:W-:-:S02]  /*2fc60*/  LOP3.LUT R31, R31, 0xff, RZ, 0xc0, !PT ;  /* 0x000000ff1f1f7812 */ /* 0x002fc400078ec0ff */
[----:B------:R-:W-:Y:S01]  /*2fc70*/  @P1 LOP3.LUT R33, R34, 0x406fe000, RZ, 0xfc, !PT ;  /* 0x406fe00022211812 */ /* 0x000fe200078efcff */
[----:B0-----:R-:W-:Y:S02]  /*2fc80*/  DSETP.MIN.AND P2, P3, R28, 255, PT ;  /* 0x406fe0001c00742a */ /* 0x001fe40003b40000 */
[----:B------:R3:W0:Y:S01]  /*2fc90*/  F2I.U32.F64.TRUNC R24, R24 ;  /* 0x0000001800187311 */ /* 0x000622000030d000 */
[----:B--2---:R-:W-:Y:S01]  /*2fca0*/  MOV R22, R29 ;  /* 0x0000001d00167202 */ /* 0x004fe20000000f00 */
[----:B------:R-:W-:-:S03]  /*2fcb0*/  IMAD.MOV.U32 R27, RZ, RZ, R33 ;  /* 0x000000ffff1b7224 */ /* 0x000fc600078e0021 */
[----:B------:R-:W-:Y:S01]  /*2fcc0*/  FSEL R23, R22, 3.748046875, P2 ;  /* 0x406fe00016177808 */ /* 0x000fe20001000000 */
[----:B------:R-:W-:Y:S02]  /*2fcd0*/  IMAD.MOV.U32 R22, RZ, RZ, R28 ;  /* 0x000000ffff167224 */ /* 0x000fe400078e001c */
[----:B------:R1:W2:Y:S01]  /*2fce0*/  F2I.U32.F64.TRUNC R28, R26 ;  /* 0x0000001a001c7311 */ /* 0x0002a2000030d000 */
[----:B---3--:R-:W-:Y:S02]  /*2fcf0*/  LOP3.LUT R25, R30, 0xff, RZ, 0xc0, !PT ;  /* 0x000000ff1e197812 */ /* 0x008fe400078ec0ff */
[----:B------:R-:W-:Y:S02]  /*2fd00*/  SEL R22, R22, RZ, P2 ;  /* 0x000000ff16167207 */ /* 0x000fe40001000000 */
[----:B------:R-:W-:Y:S01]  /*2fd10*/  @P3 LOP3.LUT R23, R34, 0x406fe000, RZ, 0xfc, !PT ;  /* 0x406fe00022173812 */ /* 0x000fe200078efcff */
[----:B------:R-:W-:Y:S01]  /*2fd20*/  IMAD.IADD R25, R38, 0x1, R25 ;  /* 0x0000000126197824 */ /* 0x000fe200078e0219 */
[----:B0-----:R-:W-:-:S02]  /*2fd30*/  LOP3.LUT R30, R24, 0xff, RZ, 0xc0, !PT ;  /* 0x000000ff181e7812 */ /* 0x001fc400078ec0ff */
[----:B------:R-:W0:Y:S03]  /*2fd40*/  F2I.U32.F64.TRUNC R22, R22 ;  /* 0x0000001600167311 */ /* 0x000e26000030d000 */
[----:B-1----:R-:W-:Y:S02]  /*2fd50*/  IMAD.IADD R26, R39, 0x1, R30 ;  /* 0x00000001271a7824 */ /* 0x002fe400078e021e */
[----:B------:R-:W-:Y:S01]  /*2fd60*/  IMAD.MOV.U32 R30, RZ, RZ, 0x80000 ;  /* 0x00080000ff1e7424 */ /* 0x000fe200078e00ff */
        /* <DEDUP_REMOVED lines=12> */
[----:B------:R-:W-:Y:S01]  /*2fe30*/  SEL R22, R24, RZ, P0 ;  /* 0x000000ff18167207 */ /* 0x000fe20000000000 */
[----:B------:R-:W-:Y:S01]  /*2fe40*/  IMAD.MOV.U32 R25, RZ, RZ, R27 ;  /* 0x000000ffff197224 */ /* 0x000fe200078e001b */
[----:B------:R-:W-:Y:S02]  /*2fe50*/  MOV R24, R26 ;  /* 0x0000001a00187202 */ /* 0x000fe40000000f00 */
[----:B------:R-:W-:Y:S01]  /*2fe60*/  @P1 LOP3.LUT R23, R30, 0x406fe000, RZ, 0xfc, !PT ;  /* 0x406fe0001e171812 */ /* 0x000fe200078efcff */
[----:B-1----:R-:W-:Y:S01]  /*2fe70*/  DSETP.MIN.AND P0, P1, R28, 255, PT ;  /* 0x406fe0001c00742a */ /* 0x002fe20003900000 */
[----:B------:R-:W-:Y:S01]  /*2fe80*/  FSEL R25, R25, 3.748046875, P2 ;  /* 0x406fe00019197808 */ /* 0x000fe20001000000 */
[----:B------:R-:W-:Y:S01]  /*2fe90*/  IMAD.MOV.U32 R27, RZ, RZ, R29 ;  /* 0x000000ffff1b7224 */ /* 0x000fe200078e001d */
[----:B------:R-:W-:Y:S01]  /*2fea0*/  SEL R24, R24, RZ, P2 ;  /* 0x000000ff18187207 */ /* 0x000fe20001000000 */
[----:B------:R1:W2:Y:S03]  /*2feb0*/  F2I.U32.F64.TRUNC R26, R22 ;  /* 0x00000016001a7311 */ /* 0x0002a6000030d000 */
[----:B------:R-:W-:Y:S01]  /*2fec0*/  @P3 LOP3.LUT R25, R30, 0x406fe000, RZ, 0xfc, !PT ;  /* 0x406fe0001e193812 */ /* 0x000fe200078efcff */
[----:B0-----:R-:W-:Y:S01]  /*2fed0*/  DSETP.MIN.AND P2, P3, R32, 255, PT ;  /* 0x406fe0002000742a */ /* 0x001fe20003b40000 */
[----:B------:R-:W-:-:S03]  /*2fee0*/  FSEL R31, R27, 3.748046875, P0 ;  /* 0x406fe0001b1f7808 */ /* 0x000fc60000000000 */
[----:B------:R-:W0:Y:S01]  /*2fef0*/  F2I.U32.F64.TRUNC R24, R24 ;  /* 0x0000001800187311 */ /* 0x000e22000030d000 */
[----:B-1----:R-:W-:Y:S01]  /*2ff00*/  IMAD.MOV.U32 R22, RZ, RZ, R33 ;  /* 0x000000ffff167224 */ /* 0x002fe200078e0021 */
[----:B------:R-:W-:Y:S02]  /*2ff10*/  @P1 LOP3.LUT R31, R30, 0x406fe000, RZ, 0xfc, !PT ;  /* 0x406fe0001e1f1812 */ /* 0x000fe400078efcff */
[----:B------:R-:W-:Y:S01]  /*2ff20*/  SEL R30, R28, RZ, P0 ;  /* 0x000000ff1c1e7207 */ /* 0x000fe20000000000 */
[----:B------:R-:W-:Y:S01]  /*2ff30*/  IMAD.MOV.U32 R28, RZ, RZ, 0x80000 ;  /* 0x00080000ff1c7424 */ /* 0x000fe200078e00ff */
[----:B------:R-:W-:Y:S02]  /*2ff40*/  FSEL R23, R22, 3.748046875, P2 ;  /* 0x406fe00016177808 */ /* 0x000fe40001000000 */
[----:B------:R-:W-:Y:S01]  /*2ff50*/  SEL R22, R32, RZ, P2 ;  /* 0x000000ff20167207 */ /* 0x000fe20001000000 */
[----:B------:R-:W-:Y:S01]  /*2ff60*/  F2I.U32.F64.TRUNC R27, R30 ;  /* 0x0000001e001b7311 */ /* 0x000fe2000030d000 */
[----:B------:R-:W-:-:S02]  /*2ff70*/  @P3 LOP3.LUT R23, R28, 0x406fe000, RZ, 0xfc, !PT ;  /* 0x406fe0001c173812 */ /* 0x000fc400078efcff */
[----:B--2---:R-:W-:Y:S02]  /*2ff80*/  PRMT R29, R26, 0x7610, R29 ;  /* 0x000076101a1d7816 */ /* 0x004fe4000000001d */
[----:B0-----:R-:W-:-:S03]  /*2ff90*/  PRMT R28, R24, 0x7610, R28 ;  /* 0x00007610181c7816 */ /* 0x001fc6000000001c */
[----:B------:R-:W0:Y:S02]  /*2ffa0*/  F2I.U32.F64.TRUNC R22, R22 ;  /* 0x0000001600167311 */ /* 0x000e24000030d000 */
[----:B0-----:R-:W-:-:S07]  /*2ffb0*/  PRMT R26, R22, 0x7610, R26 ;  /* 0x00007610161a7816 */ /* 0x001fce000000001a */
.L_x_563:
[----:B------:R-:W-:Y:S05]  /*2ffc0*/  BSYNC.RECONVERGENT B4 ;  /* 0x0000000000047941 */ /* 0x000fea0003800200 */
.L_x_562:
        /* <DEDUP_REMOVED lines=10> */
[----:B------:R-:W-:Y:S01]  /*30070*/  LOP3.LUT R35, R29, 0xff, RZ, 0xc0, !PT ;  /* 0x000000ff1d237812 */ /* 0x000fe200078ec0ff */
[----:B------:R-:W-:Y:S01]  /*30080*/  IMAD.MOV.U32 R29, RZ, RZ, 0x80000 ;  /* 0x00080000ff1d7424 */ /* 0x000fe200078e00ff */
[----:B------:R-:W-:Y:S01]  /*30090*/  LOP3.LUT R28, R28, 0xff, RZ, 0xc0, !PT ;  /* 0x000000ff1c1c7812 */ /* 0x000fe200078ec0ff */
[----:B------:R-:W1:Y:S01]  /*300a0*/  I2F.F64.U16 R20, R34 ;  /* 0x0000002200147312 */ /* 0x000e620000101800 */
[----:B------:R-:W-:-:S02]  /*300b0*/  LOP3.LUT R14, R14, 0xff, RZ, 0xc0, !PT ;  /* 0x000000ff0e0e7812 */ /* 0x000fc400078ec0ff */
[----:B------:R-:W-:Y:S01]  /*300c0*/  LOP3.LUT R26, R26, 0xff, RZ, 0xc0, !PT ;  /* 0x000000ff1a1a7812 */ /* 0x000fe200078ec0ff */
[----:B0-----:R-:W-:-:S04]  /*300d0*/  DMUL R24, R80, R24 ;  /* 0x0000001850187228 */ /* 0x001fc80000000000 */
[----:B------:R-:W0:Y:S01]  /*300e0*/  I2F.F64.U16 R30, R19 ;  /* 0x00000013001e7312 */ /* 0x000e220000101800 */
[----:B-1----:R-:W-:-:S07]  /*300f0*/  DMUL R20, R80, R20 ;  /* 0x0000001450147228 */ /* 0x002fce0000000000 */
[----:B------:R-:W1:Y:S01]  /*30100*/  I2F.F64.U16 R32, R32 ;  /* 0x0000002000207312 */ /* 0x000e620000101800 */
[----:B------:R-:W-:Y:S01]  /*30110*/  DSETP.MIN.AND P0, P1, R24, 255, PT ;  /* 0x406fe0001800742a */ /* 0x000fe20003900000 */
[----:B------:R-:W-:Y:S02]  /*30120*/  IMAD.MOV.U32 R0, RZ, RZ, R25 ;  /* 0x000000ffff007224 */ /* 0x000fe400078e0019 */
[----:B------:R-:W-:Y:S01]  /*30130*/  IMAD.MOV.U32 R18, RZ, RZ, R24 ;  /* 0x000000ffff127224 */ /* 0x000fe200078e0018 */
[----:B------:R-:W-:-:S03]  /*30140*/  DSETP.MIN.AND P2, P3, R20, 255, PT ;  /* 0x406fe0001400742a */ /* 0x000fc60003b40000 */
[----:B------:R-:W-:Y:S01]  /*30150*/  I2F.F64.U16 R34, R35 ;  /* 0x0000002300227312 */ /* 0x000fe20000101800 */
[C---:B0-----:R-:W-:Y:S01]  /*30160*/  DMUL R30, R80.reuse, R30 ;  /* 0x0000001e501e7228 */ /* 0x041fe20000000000 */
[----:B------:R-:W-:Y:S01]  /*30170*/  FSEL R19, R0, 3.748046875, P0 ;  /* 0x406fe00000137808 */ /* 0x000fe20000000000 */
[----:B------:R-:W-:Y:S01]  /*30180*/  IMAD.MOV.U32 R0, RZ, RZ, R21 ;  /* 0x000000ffff007224 */ /* 0x000fe200078e0015 */
[----:B------:R-:W-:Y:S02]  /*30190*/  SEL R18, R18, RZ, P0 ;  /* 0x000000ff12127207 */ /* 0x000fe40000000000 */
[----:B------:R-:W-:Y:S01]  /*301a0*/  SEL R20, R20, RZ, P2 ;  /* 0x000000ff14147207 */ /* 0x000fe20001000000 */
[----:B-1----:R-:W-:Y:S01]  /*301b0*/  DMUL R32, R80, R32 ;  /* 0x0000002050207228 */ /* 0x002fe20000000000 */
[----:B------:R-:W-:Y:S01]  /*301c0*/  I2F.F64.U16 R24, R28 ;  /* 0x0000001c00187312 */ /* 0x000fe20000101800 */
[----:B------:R-:W-:Y:S01]  /*301d0*/  @P1 LOP3.LUT R19, R29, 0x406fe000, RZ, 0xfc, !PT ;  /* 0x406fe0001d131812 */ /* 0x000fe200078efcff */
[----:B------:R-:W-:Y:S01]  /*301e0*/  DSETP.MIN.AND P1, P4, R30, 255, PT ;  /* 0x406fe0001e00742a */ /* 0x000fe20003c20000 */
[----:B------:R-:W-:Y:S01]  /*301f0*/  FSEL R29, R0, 3.748046875, P2 ;  /* 0x406fe000001d7808 */ /* 0x000fe20001000000 */
[----:B------:R-:W-:Y:S01]  /*30200*/  DADD R80, -R80, 1 ;  /* 0x3ff0000050507429 */ /* 0x000fe20000000100 */
[----:B------:R-:W-:Y:S01]  /*30210*/  @P3 LOP3.LUT R29, R36, 0x406fe000, RZ, 0xfc, !PT ;  /* 0x406fe000241d3812 */ /* 0x000fe200078efcff */
[----:B------:R-:W-:Y:S01]  /*30220*/  IMAD.MOV.U32 R36, RZ, RZ, R30 ;  /* 0x000000ffff247224 */ /* 0x000fe200078e001e */
[----:B------:R-:W-:Y:S01]  /*30230*/  DSETP.MIN.AND P0, P2, R32, 255, PT ;  /* 0x406fe0002000742a */ /* 0x000fe20003a00000 */
[----:B------:R-:W-:Y:S01]  /*30240*/  MOV R21, R31 ;  /* 0x0000001f00157202 */ /* 0x000fe20000000f00 */
[----:B------:R0:W-:Y:S03]  /*30250*/  F2I.U32.F64.TRUNC R0, R18 ;  /* 0x0000001200007311 */ /* 0x0001e6000030d000 */
[----:B------:R-:W-:Y:S01]  /*30260*/  FSEL R37, R21, 3.748046875, P1 ;  /* 0x406fe00015257808 */ /* 0x000fe20000800000 */
[----:B------:R-:W-:-:S03]  /*30270*/  IMAD.MOV.U32 R21, RZ, RZ, R29 ;  /* 0x000000ffff157224 */ /* 0x000fc600078e001d */
[----:B------:R-:W-:Y:S01]  /*30280*/  @P4 LOP3.LUT R37, R38, 0x406fe000, RZ, 0xfc, !PT ;  /* 0x406fe00026254812 */ /* 0x000fe200078efcff */
[----:B------:R1:W3:Y:S01]  /*30290*/  F2I.U32.F64.TRUNC R30, R20 ;  /* 0x00000014001e7311 */ /* 0x0002e2000030d000 */
[----:B0-----:R-:W-:Y:S01]  /*302a0*/  IMAD.MOV.U32 R19, RZ, RZ, R33 ;  /* 0x000000ffff137224 */ /* 0x001fe200078e0021 */
[----:B------:R-:W-:Y:S02]  /*302b0*/  SEL R18, R36, RZ, P1 ;  /* 0x000000ff24127207 */ /* 0x000fe40000800000 */
[----:B------:R-:W-:Y:S02]  /*302c0*/  LOP3.LUT R36, R27, 0xff, RZ, 0xc0, !PT ;  /* 0x000000ff1b247812 */ /* 0x000fe400078ec0ff */
[----:B------:R-:W-:Y:S02]  /*302d0*/  LOP3.LUT R27, R17, 0xff, RZ, 0xc0, !PT ;  /* 0x000000ff111b7812 */ /* 0x000fe400078ec0ff */
[----:B-1----:R-:W-:Y:S02]  /*302e0*/  SEL R20, R32, RZ, P0 ;  /* 0x000000ff20147207 */ /* 0x002fe40000000000 */
[----:B---3--:R-:W-:Y:S01]  /*302f0*/  LOP3.LUT R30, R30, 0xff, RZ, 0xc0, !PT ;  /* 0x000000ff1e1e7812 */ /* 0x008fe200078ec0ff */
[----:B--2---:R-:W-:-:S02]  /*30300*/  DMUL R34, R22, R34 ;  /* 0x0000002216227228 */ /* 0x004fc40000000000 */
[----:B------:R-:W-:Y:S01]  /*30310*/  DMUL R28, R22, R24 ;  /* 0x00000018161c7228 */ /* 0x000fe20000000000 */
[----:B------:R-:W-:Y:S01]  /*30320*/  FSEL R25, R19, 3.748046875, P0 ;  /* 0x406fe00013197808 */ /* 0x000fe20000000000 */
[----:B------:R-:W-:Y:S01]  /*30330*/  IMAD.MOV.U32 R19, RZ, RZ, R37 ;  /* 0x000000ffff137224 */ /* 0x000fe200078e0025 */
[----:B------:R-:W-:Y:S01]  /*30340*/  @P2 LOP3.LUT R25, R38, 0x406fe000, RZ, 0xfc, !PT ;  /* 0x406fe00026192812 */ /* 0x000fe200078efcff */
[----:B------:R-:W-:Y:S02]  /*30350*/  IMAD.MOV.U32 R24, RZ, RZ, 0x80000 ;  /* 0x00080000ff187424 */ /* 0x000fe400078e00ff */
[----:B------:R-:W-:Y:S01]  /*30360*/  DSETP.MIN.AND P1, P3, R34, 255, PT ;  /* 0x406fe0002200742a */ /* 0x000fe20003b20000 */
[----:B------:R0:W1:Y:S01]  /*30370*/  F2I.U32.F64.TRUNC R31, R18 ;  /* 0x00000012001f7311 */ /* 0x000062000030d000 */
[----:B------:R-:W-:Y:S01]  /*30380*/  DSETP.MIN.AND P0, P2, R28, 255, PT ;  /* 0x406fe0001c00742a */ /* 0x000fe20003a00000 */
[----:B------:R-:W-:Y:S01]  /*30390*/  IMAD.MOV.U32 R21, RZ, RZ, R35 ;  /* 0x000000ffff157224 */ /* 0x000fe200078e0023 */
[----:B------:R-:W-:Y:S01]  /*303a0*/  DADD R80, R80, -R22 ;  /* 0x0000000050507229 */ /* 0x000fe20000000816 */
[----:B------:R-:W-:-:S03]  /*303b0*/  IMAD.MOV.U32 R35, RZ, RZ, 0x80000 ;  /* 0x00080000ff237424 */ /* 0x000fc600078e00ff */
[----:B------:R-:W-:Y:S01]  /*303c0*/  FSEL R33, R21, 3.748046875, P1 ;  /* 0x406fe00015217808 */ /* 0x000fe20000800000 */
[----:B------:R-:W-:Y:S02]  /*303d0*/  IMAD.MOV.U32 R21, RZ, RZ, R25 ;  /* 0x000000ffff157224 */ /* 0x000fe400078e0019 */
[----:B0-----:R-:W-:Y:S02]  /*303e0*/  IMAD.MOV.U32 R18, RZ, RZ, R29 ;  /* 0x000000ffff127224 */ /* 0x001fe400078e001d */
[----:B------:R0:W-:Y:S01]  /*303f0*/  F2I.U32.F64.TRUNC R32, R20 ;  /* 0x0000001400207311 */ /* 0x0001e2000030d000 */
[----:B------:R-:W-:Y:S02]  /*30400*/  @P3 LOP3.LUT R33, R24, 0x406fe000, RZ, 0xfc, !PT ;  /* 0x406fe00018213812 */ /* 0x000fe400078efcff */
[----:B------:R-:W-:Y:S02]  /*30410*/  FSEL R19, R18, 3.748046875, P0 ;  /* 0x406fe00012137808 */ /* 0x000fe40000000000 */
[----:B------:R-:W-:-:S02]  /*30420*/  @P2 LOP3.LUT R19, R35, 0x406fe000, RZ, 0xfc, !PT ;  /* 0x406fe00023132812 */ /* 0x000fc400078efcff */
[----:B------:R-:W-:Y:S02]  /*30430*/  MOV R25, R33 ;  /* 0x0000002100197202 */ /* 0x000fe40000000f00 */
[----:B------:R-:W-:Y:S01]  /*30440*/  LOP3.LUT R33, R16, 0xff, RZ, 0xc0, !PT ;  /* 0x000000ff10217812 */ /* 0x000fe200078ec0ff */
[----:B0-----:R-:W-:Y:S01]  /*30450*/  IMAD.MOV.U32 R21, RZ, RZ, R19 ;  /* 0x000000ffff157224 */ /* 0x001fe200078e0013 */
[----:B------:R-:W-:Y:S01]  /*30460*/  SEL R20, R28, RZ, P0 ;  /* 0x000000ff1c147207 */ /* 0x000fe20000000000 */
[----:B------:R0:W2:Y:S01]  /*30470*/  I2F.F64.U16 R18, R27 ;  /* 0x0000001b00127312 */ /* 0x0000a20000101800 */
[----:B------:R-:W-:Y:S02]  /*30480*/  SEL R24, R34, RZ, P1 ;  /* 0x000000ff22187207 */ /* 0x000fe40000800000 */
[----:B-1----:R-:W-:-:S05]  /*30490*/  LOP3.LUT R31, R31, 0xff, RZ, 0xc0, !PT ;  /* 0x000000ff1f1f7812 */ /* 0x002fca00078ec0ff */
[----:B------:R1:W3:Y:S01]  /*304a0*/  I2F.F64.U16 R28, R36 ;  /* 0x00000024001c7312 */ /* 0x0002e20000101800 */
[----:B0-----:R-:W-:Y:S01]  /*304b0*/  IMAD.MOV.U32 R27, RZ, RZ, 0x80000 ;  /* 0x00080000ff1b7424 */ /* 0x001fe200078e00ff */
[----:B--2---:R-:W-:-:S06]  /*304c0*/  DMUL R18, R80, R18 ;  /* 0x0000001250127228 */ /* 0x004fcc0000000000 */
[----:B------:R-:W0:Y:S01]  /*304d0*/  I2F.F64.U16 R16, R33 ;  /* 0x0000002100107312 */ /* 0x000e220000101800 */
[----:B-1----:R-:W-:Y:S01]  /*304e0*/  IMAD.MOV.U32 R36, RZ, RZ, 0x80000 ;  /* 0x00080000ff247424 */ /* 0x002fe200078e00ff */
[----:B---3--:R-:W-:-:S06]  /*304f0*/  DMUL R28, R22, R28 ;  /* 0x0000001c161c7228 */ /* 0x008fcc0000000000 */
[----:B------:R1:W2:Y:S01]  /*30500*/  F2I.U32.F64.TRUNC R34, R24 ;  /* 0x0000001800227311 */ /* 0x0002a2000030d000 */
[----:B------:R-:W-:Y:S02]  /*30510*/  DSETP.MIN.AND P0, P1, R18, 255, PT ;  /* 0x406fe0001200742a */ /* 0x000fe40003900000 */
[----:B------:R-:W-:-:S05]  /*30520*/  DSETP.MIN.AND P4, P2, R28, 255, PT ;  /* 0x406fe0001c00742a */ /* 0x000fca0003a80000 */
[----:B------:R-:W-:Y:S01]  /*30530*/  F2I.U32.F64.TRUNC R35, R20 ;  /* 0x0000001400237311 */ /* 0x000fe2000030d000 */
[----:B0-----:R-:W-:Y:S01]  /*30540*/  DMUL R16, R80, R16 ;  /* 0x0000001050107228 */ /* 0x001fe20000000000 */
[----:B-1----:R-:W-:Y:S01]  /*30550*/  LOP3.LUT R24, R15, 0xff, RZ, 0xc0, !PT ;  /* 0x000000ff0f187812 */ /* 0x002fe200078ec0ff */
[----:B------:R-:W-:Y:S01]  /*30560*/  IMAD.MOV.U32 R25, RZ, RZ, R29 ;  /* 0x000000ffff197224 */ /* 0x000fe200078e001d */
[----:B--2---:R-:W-:-:S04]  /*30570*/  LOP3.LUT R34, R34, 0xff, RZ, 0xc0, !PT ;  /* 0x000000ff22227812 */ /* 0x004fc800078ec0ff */
[----:B------:R0:W1:Y:S01]  /*30580*/  I2F.F64.U16 R20, R24 ;  /* 0x0000001800147312 */ /* 0x0000620000101800 */
[----:B------:R-:W-:Y:S01]  /*30590*/  FSEL R33, R25, 3.748046875, P4 ;  /* 0x406fe00019217808 */ /* 0x000fe20002000000 */
[----:B------:R-:W-:Y:S01]  /*305a0*/  IMAD.MOV.U32 R25, RZ, RZ, R19 ;  /* 0x000000ffff197224 */ /* 0x000fe200078e0013 */
[----:B------:R-:W-:Y:S01]  /*305b0*/  @P2 LOP3.LUT R33, R27, 0x406fe000, RZ, 0xfc, !PT ;  /* 0x406fe0001b212812 */ /* 0x000fe200078efcff */
[----:B------:R-:W-:-:S03]  /*305c0*/  DSETP.MIN.AND P2, P3, R16, 255, PT ;  /* 0x406fe0001000742a */ /* 0x000fc60003b40000 */
[----:B------:R-:W-:Y:S01]  /*305d0*/  FSEL R29, R25, 3.748046875, P0 ;  /* 0x406fe000191d7808 */ /* 0x000fe20000000000 */
[----:B------:R-:W2:Y:S01]  /*305e0*/  I2F.F64.U16 R14, R14 ;  /* 0x0000000e000e7312 */ /* 0x000ea20000101800 */
[----:B------:R-:W-:Y:S01]  /*305f0*/  @P1 LOP3.LUT R29, R36, 0x406fe000, RZ, 0xfc, !PT ;  /* 0x406fe000241d1812 */ /* 0x000fe200078efcff */
[----:B------:R-:W-:Y:S01]  /*30600*/  IMAD.MOV.U32 R25, RZ, RZ, R33 ;  /* 0x000000ffff197224 */ /* 0x000fe200078e0021 */
[----:B0-----:R-:W-:Y:S01]  /*30610*/  SEL R24, R28, RZ, P4 ;  /* 0x000000ff1c187207 */ /* 0x001fe20002000000 */
[----:B------:R-:W-:Y:S01]  /*30620*/  IMAD.MOV.U32 R28, RZ, RZ, 0x80000 ;  /* 0x00080000ff1c7424 */ /* 0x000fe200078e00ff */
[----:B------:R-:W-:Y:S01]  /*30630*/  SEL R16, R16, RZ, P2 ;  /* 0x000000ff10107207 */ /* 0x000fe20001000000 */
[C---:B-1----:R-:W-:Y:S02]  /*30640*/  DMUL R20, R80.reuse, R20 ;  /* 0x0000001450147228 */ /* 0x042fe40000000000 */
[----:B------:R-:W0:Y:S01]  /*30650*/  I2F.F64.U16 R26, R26 ;  /* 0x0000001a001a7312 */ /* 0x000e220000101800 */
[----:B------:R-:W-:Y:S01]  /*30660*/  LOP3.LUT R35, R35, 0xff, RZ, 0xc0, !PT ;  /* 0x000000ff23237812 */ /* 0x000fe200078ec0ff */
[----:B--2---:R-:W-:-:S06]  /*30670*/  DMUL R80, R80, R14 ;  /* 0x0000000e50507228 */ /* 0x004fcc0000000000 */
[----:B------:R-:W1:Y:S01]  /*30680*/  F2I.U32.F64.TRUNC R24, R24 ;  /* 0x0000001800187311 */ /* 0x000e62000030d000 */
[----:B------:R-:W-:Y:S01]  /*30690*/  IMAD.MOV.U32 R15, RZ, RZ, R17 ;  /* 0x000000ffff0f7224 */ /* 0x000fe200078e0011 */
[----:B------:R-:W-:Y:S01]  /*306a0*/  DSETP.MIN.AND P1, P4, R20, 255, PT ;  /* 0x406fe0001400742a */ /* 0x000fe20003c20000 */
[----:B------:R-:W-:Y:S01]  /*306b0*/  IMAD.MOV.U32 R17, RZ, RZ, R21 ;  /* 0x000000ffff117224 */ /* 0x000fe200078e0015 */
[----:B------:R-:W-:Y:S02]  /*306c0*/  SEL R14, R18, RZ, P0 ;  /* 0x000000ff120e7207 */ /* 0x000fe40000000000 */
[----:B------:R-:W-:Y:S01]  /*306d0*/  FSEL R19, R15, 3.748046875, P2 ;  /* 0x406fe0000f137808 */ /* 0x000fe20001000000 */
[----:B------:R-:W-:Y:S01]  /*306e0*/  IMAD.MOV.U32 R15, RZ, RZ, R29 ;  /* 0x000000ffff0f7224 */ /* 0x000fe200078e001d */
[----:B------:R-:W-:Y:S01]  /*306f0*/  @P3 LOP3.LUT R19, R28, 0x406fe000, RZ, 0xfc, !PT ;  /* 0x406fe0001c133812 */ /* 0x000fe200078efcff */
[----:B------:R-:W-:Y:S01]  /*30700*/  DSETP.MIN.AND P0, P2, R80, 255, PT ;  /* 0x406fe0005000742a */ /* 0x000fe20003a00000 */
[----:B------:R-:W-:Y:S01]  /*30710*/  MOV R18, 0x80000 ;  /* 0x0008000000127802 */ /* 0x000fe20000000f00 */
[----:B0-----:R-:W-:-:S02]  /*30720*/  DMUL R26, R22, R26 ;  /* 0x0000001a161a7228 */ /* 0x001fc40000000000 */
[----:B------:R0:W2:Y:S01]  /*30730*/  F2I.U32.F64.TRUNC R15, R14 ;  /* 0x0000000e000f7311 */ /* 0x0000a2000030d000 */
[----:B------:R-:W-:Y:S01]  /*30740*/  FSEL R23, R17, 3.748046875, P1 ;  /* 0x406fe00011177808 */ /* 0x000fe20000800000 */
[----:B------:R-:W-:Y:S01]  /*30750*/  IMAD.MOV.U32 R17, RZ, RZ, R19 ;  /* 0x000000ffff117224 */ /* 0x000fe200078e0013 */
[----:B------:R-:W-:Y:S01]  /*30760*/  @P4 LOP3.LUT R23, R18, 0x406fe000, RZ, 0xfc, !PT ;  /* 0x406fe00012174812 */ /* 0x000fe200078efcff */
[----:B------:R-:W-:Y:S01]  /*30770*/  IMAD.MOV.U32 R22, RZ, RZ, 0x80000 ;  /* 0x00080000ff167424 */ /* 0x000fe200078e00ff */
[----:B------:R-:W-:Y:S02]  /*30780*/  SEL R18, R20, RZ, P1 ;  /* 0x000000ff14127207 */ /* 0x000fe40000800000 */
[----:B-1----:R-:W-:Y:S01]  /*30790*/  LOP3.LUT R24, R24, 0xff, RZ, 0xc0, !PT ;  /* 0x000000ff18187812 */ /* 0x002fe200078ec0ff */
[----:B------:R2:W1:Y:S01]  /*307a0*/  F2I.U32.F64.TRUNC R16, R16 ;  /* 0x0000001000107311 */ /* 0x000462000030d000 */
[----:B------:R-:W-:Y:S01]  /*307b0*/  IMAD.MOV.U32 R19, RZ, RZ, R23 ;  /* 0x000000ffff137224 */ /* 0x000fe200078e0017 */
[----:B------:R-:W-:Y:S01]  /*307c0*/  LOP3.LUT R23, R32, 0xff, RZ, 0xc0, !PT ;  /* 0x000000ff20177812 */ /* 0x000fe200078ec0ff */
[----:B0-----:R-:W-:-:S05]  /*307d0*/  IMAD.MOV.U32 R14, RZ, RZ, R81 ;  /* 0x000000ffff0e7224 */ /* 0x001fca00078e0051 */
[----:B------:R-:W-:Y:S01]  /*307e0*/  FSEL R21, R14, 3.748046875, P0 ;  /* 0x406fe0000e157808 */ /* 0x000fe20000000000 */
[----:B------:R0:W3:Y:S01]  /*307f0*/  F2I.U32.F64.TRUNC R20, R18 ;  /* 0x0000001200147311 */ /* 0x0000e2000030d000 */
[----:B------:R-:W-:Y:S02]  /*30800*/  @P2 LOP3.LUT R21, R22, 0x406fe000, RZ, 0xfc, !PT ;  /* 0x406fe00016152812 */ /* 0x000fe400078efcff */
[----:B--2---:R-:W-:Y:S02]  /*30810*/  LOP3.LUT R17, R15, 0xff, RZ, 0xc0, !PT ;  /* 0x000000ff0f117812 */ /* 0x004fe400078ec0ff */
[----:B------:R-:W-:Y:S01]  /*30820*/  SEL R14, R80, RZ, P0 ;  /* 0x000000ff500e7207 */ /* 0x000fe20000000000 */
[----:B------:R-:W-:Y:S01]  /*30830*/  IMAD.MOV.U32 R15, RZ, RZ, R21 ;  /* 0x000000ffff0f7224 */ /* 0x000fe200078e0015 */
[----:B------:R-:W-:Y:S01]  /*30840*/  LOP3.LUT R22, R0, 0xff, RZ, 0xc0, !PT ;  /* 0x000000ff00167812 */ /* 0x000fe200078ec0ff */
[----:B------:R-:W-:Y:S01]  /*30850*/  DSETP.MIN.AND P0, P1, R26, 255, PT ;  /* 0x406fe0001a00742a */ /* 0x000fe20003900000 */
[----:B-1----:R-:W-:Y:S01]  /*30860*/  LOP3.LUT R21, R16, 0xff, RZ, 0xc0, !PT ;  /* 0x000000ff10157812 */ /* 0x002fe200078ec0ff */
[----:B------:R1:W2:Y:S01]  /*30870*/  F2I.U32.F64.TRUNC R0, R14 ;  /* 0x0000000e00007311 */ /* 0x0002a2000030d000 */
[----:B0-----:R-:W-:Y:S01]  /*30880*/  MOV R19, R27 ;  /* 0x0000001b00137202 */ /* 0x001fe20000000f00 */
[----:B------:R-:W-:-:S02]  /*30890*/  IMAD.IADD R17, R17, 0x1, R22 ;  /* 0x0000000111117824 */ /* 0x000fc400078e0216 */
[----:B------:R-:W-:Y:S01]  /*308a0*/  IMAD.IADD R18, R21, 0x1, R30 ;  /* 0x0000000115127824 */ /* 0x000fe200078e021e */
[----:B---3--:R-:W-:Y:S01]  /*308b0*/  LOP3.LUT R20, R20, 0xff, RZ, 0xc0, !PT ;  /* 0x000000ff14147812 */ /* 0x008fe200078ec0ff */
[----:B------:R-:W-:Y:S02]  /*308c0*/  IMAD.MOV.U32 R21, RZ, RZ, 0x80000 ;  /* 0x00080000ff157424 */ /* 0x000fe400078e00ff */
[----:B------:R-:W0:Y:S01]  /*308d0*/  I2F.F64.U32 R16, R17 ;  /* 0x0000001100107312 */ /* 0x000e220000201800 */
[----:B-1----:R-:W-:Y:S01]  /*308e0*/  FSEL R15, R19, 3.748046875, P0 ;  /* 0x406fe000130f7808 */ /* 0x002fe20000000000 */
[----:B------:R-:W-:Y:S02]  /*308f0*/  IMAD.IADD R20, R20, 0x1, R31 ;  /* 0x0000000114147824 */ /* 0x000fe400078e021f */
[----:B------:R-:W-:Y:S02]  /*30900*/  @P1 LOP3.LUT R15, R21, 0x406fe000, RZ, 0xfc, !PT ;  /* 0x406fe000150f1812 */ /* 0x000fe400078efcff */
[----:B------:R-:W-:Y:S01]  /*30910*/  SEL R14, R26, RZ, P0 ;  /* 0x000000ff1a0e7207 */ /* 0x000fe20000000000 */
[----:B------:R-:W-:Y:S01]  /*30920*/  IMAD.MOV.U32 R26, RZ, RZ, 0x80000 ;  /* 0x00080000ff1a7424 */ /* 0x000fe200078e00ff */
[----:B------:R-:W1:Y:S01]  /*30930*/  I2F.F64.U32 R18, R18 ;  /* 0x0000001200127312 */ /* 0x000e620000201800 */
[----:B--2---:R-:W-:-:S05]  /*30940*/  LOP3.LUT R0, R0, 0xff, RZ, 0xc0, !PT ;  /* 0x000000ff00007812 */ /* 0x004fca00078ec0ff */
[----:B------:R-:W-:Y:S01]  /*30950*/  IMAD.IADD R23, R0, 0x1, R23 ;  /* 0x0000000100177824 */ /* 0x000fe200078e0217 */
[----:B0-----:R-:W-:Y:S01]  /*30960*/  DSETP.MIN.AND P0, P1, R16, 255, PT ;  /* 0x406fe0001000742a */ /* 0x001fe20003900000 */
[----:B------:R-:W0:Y:S01]  /*30970*/  I2F.F64.U32 R20, R20 ;  /* 0x0000001400147312 */ /* 0x000e220000201800 */
[----:B------:R-:W-:Y:S01]  /*30980*/  IMAD.MOV.U32 R0, RZ, RZ, R17 ;  /* 0x000000ffff007224 */ /* 0x000fe200078e0011 */
[----:B-1----:R-:W-:-:S06]  /*30990*/  DSETP.MIN.AND P2, P3, R18, 255, PT ;  /* 0x406fe0001200742a */ /* 0x002fcc0003b40000 */
[----:B------:R-:W1:Y:S08]  /*309a0*/  I2F.F64.U32 R22, R23 ;  /* 0x0000001700167312 */ /* 0x000e700000201800 */
[----:B------:R2:W3:Y:S02]  /*309b0*/  F2I.U32.F64.TRUNC R25, R14 ;  /* 0x0000000e00197311 */ /* 0x0004e4000030d000 */
        /* <DEDUP_REMOVED lines=11> */
[----:B---3--:R-:W-:Y:S01]  /*30a70*/  LOP3.LUT R25, R25, 0xff, RZ, 0xc0, !PT ;  /* 0x000000ff19197812 */ /* 0x008fe200078ec0ff */
[----:B------:R-:W-:-:S03]  /*30a80*/  IMAD.MOV.U32 R21, RZ, RZ, 0x80000 ;  /* 0x00080000ff157424 */ /* 0x000fc600078e00ff */
        /* <DEDUP_REMOVED lines=10> */
[----:B-1----:R-:W-:-:S03]  /*30b30*/  LOP3.LUT R0, R16, 0xff, RZ, 0xc0, !PT ;  /* 0x000000ff10007812 */ /* 0x002fc600078ec0ff */
[----:B------:R-:W1:Y:S01]  /*30b40*/  F2I.U32.F64.TRUNC R14, R14 ;  /* 0x0000000e000e7311 */ /* 0x000e62000030d000 */
[----:B------:R-:W-:Y:S01]  /*30b50*/  IMAD.IADD R17, R34, 0x1, R17 ;  /* 0x0000000122117824 */ /* 0x000fe200078e0211 */
[----:B------:R-:W-:Y:S02]  /*30b60*/  IADD3 R0, PT, PT, R35, R0, RZ ;  /* 0x0000000023007210 */ /* 0x000fe40007ffe0ff */
[----:B0-----:R-:W-:-:S04]  /*30b70*/  LOP3.LUT R21, R20, 0xff, RZ, 0xc0, !PT ;  /* 0x000000ff14157812 */ /* 0x001fc800078ec0ff */
[----:B------:R-:W0:Y:S01]  /*30b80*/  I2F.F64.U32 R16, R17 ;  /* 0x0000001100107312 */ /* 0x000e220000201800 */
[----:B------:R-:W-:Y:S02]  /*30b90*/  IMAD.IADD R21, R24, 0x1, R21 ;  /* 0x0000000118157824 */ /* 0x000fe400078e0215 */
[----:B------:R-:W-:Y:S01]  /*30ba0*/  IMAD.MOV.U32 R24, RZ, RZ, 0x80000 ;  /* 0x00080000ff187424 */ /* 0x000fe200078e00ff */
[----:B-1----:R-:W-:-:S04]  /*30bb0*/  LOP3.LUT R14, R14, 0xff, RZ, 0xc0, !PT ;  /* 0x000000ff0e0e7812 */ /* 0x002fc800078ec0ff */
[----:B------:R1:W2:Y:S01]  /*30bc0*/  I2F.F64.U32 R18, R0 ;  /* 0x0000000000127312 */ /* 0x0002a20000201800 */
[----:B------:R-:W-:Y:S02]  /*30bd0*/  IMAD.IADD R22, R25, 0x1, R14 ;  /* 0x0000000119167824 */ /* 0x000fe400078e020e */
[----:B------:R-:W-:Y:S01]  /*30be0*/  IMAD.MOV.U32 R14, RZ, RZ, 0x80000 ;  /* 0x00080000ff0e7424 */ /* 0x000fe200078e00ff */
[----:B0-----:R-:W-:-:S04]  /*30bf0*/  DSETP.MIN.AND P0, P1, R16, 255, PT ;  /* 0x406fe0001000742a */ /* 0x001fc80003900000 */
[----:B------:R-:W0:Y:S01]  /*30c00*/  I2F.F64.U32 R20, R21 ;  /* 0x0000001500147312 */ /* 0x000e220000201800 */
[----:B-1----:R-:W-:-:S05]  /*30c10*/  IMAD.MOV.U32 R0, RZ, RZ, R17 ;  /* 0x000000ffff007224 */ /* 0x002fca00078e0011 */
[----:B------:R-:W-:Y:S01]  /*30c20*/  FSEL R15, R0, 3.748046875, P0 ;  /* 0x406fe000000f7808 */ /* 0x000fe20000000000 */
[----:B--2---:R-:W-:Y:S01]  /*30c30*/  DSETP.MIN.AND P2, P3, R18, 255, PT ;  /* 0x406fe0001200742a */ /* 0x004fe20003b40000 */
[----:B------:R-:W1:Y:S01]  /*30c40*/  I2F.F64.U32 R22, R22 ;  /* 0x0000001600167312 */ /* 0x000e620000201800 */
[----:B------:R-:W-:Y:S01]  /*30c50*/  IMAD.MOV.U32 R0, RZ, RZ, R19 ;  /* 0x000000ffff007224 */ /* 0x000fe200078e0013 */
[----:B------:R-:W-:Y:S02]  /*30c60*/  @P1 LOP3.LUT R15, R14, 0x406fe000, RZ, 0xfc, !PT ;  /* 0x406fe0000e0f1812 */ /* 0x000fe400078efcff */
[----:B------:R-:W-:Y:S01]  /*30c70*/  SEL R14, R16, RZ, P0 ;  /* 0x000000ff100e7207 */ /* 0x000fe20000000000 */
[----:B0-----:R-:W-:Y:S01]  /*30c80*/  DSETP.MIN.AND P0, P1, R20, 255, PT ;  /* 0x406fe0001400742a */ /* 0x001fe20003900000 */
[----:B------:R-:W-:Y:S01]  /*30c90*/  FSEL R17, R0, 3.748046875, P2 ;  /* 0x406fe00000117808 */ /* 0x000fe20001000000 */
[----:B------:R-:W-:Y:S01]  /*30ca0*/  IMAD.MOV.U32 R0, RZ, RZ, R21 ;  /* 0x000000ffff007224 */ /* 0x000fe200078e0015 */
[----:B------:R-:W-:-:S05]  /*30cb0*/  SEL R16, R18, RZ, P2 ;  /* 0x000000ff12107207 */ /* 0x000fca0001000000 */
[----:B------:R-:W-:Y:S01]  /*30cc0*/  @P3 LOP3.LUT R17, R24, 0x406fe000, RZ, 0xfc, !PT ;  /* 0x406fe00018113812 */ /* 0x000fe200078efcff */
[----:B------:R-:W0:Y:S01]  /*30cd0*/  F2I.U32.F64.TRUNC R14, R14 ;  /* 0x0000000e000e7311 */ /* 0x000e22000030d000 */
[----:B-1----:R-:W-:Y:S01]  /*30ce0*/  DSETP.MIN.AND P2, P3, R22, 255, PT ;  /* 0x406fe0001600742a */ /* 0x002fe20003b40000 */
[----:B------:R-:W-:Y:S01]  /*30cf0*/  FSEL R19, R0, 3.748046875, P0 ;  /* 0x406fe00000137808 */ /* 0x000fe20000000000 */
[----:B------:R-:W-:Y:S01]  /*30d00*/  IMAD.MOV.U32 R0, RZ, RZ, R23 ;  /* 0x000000ffff007224 */ /* 0x000fe200078e0017 */
[----:B------:R-:W-:Y:S01]  /*30d10*/  SEL R18, R20, RZ, P0 ;  /* 0x000000ff14127207 */ /* 0x000fe20000000000 */
[----:B------:R-:W-:-:S03]  /*30d20*/  IMAD.MOV.U32 R20, RZ, RZ, 0x80000 ;  /* 0x00080000ff147424 */ /* 0x000fc600078e00ff */
[----:B------:R-:W-:Y:S01]  /*30d30*/  FSEL R21, R0, 3.748046875, P2 ;  /* 0x406fe00000157808 */ /* 0x000fe20001000000 */
[----:B------:R0:W-:Y:S01]  /*30d40*/  F2I.U32.F64.TRUNC R16, R16 ;  /* 0x0000001000107311 */ /* 0x0001e2000030d000 */
[----:B------:R-:W-:-:S05]  /*30d50*/  @P1 LOP3.LUT R19, R24, 0x406fe000, RZ, 0xfc, !PT ;  /* 0x406fe00018131812 */ /* 0x000fca00078efcff */
[----:B------:R-:W-:Y:S02]  /*30d60*/  @P3 LOP3.LUT R21, R20, 0x406fe000, RZ, 0xfc, !PT ;  /* 0x406fe00014153812 */ /* 0x000fe400078efcff */
[----:B------:R-:W-:Y:S01]  /*30d70*/  SEL R20, R22, RZ, P2 ;  /* 0x000000ff16147207 */ /* 0x000fe20001000000 */
[----:B------:R-:W-:Y:S01]  /*30d80*/  F2I.U32.F64.TRUNC R15, R18 ;  /* 0x00000012000f7311 */ /* 0x000fe2000030d000 */
[----:B0-----:R-:W-:-:S07]  /*30d90*/  PRMT R17, R14, 0x7610, R17 ;  /* 0x000076100e117816 */ /* 0x001fce0000000011 */
[----:B------:R-:W0:Y:S02]  /*30da0*/  F2I.U32.F64.TRUNC R20, R20 ;  /* 0x0000001400147311 */ /* 0x000e24000030d000 */
[----:B0-----:R-:W-:-:S07]  /*30db0*/  PRMT R14, R20, 0x7610, R14 ;  /* 0x00007610140e7816 */ /* 0x001fce000000000e */
.L_x_167:
[----:B------:R-:W-:Y:S05]  /*30dc0*/  BSYNC.RECONVERGENT B3 ;  /* 0x0000000000037941 */ /* 0x000fea0003800200 */
.L_x_154:
[----:B------:R-:W-:Y:S01]  /*30dd0*/  DMUL R18, R78, R66 ;  /* 0x000000424e127228 */ /* 0x000fe20000000000 */
[----:B------:R-:W-:Y:S01]  /*30de0*/  MOV R20, 0x0 ;  /* 0x0000000000147802 */ /* 0x000fe20000000f00 */
[----:B------:R-:W-:Y:S01]  /*30df0*/  IMAD.MOV.U32 R21, RZ, RZ, 0x3ff80000 ;  /* 0x3ff80000ff157424 */ /* 0x000fe200078e00ff */
[----:B------:R-:W-:Y:S01]  /*30e00*/  BSSY.RECONVERGENT B3, `(.L_x_853) ;  /* 0x0000090000037945 */ /* 0x000fe20003800200 */
        /* <DEDUP_REMOVED lines=26> */
[----:B------:R-:W-:-:S07]  /*30fb0*/  MOV R24, 0x30fd0 ;  /* 0x00030fd000187802 */ /* 0x000fce0000000f00 */
[----:B------:R-:W-:Y:S05]  /*30fc0*/  CALL.REL.NOINC `($__internal_3_$__cuda_sm20_sqrt_rn_f32_slowpath) ;  /* 0x000002b400087944 */ /* 0x000fea0003c00000 */
[----:B------:R-:W-:Y:S05]  /*30fd0*/  BRA `(.L_x_857) ;  /* 0x0000000000107947 */ /* 0x000fea0003800000 */
.L_x_856:
[----:B------:R-:W-:Y:S01]  /*30fe0*/  FMUL.FTZ R30, R22, R23 ;  /* 0x00000017161e7220 */ /* 0x000fe20000410000 */
[----:B------:R-:W-:-:S03]  /*30ff0*/  FMUL.FTZ R0, R23, 0.5 ;  /* 0x3f00000017007820 */ /* 0x000fc60000410000 */
[----:B------:R-:W-:-:S04]  /*31000*/  FFMA R19, -R30, R30, R22 ;  /* 0x0000001e1e137223 */ /* 0x000fc80000000116 */
[----:B------:R-:W-:-:S07]  /*31010*/  FFMA R30, R19, R0, R30 ;  /* 0x00000000131e7223 */ /* 0x000fce000000001e */
.L_x_857:
[----:B------:R-:W-:Y:S05]  /*31020*/  BSYNC.RECONVERGENT B2 ;  /* 0x0000000000027941 */ /* 0x000fea0003800200 */
.L_x_855:
        /* <DEDUP_REMOVED lines=34> */
.L_x_859:
[----:B------:R-:W-:Y:S05]  /*31250*/  BSYNC.RECONVERGENT B4 ;  /* 0x0000000000047941 */ /* 0x000fea0003800200 */
.L_x_858:
        /* <DEDUP_REMOVED lines=23> */
.L_x_861:
[----:B------:R-:W-:Y:S05]  /*313d0*/  BSYNC.RECONVERGENT B4 ;  /* 0x0000000000047941 */ /* 0x000fea0003800200 */
.L_x_860:
        /* <DEDUP_REMOVED lines=25> */
.L_x_863:
[----:B------:R-:W-:Y:S05]  /*31570*/  BSYNC.RECONVERGENT B4 ;  /* 0x0000000000047941 */ /* 0x000fea0003800200 */
.L_x_862:
        /* <DEDUP_REMOVED lines=21> */
.L_x_865:
[----:B------:R-:W-:Y:S05]  /*316d0*/  BSYNC.RECONVERGENT B4 ;  /* 0x0000000000047941 */ /* 0x000fea0003800200 */
.L_x_864:
[----:B------:R-:W-:Y:S02]  /*316e0*/  IMAD.MOV.U32 R28, RZ, RZ, R24 ;  /* 0x000000ffff1c7224 */ /* 0x000fe400078e0018 */
[----:B------:R-:W-:-:S07]  /*316f0*/  IMAD.MOV.U32 R29, RZ, RZ, R25 ;  /* 0x000000ffff1d7224 */ /* 0x000fce00078e0019 */
.L_x_854:
[----:B------:R-:W-:Y:S05]  /*31700*/  BSYNC.RECONVERGENT B3 ;  /* 0x0000000000037941 */ /* 0x000fea0003800200 */
.L_x_853:
        /* <DEDUP_REMOVED lines=26> */
.L_x_867:
[----:B------:R-:W-:Y:S05]  /*318b0*/  BSYNC.RECONVERGENT B3 ;  /* 0x0000000000037941 */ /* 0x000fea0003800200 */
.L_x_866:
        /* <DEDUP_REMOVED lines=13> */
.L_x_882:
        /* <DEDUP_REMOVED lines=38> */
.L_x_874:
[----:B------:R-:W-:Y:S05]  /*31bf0*/  BSYNC.RECONVERGENT B5 ;  /* 0x0000000000057941 */ /* 0x000fea0003800200 */
.L_x_873:
        /* <DEDUP_REMOVED lines=27> */
.L_x_878:
[----:B------:R-:W-:Y:S05]  /*31db0*/  BSYNC.RECONVERGENT B6 ;  /* 0x0000000000067941 */ /* 0x000fea0003800200 */
.L_x_877:
        /* <DEDUP_REMOVED lines=25> */
.L_x_880:
[----:B------:R-:W-:Y:S05]  /*31f50*/  BSYNC.RECONVERGENT B6 ;  /* 0x0000000000067941 */ /* 0x000fea0003800200 */
.L_x_879:
        /* <DEDUP_REMOVED lines=21> */
.L_x_881:
[----:B------:R-:W-:Y:S05]  /*320b0*/  BSYNC.RECONVERGENT B6 ;  /* 0x0000000000067941 */ /* 0x000fea0003800200 */
.L_x_876:
[----:B------:R-:W-:Y:S05]  /*320c0*/  BSYNC.RECONVERGENT B5 ;  /* 0x0000000000057941 */ /* 0x000fea0003800200 */
.L_x_875:
[----:B------:R-:W-:Y:S01]  /*320d0*/  DMUL R18, R18, R32 ;  /* 0x0000002012127228 */ /* 0x000fe20000000000 */
[----:B------:R-:W-:Y:S01]  /*320e0*/  IMAD.MOV.U32 R0, RZ, RZ, 0xff ;  /* 0x000000ffff007424 */ /* 0x000fe200078e00ff */
[----:B------:R-:W-:Y:S01]  /*320f0*/  DSETP.LT.AND P1, PT, R38, 0.125, PT ;  /* 0x3fc000002600742a */ /* 0x000fe20003f21000 */
[----:B------:R-:W-:-:S05]  /*32100*/  IMAD.MOV.U32 R20, RZ, RZ, 0xff ;  /* 0x000000ffff147424 */ /* 0x000fca00078e00ff */
[----:B------:R-:W-:-:S08]  /*32110*/  DFMA R18, R40, R34, R18 ;  /* 0x000000222812722b */ /* 0x000fd00000000012 */
[----:B------:R-:W-:-:S08]  /*32120*/  DFMA R18, R24, R28, R18 ;  /* 0x0000001c1812722b */ /* 0x000fd00000000012 */
[----:B------:R-:W-:-:S08]  /*32130*/  DADD R18, R18, -1 ;  /* 0xbff0000012127429 */ /* 0x000fd00000000000 */
[----:B------:R-:W-:Y:S01]  /*32140*/  DSETP.GEU.AND P0, PT, |R18|, 0.125, PT ;  /* 0x3fc000001200742a */ /* 0x000fe20003f0e200 */
[----:B------:R-:W-:Y:S02]  /*32150*/  IMAD.MOV.U32 R18, RZ, RZ, 0xff ;  /* 0x000000ffff127424 */ /* 0x000fe400078e00ff */
[----:B------:R-:W-:-:S11]  /*32160*/  IMAD.MOV.U32 R19, RZ, RZ, 0xff ;  /* 0x000000ffff137424 */ /* 0x000fd600078e00ff */
[----:B------:R-:W-:Y:S05]  /*32170*/  @!P0 BREAK.RELIABLE P1, B4 ;  /* 0x0000000000048942 */ /* 0x000fea0000800100 */
[----:B------:R-:W-:Y:S05]  /*32180*/  @!P0 BRA P1, `(.L_x_869) ;  /* 0x0000028400e08947 */ /* 0x000fea0000800000 */
.L_x_872:
[----:B------:R-:W-:Y:S05]  /*32190*/  BSYNC.RELIABLE B4 ;  /* 0x0000000000047941 */ /* 0x000fea0003800100 */
.L_x_871:
[----:B------:R-:W0:Y:S01]  /*321a0*/  LDCU UR4, c[0x0][0x398] ;  /* 0x00007300ff0477ac */ /* 0x000e220008000800 */
[----:B------:R-:W-:-:S05]  /*321b0*/  VIADD R23, R23, 0x1 ;  /* 0x0000000117177836 */ /* 0x000fca0000000000 */
[----:B0-----:R-:W-:-:S13]  /*321c0*/  ISETP.NE.AND P0, PT, R23, UR4, PT ;  /* 0x0000000417007c0c */ /* 0x001fda000bf05270 */
[----:B------:R-:W-:Y:S05]  /*321d0*/  @P0 BRA `(.L_x_882) ;  /* 0xfffffff400ec0947 */ /* 0x000fea000383ffff */
.L_x_870:
        /* <DEDUP_REMOVED lines=11> */
.L_x_900:
        /* <DEDUP_REMOVED lines=63> */
.L_x_887:
[----:B------:R-:W-:Y:S05]  /*32680*/  BSYNC.RECONVERGENT B6 ;  /* 0x0000000000067941 */ /* 0x000fea0003800200 */
.L_x_886:
        /* <DEDUP_REMOVED lines=31> */
.L_x_889:
[----:B------:R-:W-:Y:S05]  /*32880*/  BSYNC.RECONVERGENT B6 ;  /* 0x0000000000067941 */ /* 0x000fea0003800200 */
.L_x_888:
        /* <DEDUP_REMOVED lines=26> */
.L_x_891:
[----:B------:R-:W-:Y:S05]  /*32a30*/  BSYNC.RECONVERGENT B6 ;  /* 0x0000000000067941 */ /* 0x000fea0003800200 */
.L_x_890:
[----:B------:R-:W-:-:S06]  /*32a40*/  DSETP.GEU.AND P1, PT, R24, RZ, PT ;  /* 0x000000ff1800722a */ /* 0x000fcc0003f2e000 */
[----:B------:R-:W-:Y:S02]  /*32a50*/  FSEL R62, R24, RZ, P1 ;  /* 0x000000ff183e7208 */ /* 0x000fe40000800000 */
[----:B------:R-:W-:-:S07]  /*32a60*/  FSEL R63, R25, RZ, P1 ;  /* 0x000000ff193f7208 */ /* 0x000fce0000800000 */
.L_x_885:
[----:B------:R-:W-:Y:S05]  /*32a70*/  BSYNC.RECONVERGENT B5 ;  /* 0x0000000000057941 */ /* 0x000fea0003800200 */
.L_x_884:
        /* <DEDUP_REMOVED lines=49> */
.L_x_895:
[----:B------:R-:W-:Y:S05]  /*32d90*/  BSYNC.RECONVERGENT B6 ;  /* 0x0000000000067941 */ /* 0x000fea0003800200 */
.L_x_894:
        /* <DEDUP_REMOVED lines=31> */
.L_x_897:
[----:B------:R-:W-:Y:S05]  /*32f90*/  BSYNC.RECONVERGENT B6 ;  /* 0x0000000000067941 */ /* 0x000fea0003800200 */
.L_x_896:
        /* <DEDUP_REMOVED lines=26> */
.L_x_899:
[----:B------:R-:W-:Y:S05]  /*33140*/  BSYNC.RECONVERGENT B6 ;  /* 0x0000000000067941 */ /* 0x000fea0003800200 */
.L_x_898:
[----:B------:R-:W-:-:S06]  /*33150*/  DSETP.GEU.AND P0, PT, R24, RZ, PT ;  /* 0x000000ff1800722a */ /* 0x000fcc0003f0e000 */
[----:B------:R-:W-:Y:S02]  /*33160*/  FSEL R66, R24, RZ, P0 ;  /* 0x000000ff18427208 */ /* 0x000fe40000000000 */
[----:B------:R-:W-:-:S07]  /*33170*/  FSEL R67, R25, RZ, P0 ;  /* 0x000000ff19437208 */ /* 0x000fce0000000000 */
.L_x_893:
[----:B------:R-:W-:Y:S05]  /*33180*/  BSYNC.RECONVERGENT B5 ;  /* 0x0000000000057941 */ /* 0x000fea0003800200 */
.L_x_892:
        /* <DEDUP_REMOVED lines=25> */
.L_x_883:
        /* <DEDUP_REMOVED lines=55> */
.L_x_902:
[----:B------:R-:W-:Y:S05]  /*33690*/  BSYNC.RECONVERGENT B4 ;  /* 0x0000000000047941 */ /* 0x000fea0003800200 */
.L_x_901:
        /* <DEDUP_REMOVED lines=28> */
.L_x_904:
[----:B------:R-:W-:Y:S05]  /*33860*/  BSYNC.RECONVERGENT B4 ;  /* 0x0000000000047941 */ /* 0x000fea0003800200 */
.L_x_903:
        /* <DEDUP_REMOVED lines=26> */
[----:B------:R-:W-:Y:S01]  /*33a10*/  DFMA R86, R62, R66, -R18 ;  /* 0x000000423e56722b */ /* 0x000fe20000000812 */
[----:B------:R-:W-:Y:S01]  /*33a20*/  IMAD.MOV.U32 R22, RZ, RZ, 0x0 ;  /* 0x00000000ff167424 */ /* 0x000fe200078e00ff */
[----:B------:R-:W-:Y:S01]  /*33a30*/  DFMA R36, R80, R40, -R36 ;  /* 0x000000285024722b */ /* 0x000fe20000000824 */
[----:B------:R-:W-:-:S03]  /*33a40*/  IMAD.MOV.U32 R23, RZ, RZ, 0x3fd80000 ;  /* 0x3fd80000ff177424 */ /* 0x000fc600078e00ff */
[----:B------:R-:W-:-:S08]  /*33a50*/  DMUL R18, R38, R38 ;  /* 0x0000002626127228 */ /* 0x000fd00000000000 */
[----:B------:R-:W-:-:S08]  /*33a60*/  DFMA R18, R86, R86, R18 ;  /* 0x000000565612722b */ /* 0x000fd00000000012 */
[----:B------:R-:W-:-:S06]  /*33a70*/  DFMA R84, R36, R36, R18 ;  /* 0x000000242454722b */ /* 0x000fcc0000000012 */
        /* <DEDUP_REMOVED lines=19> */
[----:B------:R-:W-:Y:S02]  /*33bb0*/  MOV R25, R85 ;  /* 0x0000005500197202 */ /* 0x000fe40000000f00 */
[----:B------:R-:W-:-:S07]  /*33bc0*/  MOV R22, 0x33be0 ;  /* 0x00033be000167802 */ /* 0x000fce0000000f00 */
[----:B------:R-:W-:Y:S05]  /*33bd0*/  CALL.REL.NOINC `($__internal_2_$__cuda_sm20_dsqrt_rn_f64_mediumpath_v1) ;  /* 0x0000028400587944 */ /* 0x000fea0003c00000 */
[----:B------:R-:W-:Y:S02]  /*33be0*/  IMAD.MOV.U32 R40, RZ, RZ, R24 ;  /* 0x000000ffff287224 */ /* 0x000fe400078e0018 */
[----:B------:R-:W-:-:S07]  /*33bf0*/  IMAD.MOV.U32 R41, RZ, RZ, R25 ;  /* 0x000000ffff297224 */ /* 0x000fce00078e0019 */
.L_x_906:
[----:B------:R-:W-:Y:S05]  /*33c00*/  BSYNC.RECONVERGENT B4 ;  /* 0x0000000000047941 */ /* 0x000fea0003800200 */
.L_x_905:
        /* <DEDUP_REMOVED lines=27> */
.L_x_910:
[----:B------:R-:W-:Y:S05]  /*33dc0*/  BSYNC.RECONVERGENT B5 ;  /* 0x0000000000057941 */ /* 0x000fea0003800200 */
.L_x_909:
        /* <DEDUP_REMOVED lines=25> */
.L_x_912:
[----:B------:R-:W-:Y:S05]  /*33f60*/  BSYNC.RECONVERGENT B5 ;  /* 0x0000000000057941 */ /* 0x000fea0003800200 */
.L_x_911:
        /* <DEDUP_REMOVED lines=21> */
.L_x_914:
[----:B------:R-:W-:Y:S05]  /*340c0*/  BSYNC.RECONVERGENT B5 ;  /* 0x0000000000057941 */ /* 0x000fea0003800200 */
.L_x_913:
[----:B------:R-:W-:Y:S01]  /*340d0*/  MOV R76, R24 ;  /* 0x00000018004c7202 */ /* 0x000fe20000000f00 */
[----:B------:R-:W-:-:S07]  /*340e0*/  IMAD.MOV.U32 R77, RZ, RZ, R25 ;  /* 0x000000ffff4d7224 */ /* 0x000fce00078e0019 */
.L_x_908:
[----:B------:R-:W-:Y:S05]  /*340f0*/  BSYNC.RECONVERGENT B4 ;  /* 0x0000000000047941 */ /* 0x000fea0003800200 */
.L_x_907:
        /* <DEDUP_REMOVED lines=30> */
.L_x_917:
[----:B------:R-:W-:Y:S05]  /*342e0*/  BSYNC.RECONVERGENT B4 ;  /* 0x0000000000047941 */ /* 0x000fea0003800200 */
.L_x_916:
[----:B------:R-:W-:Y:S01]  /*342f0*/  IMAD.MOV.U32 R23, RZ, RZ, RZ ;  /* 0x000000ffff177224 */ /* 0x000fe200078e00ff */
[----:B------:R-:W-:-:S07]  /*34300*/  CS2R R36, SRZ ;  /* 0x0000000000247805 */ /* 0x000fce000001ff00 */
.L_x_955:
        /* <DEDUP_REMOVED lines=19> */
.L_x_919:
        /* <DEDUP_REMOVED lines=8> */
.L_x_920:
[----:B------:R-:W0:Y:S01]  /*344c0*/  LDCU UR4, c[0x0][0x388] ;  /* 0x00007100ff0477ac */ /* 0x000e220008000800 */
[----:B------:R-:W-:Y:S02]  /*344d0*/  IMAD.MOV.U32 R64, RZ, RZ, 0x0 ;  /* 0x00000000ff407424 */ /* 0x000fe400078e00ff */
[----:B------:R-:W-:Y:S01]  /*344e0*/  IMAD.MOV.U32 R65, RZ, RZ, 0x3ff00000 ;  /* 0x3ff00000ff417424 */ /* 0x000fe200078e00ff */
[----:B0-----:R-:W-:-:S09]  /*344f0*/  UISETP.GE.AND UP0, UPT, UR4, 0x1, UPT ;  /* 0x000000010400788c */ /* 0x001fd2000bf06270 */
[----:B------:R-:W-:Y:S05]  /*34500*/  BRA.U !UP0, `(.L_x_922) ;  /* 0x0000001108347547 */ /* 0x000fea000b800000 */
[----:B------:R-:W-:Y:S01]  /*34510*/  IMAD.MOV.U32 R140, RZ, RZ, RZ ;  /* 0x000000ffff8c7224 */ /* 0x000fe200078e00ff */
[----:B------:R-:W-:Y:S01]  /*34520*/  MOV R64, 0x0 ;  /* 0x0000000000407802 */ /* 0x000fe20000000f00 */
[----:B------:R-:W-:-:S07]  /*34530*/  IMAD.MOV.U32 R65, RZ, RZ, 0x3ff00000 ;  /* 0x3ff00000ff417424 */ /* 0x000fce00078e00ff */
.L_x_941:
        /* <DEDUP_REMOVED lines=63> */
.L_x_926:
[----:B------:R-:W-:Y:S05]  /*34930*/  BSYNC.RECONVERGENT B6 ;  /* 0x0000000000067941 */ /* 0x000fea0003800200 */
.L_x_925:
        /* <DEDUP_REMOVED lines=31> */
.L_x_928:
[----:B------:R-:W-:Y:S05]  /*34b30*/  BSYNC.RECONVERGENT B6 ;  /* 0x0000000000067941 */ /* 0x000fea0003800200 */
.L_x_927:
[----:B------:R-:W-:-:S08]  /*34b40*/  DADD R38, R24, R38 ;  /* 0x0000000018267229 */ /* 0x000fd00000000026 */
[----:B------:R-:W-:-:S06]  /*34b50*/  DSETP.GT.AND P0, PT, R38, 1, PT ;  /* 0x3ff000002600742a */ /* 0x000fcc0003f04000 */
[----:B------:R-:W-:-:S14]  /*34b60*/  DSETP.LT.OR P0, PT, R24, RZ, P0 ;  /* 0x000000ff1800722a */ /* 0x000fdc0000701400 */
[----:B------:R-:W-:Y:S05]  /*34b70*/  @P0 BRA `(.L_x_924) ;  /* 0x0000000000680947 */ /* 0x000fea0003800000 */
[----:B------:R-:W0:Y:S01]  /*34b80*/  MUFU.RCP64H R25, R103 ;  /* 0x0000006700197308 */ /* 0x000e220000001800 */
[----:B------:R-:W-:Y:S01]  /*34b90*/  MOV R24, 0x1 ;  /* 0x0000000100187802 */ /* 0x000fe20000000f00 */
        /* <DEDUP_REMOVED lines=20> */
.L_x_930:
[----:B------:R-:W-:Y:S05]  /*34ce0*/  BSYNC.RECONVERGENT B6 ;  /* 0x0000000000067941 */ /* 0x000fea0003800200 */
.L_x_929:
[----:B------:R-:W-:-:S06]  /*34cf0*/  DSETP.GEU.AND P1, PT, R24, RZ, PT ;  /* 0x000000ff1800722a */ /* 0x000fcc0003f2e000 */
[----:B------:R-:W-:Y:S02]  /*34d00*/  FSEL R100, R24, RZ, P1 ;  /* 0x000000ff18647208 */ /* 0x000fe40000800000 */
[----:B------:R-:W-:-:S07]  /*34d10*/  FSEL R101, R25, RZ, P1 ;  /* 0x000000ff19657208 */ /* 0x000fce0000800000 */
.L_x_924:
[----:B------:R-:W-:Y:S05]  /*34d20*/  BSYNC.RECONVERGENT B5 ;  /* 0x0000000000057941 */ /* 0x000fea0003800200 */
.L_x_923:
        /* <DEDUP_REMOVED lines=49> */
.L_x_934:
[----:B------:R-:W-:Y:S05]  /*35040*/  BSYNC.RECONVERGENT B6 ;  /* 0x0000000000067941 */ /* 0x000fea0003800200 */
.L_x_933:
        /* <DEDUP_REMOVED lines=31> */
.L_x_936:
[----:B------:R-:W-:Y:S05]  /*35240*/  BSYNC.RECONVERGENT B6 ;  /* 0x0000000000067941 */ /* 0x000fea0003800200 */
.L_x_935:
        /* <DEDUP_REMOVED lines=26> */
.L_x_938:
[----:B------:R-:W-:Y:S05]  /*353f0*/  BSYNC.RECONVERGENT B6 ;  /* 0x0000000000067941 */ /* 0x000fea0003800200 */
.L_x_937:
[----:B------:R-:W-:-:S06]  /*35400*/  DSETP.GEU.AND P0, PT, R24, RZ, PT ;  /* 0x000000ff1800722a */ /* 0x000fcc0003f0e000 */
[----:B------:R-:W-:Y:S02]  /*35410*/  FSEL R122, R24, RZ, P0 ;  /* 0x000000ff187a7208 */ /* 0x000fe40000000000 */
[----:B------:R-:W-:-:S07]  /*35420*/  FSEL R123, R25, RZ, P0 ;  /* 0x000000ff197b7208 */ /* 0x000fce0000000000 */
.L_x_932:
[----:B------:R-:W-:Y:S05]  /*35430*/  BSYNC.RECONVERGENT B5 ;  /* 0x0000000000057941 */ /* 0x000fea0003800200 */
.L_x_931:
        /* <DEDUP_REMOVED lines=21> */
.L_x_940:
[----:B------:R-:W-:Y:S05]  /*35590*/  BSYNC.RECONVERGENT B2 ;  /* 0x0000000000027941 */ /* 0x000fea0003800200 */
.L_x_939:
[----:B------:R-:W0:Y:S01]  /*355a0*/  LDCU UR4, c[0x0][0x388] ;  /* 0x00007100ff0477ac */ /* 0x000e220008000800 */
[----:B------:R-:W-:-:S05]  /*355b0*/  VIADD R140, R140, 0x1 ;  /* 0x000000018c8c7836 */ /* 0x000fca0000000000 */
[----:B0-----:R-:W-:-:S13]  /*355c0*/  ISETP.NE.AND P0, PT, R140, UR4, PT ;  /* 0x000000048c007c0c */ /* 0x001fda000bf05270 */
[----:B------:R-:W-:Y:S05]  /*355d0*/  @P0 BRA `(.L_x_941) ;  /* 0xffffffec00d80947 */ /* 0x000fea000383ffff */
.L_x_922:
        /* <DEDUP_REMOVED lines=32> */
[----:B------:R-:W-:Y:S02]  /*357e0*/  IMAD.MOV.U32 R31, RZ, RZ, R91 ;  /* 0x000000ffff1f7224 */ /* 0x000fe400078e005b */
[----:B------:R-:W-:-:S07]  /*357f0*/  IMAD.MOV.U32 R24, RZ, RZ, R86 ;  /* 0x000000ffff187224 */ /* 0x000fce00078e0056 */
[----:B------:R-:W-:Y:S05]  /*35800*/  CALL.REL.NOINC `($__internal_2_$__cuda_sm20_dsqrt_rn_f64_mediumpath_v1) ;  /* 0x00000268004c7944 */ /* 0x000fea0003c00000 */
.L_x_945:
[----:B------:R-:W-:Y:S05]  /*35810*/  BSYNC.RECONVERGENT B6 ;  /* 0x0000000000067941 */ /* 0x000fea0003800200 */
.L_x_944:
        /* <DEDUP_REMOVED lines=20> */
.L_x_947:
[----:B------:R-:W-:Y:S05]  /*35960*/  BSYNC.RECONVERGENT B6 ;  /* 0x0000000000067941 */ /* 0x000fea0003800200 */
.L_x_946:
[----:B------:R-:W-:-:S11]  /*35970*/  DADD R36, R36, R24 ;  /* 0x0000000024247229 */ /* 0x000fd60000000018 */
.L_x_943:
[----:B------:R-:W-:Y:S05]  /*35980*/  BSYNC.RECONVERGENT B5 ;  /* 0x0000000000057941 */ /* 0x000fea0003800200 */
.L_x_942:
        /* <DEDUP_REMOVED lines=13> */
[----:B------:R-:W-:Y:S01]  /*35a60*/  IMAD.MOV.U32 R38, RZ, RZ, 0x0 ;  /* 0x00000000ff267424 */ /* 0x000fe200078e00ff */
[----:B------:R-:W-:-:S04]  /*35a70*/  MOV R39, 0x3fd80000 ;  /* 0x3fd8000000277802 */ /* 0x000fc80000000f00 */
        /* <DEDUP_REMOVED lines=23> */
.L_x_949:
[----:B------:R-:W-:Y:S05]  /*35bf0*/  BSYNC.RECONVERGENT B5 ;  /* 0x0000000000057941 */ /* 0x000fea0003800200 */
.L_x_948:
        /* <DEDUP_REMOVED lines=20> */
.L_x_951:
[----:B------:R-:W-:Y:S05]  /*35d40*/  BSYNC.RECONVERGENT B5 ;  /* 0x0000000000057941 */ /* 0x000fea0003800200 */
.L_x_950:
[----:B------:R-:W-:Y:S01]  /*35d50*/  DADD R24, -RZ, |R62| ;  /* 0x00000000ff187229 */ /* 0x000fe2000000053e */
[----:B------:R-:W-:Y:S01]  /*35d60*/  BSSY.RECONVERGENT B2, `(.L_x_952) ;  /* 0x0000003000027945 */ /* 0x000fe20003800200 */
[----:B------:R-:W-:-:S09]  /*35d70*/  MOV R22, 0x35d90 ;  /* 0x00035d9000167802 */ /* 0x000fd20000000f00 */
[----:B------:R-:W-:Y:S05]  /*35d80*/  CALL.REL.NOINC `($_Z13render_kernelP4RectiP5Lighti7double3S3_iidP6uchar4iS5_$__internal_accurate_pow) ;  /* 0x0000026400ec7944 */ /* 0x000fea0003c00000 */
[----:B------:R-:W-:Y:S05]  /*35d90*/  BSYNC.RECONVERGENT B2 ;  /* 0x0000000000027941 */ /* 0x000fea0003800200 */
.L_x_952:
        /* <DEDUP_REMOVED lines=15> */
.L_x_954:
[----:B------:R-:W-:Y:S05]  /*35e90*/  BSYNC.RECONVERGENT B2 ;  /* 0x0000000000027941 */ /* 0x000fea0003800200 */
.L_x_953:
[----:B------:R-:W-:Y:S02]  /*35ea0*/  FSEL R24, R24, RZ, P2 ;  /* 0x000000ff18187208 */ /* 0x000fe40001000000 */
[----:B------:R-:W-:-:S06]  /*35eb0*/  FSEL R25, R25, 1.875, P2 ;  /* 0x3ff0000019197808 */ /* 0x000fcc0001000000 */
[----:B------:R-:W-:-:S11]  /*35ec0*/  DFMA R36, R38, R24, R36 ;  /* 0x000000182624722b */ /* 0x000fd60000000024 */
.L_x_921:
[----:B------:R-:W-:Y:S05]  /*35ed0*/  BSYNC.RECONVERGENT B4 ;  /* 0x0000000000047941 */ /* 0x000fea0003800200 */
.L_x_918:
[----:B------:R-:W-:Y:S05]  /*35ee0*/  @P6 BRA `(.L_x_955) ;  /* 0xffffffe400086947 */ /* 0x000fea000383ffff */
.L_x_915:
[----:B------:R-:W0:Y:S02]  /*35ef0*/  LDC.64 R22, c[0x0][0x380] ;  /* 0x0000e000ff167b82 */ /* 0x000e240000000a00 */
[----:B0-----:R-:W-:-:S06]  /*35f00*/  IMAD.WIDE R62, R21, 0x80, R22 ;  /* 0x00000080153e7825 */ /* 0x001fcc00078e0216 */
[----:B------:R-:W2:Y:S01]  /*35f10*/  LDG.E.64 R62, desc[UR8][R62.64+0x70] ;  /* 0x000070083e3e7981 */ /* 0x000ea2000c1e1b00 */
[----:B------:R0:W1:Y:S01]  /*35f20*/  I2F.F64.U16 R22, R20 ;  /* 0x0000001400167312 */ /* 0x0000620000101800 */
[----:B------:R-:W-:-:S07]  /*35f30*/  IMAD.MOV.U32 R39, RZ, RZ, 0x80000 ;  /* 0x00080000ff277424 */ /* 0x000fce00078e00ff */
[----:B------:R-:W3:Y:S01]  /*35f40*/  I2F.F64.U16 R24, R19 ;  /* 0x0000001300187312 */ /* 0x000ee20000101800 */
[----:B0-----:R-:W-:Y:S01]  /*35f50*/  IMAD.MOV.U32 R20, RZ, RZ, 0x80000 ;  /* 0x00080000ff147424 */ /* 0x001fe200078e00ff */
[----:B-1----:R-:W-:-:S06]  /*35f60*/  DMUL R22, R22, R36 ;  /* 0x0000002416167228 */ /* 0x002fcc0000000000 */
[----:B------:R-:W0:Y:S01]  /*35f70*/  I2F.F64.U16 R26, R18 ;  /* 0x00000012001a7312 */ /* 0x000e220000101800 */
[----:B---3--:R-:W-:-:S07]  /*35f80*/  DMUL R24, R24, R36 ;  /* 0x0000002418187228 */ /* 0x008fce0000000000 */
[----:B------:R1:W3:Y:S01]  /*35f90*/  I2F.F64.U16 R30, R0 ;  /* 0x00000000001e7312 */ /* 0x0002e20000101800 */
[----:B------:R-:W-:Y:S01]  /*35fa0*/  DSETP.MIN.AND P0, P1, R22, 255, PT ;  /* 0x406fe0001600742a */ /* 0x000fe20003900000 */
[----:B------:R-:W-:Y:S01]  /*35fb0*/  IMAD.MOV.U32 R38, RZ, RZ, R23 ;  /* 0x000000ffff267224 */ /* 0x000fe200078e0017 */
[----:B------:R-:W-:-:S04]  /*35fc0*/  DSETP.MIN.AND P2, P3, R24, 255, PT ;  /* 0x406fe0001800742a */ /* 0x000fc80003b40000 */
[----:B------:R-:W-:Y:S01]  /*35fd0*/  FSEL R19, R38, 3.748046875, P0 ;  /* 0x406fe00026137808 */ /* 0x000fe20000000000 */
[-C--:B0-----:R-:W-:Y:S01]  /*35fe0*/  DMUL R26, R26, R36.reuse ;  /* 0x000000241a1a7228 */ /* 0x081fe20000000000 */
[----:B-1----:R-:W-:Y:S01]  /*35ff0*/  IMAD.MOV.U32 R0, RZ, RZ, R25 ;  /* 0x000000ffff007224 */ /* 0x002fe200078e0019 */
[----:B------:R-:W-:Y:S02]  /*36000*/  SEL R18, R22, RZ, P0 ;  /* 0x000000ff16127207 */ /* 0x000fe40000000000 */
[----:B------:R-:W-:Y:S01]  /*36010*/  SEL R22, R24, RZ, P2 ;  /* 0x000000ff18167207 */ /* 0x000fe20001000000 */
[----:B---3--:R-:W-:Y:S02]  /*36020*/  DMUL R30, R30, R36 ;  /* 0x000000241e1e7228 */ /* 0x008fe40000000000 */
[----:B------:R-:W-:Y:S01]  /*36030*/  @P1 LOP3.LUT R19, R39, 0x406fe000, RZ, 0xfc, !PT ;  /* 0x406fe00027131812 */ /* 0x000fe200078efcff */
[----:B------:R-:W-:Y:S01]  /*36040*/  DSETP.MIN.AND P0, P1, R26, 255, PT ;  /* 0x406fe0001a00742a */ /* 0x000fe20003900000 */
[----:B------:R-:W-:Y:S01]  /*36050*/  FSEL R23, R0, 3.748046875, P2 ;  /* 0x406fe00000177808 */ /* 0x000fe20001000000 */
[----:B------:R-:W-:Y:S01]  /*36060*/  IMAD.MOV.U32 R0, RZ, RZ, R27 ;  /* 0x000000ffff007224 */ /* 0x000fe200078e001b */
[----:B------:R0:W1:Y:S01]  /*36070*/  F2I.U32.F64.TRUNC R18, R18 ;  /* 0x0000001200127311 */ /* 0x000062000030d000 */
[----:B------:R-:W-:Y:S01]  /*36080*/  @P3 LOP3.LUT R23, R20, 0x406fe000, RZ, 0xfc, !PT ;  /* 0x406fe00014173812 */ /* 0x000fe200078efcff */
[----:B------:R-:W-:-:S02]  /*36090*/  DSETP.MIN.AND P2, P3, R30, 255, PT ;  /* 0x406fe0001e00742a */ /* 0x000fc40003b40000 */
[----:B------:R-:W-:Y:S02]  /*360a0*/  FSEL R25, R0, 3.748046875, P0 ;  /* 0x406fe00000197808 */ /* 0x000fe40000000000 */
[----:B------:R-:W-:Y:S02]  /*360b0*/  SEL R24, R26, RZ, P0 ;  /* 0x000000ff1a187207 */ /* 0x000fe40000000000 */
[----:B------:R-:W-:Y:S01]  /*360c0*/  MOV R0, R31 ;  /* 0x0000001f00007202 */ /* 0x000fe20000000f00 */
[----:B------:R-:W3:Y:S01]  /*360d0*/  F2I.U32.F64.TRUNC R22, R22 ;  /* 0x0000001600167311 */ /* 0x000ee2000030d000 */
[----:B0-----:R-:W-:Y:S01]  /*360e0*/  IMAD.MOV.U32 R19, RZ, RZ, 0x80000 ;  /* 0x00080000ff137424 */ /* 0x001fe200078e00ff */
[----:B------:R-:W-:Y:S02]  /*360f0*/  @P1 LOP3.LUT R25, R20, 0x406fe000, RZ, 0xfc, !PT ;  /* 0x406fe00014191812 */ /* 0x000fe400078efcff */
[----:B------:R-:W-:Y:S02]  /*36100*/  FSEL R27, R0, 3.748046875, P2 ;  /* 0x406fe000001b7808 */ /* 0x000fe40001000000 */
[----:B------:R-:W-:-:S02]  /*36110*/  SEL R26, R30, RZ, P2 ;  /* 0x000000ff1e1a7207 */ /* 0x000fc40001000000 */
[----:B------:R-:W-:Y:S01]  /*36120*/  @P3 LOP3.LUT R27, R19, 0x406fe000, RZ, 0xfc, !PT ;  /* 0x406fe000131b3812 */ /* 0x000fe200078efcff */
[----:B------:R-:W0:Y:S01]  /*36130*/  F2I.U32.F64.TRUNC R24, R24 ;  /* 0x0000001800187311 */ /* 0x000e22000030d000 */
[----:B-1----:R-:W-:Y:S02]  /*36140*/  PRMT R20, R18, 0x7610, R20 ;  /* 0x0000761012147816 */ /* 0x002fe40000000014 */
[----:B---3--:R-:W-:-:S05]  /*36150*/  PRMT R19, R22, 0x7610, R19 ;  /* 0x0000761016137816 */ /* 0x008fca0000000013 */
[----:B------:R1:W3:Y:S01]  /*36160*/  F2I.U32.F64.TRUNC R0, R26 ;  /* 0x0000001a00007311 */ /* 0x0002e2000030d000 */
[----:B0-----:R-:W-:Y:S01]  /*36170*/  PRMT R18, R24, 0x7610, R18 ;  /* 0x0000761018127816 */ /* 0x001fe20000000012 */
[----:B--2---:R-:W-:-:S14]  /*36180*/  DSETP.GTU.AND P0, PT, R62, RZ, PT ;  /* 0x000000ff3e00722a */ /* 0x004fdc0003f0c000 */
[----:B-1-3--:R-:W-:Y:S05]  /*36190*/  @!P0 BRA `(.L_x_869) ;  /* 0x0000024400dc8947 */ /* 0x00afea0003800000 */
        /* <DEDUP_REMOVED lines=33> */
.L_x_957:
[----:B------:R-:W-:Y:S05]  /*363b0*/  BSYNC.RECONVERGENT B4 ;  /* 0x0000000000047941 */ /* 0x000fea0003800200 */
.L_x_956:
        /* <DEDUP_REMOVED lines=27> */
.L_x_961:
[----:B------:R-:W-:Y:S05]  /*36570*/  BSYNC.RECONVERGENT B5 ;  /* 0x0000000000057941 */ /* 0x000fea0003800200 */
.L_x_960:
        /* <DEDUP_REMOVED lines=25> */
.L_x_963:
[----:B------:R-:W-:Y:S05]  /*36710*/  BSYNC.RECONVERGENT B5 ;  /* 0x0000000000057941 */ /* 0x000fea0003800200 */
.L_x_962:
        /* <DEDUP_REMOVED lines=21> */
.L_x_965:
[----:B------:R-:W-:Y:S05]  /*36870*/  BSYNC.RECONVERGENT B5 ;  /* 0x0000000000057941 */ /* 0x000fea0003800200 */
.L_x_964:
[----:B------:R-:W-:Y:S02]  /*36880*/  IMAD.MOV.U32 R110, RZ, RZ, R24 ;  /* 0x000000ffff6e7224 */ /* 0x000fe400078e0018 */
[----:B------:R-:W-:-:S07]  /*36890*/  IMAD.MOV.U32 R111, RZ, RZ, R25 ;  /* 0x000000ffff6f7224 */ /* 0x000fce00078e0019 */
.L_x_959:
[----:B------:R-:W-:Y:S05]  /*368a0*/  BSYNC.RECONVERGENT B4 ;  /* 0x0000000000047941 */ /* 0x000fea0003800200 */
.L_x_958:
[----:B------:R-:W0:Y:S01]  /*368b0*/  LDCU UR4, c[0x0][0x398] ;  /* 0x00007300ff0477ac */ /* 0x000e220008000800 */
[----:B------:R-:W-:Y:S01]  /*368c0*/  BSSY.RECONVERGENT B4, `(.L_x_966) ;  /* 0x0001140000047945 */ /* 0x000fe20003800200 */
[----:B0-----:R-:W-:-:S09]  /*368d0*/  UISETP.GE.AND UP0, UPT, UR4, 0x1, UPT ;  /* 0x000000010400788c */ /* 0x001fd2000bf06270 */
[----:B------:R-:W-:Y:S05]  /*368e0*/  BRA.U !UP0, `(.L_x_967) ;  /* 0x0000000908207547 */ /* 0x000fea000b800000 */
[----:B------:R-:W-:-:S07]  /*368f0*/  IMAD.MOV.U32 R38, RZ, RZ, RZ ;  /* 0x000000ffff267224 */ /* 0x000fce00078e00ff */
.L_x_980:
        /* <DEDUP_REMOVED lines=38> */
.L_x_971:
[----:B------:R-:W-:Y:S05]  /*36b60*/  BSYNC.RECONVERGENT B6 ;  /* 0x0000000000067941 */ /* 0x000fea0003800200 */
.L_x_970:
        /* <DEDUP_REMOVED lines=27> */
.L_x_975:
[----:B------:R-:W-:Y:S05]  /*36d20*/  BSYNC.RECONVERGENT B7 ;  /* 0x0000000000077941 */ /* 0x000fea0003800200 */
.L_x_974:
        /* <DEDUP_REMOVED lines=25> */
.L_x_977:
[----:B------:R-:W-:Y:S05]  /*36ec0*/  BSYNC.RECONVERGENT B7 ;  /* 0x0000000000077941 */ /* 0x000fea0003800200 */
.L_x_976:
        /* <DEDUP_REMOVED lines=23> */
.L_x_978:
[----:B------:R-:W-:Y:S05]  /*37040*/  BSYNC.RECONVERGENT B7 ;  /* 0x0000000000077941 */ /* 0x000fea0003800200 */
.L_x_973:
[----:B------:R-:W-:Y:S05]  /*37050*/  BSYNC.RECONVERGENT B6 ;  /* 0x0000000000067941 */ /* 0x000fea0003800200 */
.L_x_972:
        /* <DEDUP_REMOVED lines=12> */
.L_x_969:
[----:B------:R-:W-:Y:S05]  /*37120*/  BSYNC.RELIABLE B5 ;  /* 0x0000000000057941 */ /* 0x000fea0003800100 */
.L_x_968:
[----:B------:R-:W0:Y:S01]  /*37130*/  LDCU UR4, c[0x0][0x398] ;  /* 0x00007300ff0477ac */ /* 0x000e220008000800 */
[----:B------:R-:W-:-:S05]  /*37140*/  VIADD R38, R38, 0x1 ;  /* 0x0000000126267836 */ /* 0x000fca0000000000 */
[----:B0-----:R-:W-:-:S13]  /*37150*/  ISETP.NE.AND P0, PT, R38, UR4, PT ;  /* 0x0000000426007c0c */ /* 0x001fda000bf05270 */
[----:B------:R-:W-:Y:S05]  /*37160*/  @P0 BRA `(.L_x_980) ;  /* 0xfffffff400e40947 */ /* 0x000fea000383ffff */
.L_x_967:
        /* <DEDUP_REMOVED lines=11> */
.L_x_998:
        /* <DEDUP_REMOVED lines=26> */
[----:B------:R-:W-:Y:S02]  /*373c0*/  DFMA R42, R116, R112, -R24 ;  /* 0x00000070742a722b */ /* 0x000fe40000000818 */
[----:B------:R-:W-:Y:S02]  /*373d0*/  DADD R124, R100, -R128 ;  /* 0x00000000647c7229 */ /* 0x000fe40000000880 */
[----:B------:R-:W-:Y:S02]  /*373e0*/  DMUL R26, R118, R114 ;  /* 0x00000072761a7228 */ /* 0x000fe40000000000 */
[----:B------:R-:W-:Y:S02]  /*373f0*/  DMUL R24, R122, R82 ;  /* 0x000000527a187228 */ /* 0x000fe40000000000 */
[----:B------:R-:W-:-:S04]  /*37400*/  DADD R126, R98, -R132 ;  /* 0x00000000627e7229 */ /* 0x000fc80000000884 */
[----:B0-----:R-:W-:Y:S02]  /*37410*/  DFMA R22, R120, -R112, R26 ;  /* 0x800000707816722b */ /* 0x001fe4000000001a */
        /* <DEDUP_REMOVED lines=31> */
.L_x_985:
[----:B------:R-:W-:Y:S05]  /*37610*/  BSYNC.RECONVERGENT B7 ;  /* 0x0000000000077941 */ /* 0x000fea0003800200 */
.L_x_984:
        /* <DEDUP_REMOVED lines=31> */
.L_x_987:
[----:B------:R-:W-:Y:S05]  /*37810*/  BSYNC.RECONVERGENT B7 ;  /* 0x0000000000077941 */ /* 0x000fea0003800200 */
.L_x_986:
        /* <DEDUP_REMOVED lines=26> */
.L_x_989:
[----:B------:R-:W-:Y:S05]  /*379c0*/  BSYNC.RECONVERGENT B7 ;  /* 0x0000000000077941 */ /* 0x000fea0003800200 */
.L_x_988:
[----:B------:R-:W-:-:S06]  /*379d0*/  DSETP.GEU.AND P1, PT, R24, RZ, PT ;  /* 0x000000ff1800722a */ /* 0x000fcc0003f2e000 */
[----:B------:R-:W-:Y:S02]  /*379e0*/  FSEL R38, R24, RZ, P1 ;  /* 0x000000ff18267208 */ /* 0x000fe40000800000 */
[----:B------:R-:W-:-:S07]  /*379f0*/  FSEL R39, R25, RZ, P1 ;  /* 0x000000ff19277208 */ /* 0x000fce0000800000 */
.L_x_983:
[----:B------:R-:W-:Y:S05]  /*37a00*/  BSYNC.RECONVERGENT B6 ;  /* 0x0000000000067941 */ /* 0x000fea0003800200 */
.L_x_982:
        /* <DEDUP_REMOVED lines=49> */
.L_x_993:
[----:B------:R-:W-:Y:S05]  /*37d20*/  BSYNC.RECONVERGENT B7 ;  /* 0x0000000000077941 */ /* 0x000fea0003800200 */
.L_x_992:
        /* <DEDUP_REMOVED lines=31> */
.L_x_995:
[----:B------:R-:W-:Y:S05]  /*37f20*/  BSYNC.RECONVERGENT B7 ;  /* 0x0000000000077941 */ /* 0x000fea0003800200 */
.L_x_994:
        /* <DEDUP_REMOVED lines=26> */
.L_x_997:
[----:B------:R-:W-:Y:S05]  /*380d0*/  BSYNC.RECONVERGENT B7 ;  /* 0x0000000000077941 */ /* 0x000fea0003800200 */
.L_x_996:
[----:B------:R-:W-:-:S06]  /*380e0*/  DSETP.GEU.AND P0, PT, R24, RZ, PT ;  /* 0x000000ff1800722a */ /* 0x000fcc0003f0e000 */
[----:B------:R-:W-:Y:S02]  /*380f0*/  FSEL R116, R24, RZ, P0 ;  /* 0x000000ff18747208 */ /* 0x000fe40000000000 */
[----:B------:R-:W-:-:S07]  /*38100*/  FSEL R117, R25, RZ, P0 ;  /* 0x000000ff19757208 */ /* 0x000fce0000000000 */
.L_x_991:
[----:B------:R-:W-:Y:S05]  /*38110*/  BSYNC.RECONVERGENT B6 ;  /* 0x0000000000067941 */ /* 0x000fea0003800200 */
.L_x_990:
        /* <DEDUP_REMOVED lines=25> */
.L_x_981:
        /* <DEDUP_REMOVED lines=55> */
.L_x_1000:
[----:B------:R-:W-:Y:S05]  /*38620*/  BSYNC.RECONVERGENT B5 ;  /* 0x0000000000057941 */ /* 0x000fea0003800200 */
.L_x_999:
        /* <DEDUP_REMOVED lines=18> */
[----:B------:R-:W-:-:S04]  /*38750*/  FFMA R30, RZ, R119, R25 ;  /* 0x00000077ff1e7223 */ /* 0x000fc80000000019 */
        /* <DEDUP_REMOVED lines=9> */
.L_x_1002:
[----:B------:R-:W-:Y:S05]  /*387f0*/  BSYNC.RECONVERGENT B5 ;  /* 0x0000000000057941 */ /* 0x000fea0003800200 */
.L_x_1001:
        /* <DEDUP_REMOVED lines=59> */
.L_x_1004:
[----:B------:R-:W-:Y:S05]  /*38bb0*/  BSYNC.RECONVERGENT B5 ;  /* 0x0000000000057941 */ /* 0x000fea0003800200 */
.L_x_1003:
        /* <DEDUP_REMOVED lines=27> */
.L_x_1008:
[----:B------:R-:W-:Y:S05]  /*38d70*/  BSYNC.RECONVERGENT B6 ;  /* 0x0000000000067941 */ /* 0x000fea0003800200 */
.L_x_1007:
        /* <DEDUP_REMOVED lines=25> */
.L_x_1010:
[----:B------:R-:W-:Y:S05]  /*38f10*/  BSYNC.RECONVERGENT B6 ;  /* 0x0000000000067941 */ /* 0x000fea0003800200 */
.L_x_1009:
        /* <DEDUP_REMOVED lines=21> */
.L_x_1012:
[----:B------:R-:W-:Y:S05]  /*39070*/  BSYNC.RECONVERGENT B6 ;  /* 0x0000000000067941 */ /* 0x000fea0003800200 */
.L_x_1011:
[----:B------:R-:W-:Y:S01]  /*39080*/  IMAD.MOV.U32 R104, RZ, RZ, R24 ;  /* 0x000000ffff687224 */ /* 0x000fe200078e0018 */
[----:B------:R-:W-:-:S07]  /*39090*/  MOV R105, R25 ;  /* 0x0000001900697202 */ /* 0x000fce0000000f00 */
.L_x_1006:
[----:B------:R-:W-:Y:S05]  /*390a0*/  BSYNC.RECONVERGENT B5 ;  /* 0x0000000000057941 */ /* 0x000fea0003800200 */
.L_x_1005:
        /* <DEDUP_REMOVED lines=32> */
.L_x_1015:
[----:B------:R-:W-:Y:S05]  /*392b0*/  BSYNC.RECONVERGENT B5 ;  /* 0x0000000000057941 */ /* 0x000fea0003800200 */
.L_x_1014:
        /* <DEDUP_REMOVED lines=28> */
.L_x_1017:
[----:B------:R-:W-:Y:S05]  /*39480*/  BSYNC.RECONVERGENT B5 ;  /* 0x0000000000057941 */ /* 0x000fea0003800200 */
.L_x_1016:
[----:B------:R-:W-:Y:S01]  /*39490*/  IMAD.MOV.U32 R38, RZ, RZ, RZ ;  /* 0x000000ffff267224 */ /* 0x000fe200078e00ff */
[----:B------:R-:W-:-:S07]  /*394a0*/  CS2R R40, SRZ ;  /* 0x0000000000287805 */ /* 0x000fce000001ff00 */
.L_x_1055:
        /* <DEDUP_REMOVED lines=19> */
.L_x_1019:
        /* <DEDUP_REMOVED lines=8> */
.L_x_1020:
        /* <DEDUP_REMOVED lines=8> */
.L_x_1041:
        /* <DEDUP_REMOVED lines=63> */
.L_x_1026:
[----:B------:R-:W-:Y:S05]  /*39ad0*/  BSYNC.RECONVERGENT B7 ;  /* 0x0000000000077941 */ /* 0x000fea0003800200 */
.L_x_1025:
        /* <DEDUP_REMOVED lines=31> */
.L_x_1028:
[----:B------:R-:W-:Y:S05]  /*39cd0*/  BSYNC.RECONVERGENT B7 ;  /* 0x0000000000077941 */ /* 0x000fea0003800200 */
.L_x_1027:
        /* <DEDUP_REMOVED lines=26> */
.L_x_1030:
[----:B------:R-:W-:Y:S05]  /*39e80*/  BSYNC.RECONVERGENT B7 ;  /* 0x0000000000077941 */ /* 0x000fea0003800200 */
.L_x_1029:
[----:B------:R-:W-:-:S06]  /*39e90*/  DSETP.GEU.AND P1, PT, R24, RZ, PT ;  /* 0x000000ff1800722a */ /* 0x000fcc0003f2e000 */
[----:B------:R-:W-:Y:S02]  /*39ea0*/  FSEL R162, R24, RZ, P1 ;  /* 0x000000ff18a27208 */ /* 0x000fe40000800000 */
[----:B------:R-:W-:-:S07]  /*39eb0*/  FSEL R163, R25, RZ, P1 ;  /* 0x000000ff19a37208 */ /* 0x000fce0000800000 */
.L_x_1024:
[----:B------:R-:W-:Y:S05]  /*39ec0*/  BSYNC.RECONVERGENT B6 ;  /* 0x0000000000067941 */ /* 0x000fea0003800200 */
.L_x_1023:
        /* <DEDUP_REMOVED lines=49> */
.L_x_1034:
[----:B------:R-:W-:Y:S05]  /*3a1e0*/  BSYNC.RECONVERGENT B7 ;  /* 0x0000000000077941 */ /* 0x000fea0003800200 */
.L_x_1033:
        /* <DEDUP_REMOVED lines=31> */
.L_x_1036:
[----:B------:R-:W-:Y:S05]  /*3a3e0*/  BSYNC.RECONVERGENT B7 ;  /* 0x0000000000077941 */ /* 0x000fea0003800200 */
.L_x_1035:
        /* <DEDUP_REMOVED lines=26> */
.L_x_1038:
[----:B------:R-:W-:Y:S05]  /*3a590*/  BSYNC.RECONVERGENT B7 ;  /* 0x0000000000077941 */ /* 0x000fea0003800200 */
.L_x_1037:
[----:B------:R-:W-:-:S06]  /*3a5a0*/  DSETP.GEU.AND P0, PT, R24, RZ, PT ;  /* 0x000000ff1800722a */ /* 0x000fcc0003f0e000 */
[----:B------:R-:W-:Y:S02]  /*3a5b0*/  FSEL R124, R24, RZ, P0 ;  /* 0x000000ff187c7208 */ /* 0x000fe40000000000 */
[----:B------:R-:W-:-:S07]  /*3a5c0*/  FSEL R125, R25, RZ, P0 ;  /* 0x000000ff197d7208 */ /* 0x000fce0000000000 */
.L_x_1032:
[----:B------:R-:W-:Y:S05]  /*3a5d0*/  BSYNC.RECONVERGENT B6 ;  /* 0x0000000000067941 */ /* 0x000fea0003800200 */
.L_x_1031:
        /* <DEDUP_REMOVED lines=21> */
.L_x_1040:
[----:B------:R-:W-:Y:S05]  /*3a730*/  BSYNC.RECONVERGENT B2 ;  /* 0x0000000000027941 */ /* 0x000fea0003800200 */
.L_x_1039:
[----:B------:R-:W0:Y:S01]  /*3a740*/  LDCU UR4, c[0x0][0x388] ;  /* 0x00007100ff0477ac */ /* 0x000e220008000800 */
[----:B------:R-:W-:-:S05]  /*3a750*/  VIADD R39, R39, 0x1 ;  /* 0x0000000127277836 */ /* 0x000fca0000000000 */
[----:B0-----:R-:W-:-:S13]  /*3a760*/  ISETP.NE.AND P0, PT, R39, UR4, PT ;  /* 0x0000000427007c0c */ /* 0x001fda000bf05270 */
[----:B------:R-:W-:Y:S05]  /*3a770*/  @P0 BRA `(.L_x_1041) ;  /* 0xffffffec00d80947 */ /* 0x000fea000383ffff */
.L_x_1022:
        /* <DEDUP_REMOVED lines=35> */
.L_x_1045:
[----:B------:R-:W-:Y:S05]  /*3a9b0*/  BSYNC.RECONVERGENT B7 ;  /* 0x0000000000077941 */ /* 0x000fea0003800200 */
.L_x_1044:
        /* <DEDUP_REMOVED lines=20> */
.L_x_1047:
[----:B------:R-:W-:Y:S05]  /*3ab00*/  BSYNC.RECONVERGENT B7 ;  /* 0x0000000000077941 */ /* 0x000fea0003800200 */
.L_x_1046:
[----:B------:R-:W-:-:S11]  /*3ab10*/  DADD R40, R40, R24 ;  /* 0x0000000028287229 */ /* 0x000fd60000000018 */
.L_x_1043:
[----:B------:R-:W-:Y:S05]  /*3ab20*/  BSYNC.RECONVERGENT B6 ;  /* 0x0000000000067941 */ /* 0x000fea0003800200 */
.L_x_1042:
        /* <DEDUP_REMOVED lines=40> */
.L_x_1049:
[----:B------:R-:W-:Y:S05]  /*3adb0*/  BSYNC.RECONVERGENT B6 ;  /* 0x0000000000067941 */ /* 0x000fea0003800200 */
.L_x_1048:
        /* <DEDUP_REMOVED lines=20> */
.L_x_1051:
[----:B------:R-:W-:Y:S05]  /*3af00*/  BSYNC.RECONVERGENT B6 ;  /* 0x0000000000067941 */ /* 0x000fea0003800200 */
.L_x_1050:
[----:B------:R-:W-:Y:S01]  /*3af10*/  DADD R24, -RZ, |R118| ;  /* 0x00000000ff187229 */ /* 0x000fe20000000576 */
[----:B------:R-:W-:Y:S01]  /*3af20*/  BSSY.RECONVERGENT B2, `(.L_x_1052) ;  /* 0x0000003000027945 */ /* 0x000fe20003800200 */
[----:B------:R-:W-:-:S09]  /*3af30*/  MOV R22, 0x3af50 ;  /* 0x0003af5000167802 */ /* 0x000fd20000000f00 */
[----:B------:R-:W-:Y:S05]  /*3af40*/  CALL.REL.NOINC `($_Z13render_kernelP4RectiP5Lighti7double3S3_iidP6uchar4iS5_$__internal_accurate_pow) ;  /* 0x00000214007c7944 */ /* 0x000fea0003c00000 */
[----:B------:R-:W-:Y:S05]  /*3af50*/  BSYNC.RECONVERGENT B2 ;  /* 0x0000000000027941 */ /* 0x000fea0003800200 */
.L_x_1052:
        /* <DEDUP_REMOVED lines=15> */
.L_x_1054:
[----:B------:R-:W-:Y:S05]  /*3b050*/  BSYNC.RECONVERGENT B2 ;  /* 0x0000000000027941 */ /* 0x000fea0003800200 */
.L_x_1053:
[----:B------:R-:W-:Y:S02]  /*3b060*/  FSEL R24, R24, RZ, P2 ;  /* 0x000000ff18187208 */ /* 0x000fe40001000000 */
[----:B------:R-:W-:-:S06]  /*3b070*/  FSEL R25, R25, 1.875, P2 ;  /* 0x3ff0000019197808 */ /* 0x000fcc0001000000 */
[----:B------:R-:W-:-:S11]  /*3b080*/  DFMA R40, R64, R24, R40 ;  /* 0x000000184028722b */ /* 0x000fd60000000028 */
.L_x_1021:
[----:B------:R-:W-:Y:S05]  /*3b090*/  BSYNC.RECONVERGENT B5 ;  /* 0x0000000000057941 */ /* 0x000fea0003800200 */
.L_x_1018:
[----:B------:R-:W-:Y:S05]  /*3b0a0*/  @P6 BRA `(.L_x_1055) ;  /* 0xffffffe400006947 */ /* 0x000fea000383ffff */
.L_x_1013:
[----:B------:R-:W0:Y:S02]  /*3b0b0*/  LDC.64 R24, c[0x0][0x380] ;  /* 0x0000e000ff187b82 */ /* 0x000e240000000a00 */
[----:B0-----:R-:W-:-:S06]  /*3b0c0*/  IMAD.WIDE R96, R37, 0x80, R24 ;  /* 0x0000008025607825 */ /* 0x001fcc00078e0218 */
[----:B------:R-:W2:Y:S01]  /*3b0d0*/  LDG.E.64 R96, desc[UR8][R96.64+0x70] ;  /* 0x0000700860607981 */ /* 0x000ea2000c1e1b00 */
[----:B------:R-:W0:Y:S01]  /*3b0e0*/  I2F.F64.U16 R24, R36 ;  /* 0x0000002400187312 */ /* 0x000e220000101800 */
[----:B------:R-:W-:-:S07]  /*3b0f0*/  IMAD.MOV.U32 R64, RZ, RZ, 0x80000 ;  /* 0x00080000ff407424 */ /* 0x000fce00078e00ff */
[----:B------:R1:W3:Y:S01]  /*3b100*/  I2F.F64.U16 R30, R27 ;  /* 0x0000001b001e7312 */ /* 0x0002e20000101800 */
[----:B0-----:R-:W-:-:S07]  /*3b110*/  DMUL R24, R24, R40 ;  /* 0x0000002818187228 */ /* 0x001fce0000000000 */
[----:B------:R0:W4:Y:S01]  /*3b120*/  I2F.F64.U16 R38, R26 ;  /* 0x0000001a00267312 */ /* 0x0001220000101800 */
[----:B-1----:R-:W-:Y:S01]  /*3b130*/  IMAD.MOV.U32 R27, RZ, RZ, 0x80000 ;  /* 0x00080000ff1b7424 */ /* 0x002fe200078e00ff */
[----:B---3--:R-:W-:-:S06]  /*3b140*/  DMUL R30, R30, R40 ;  /* 0x000000281e1e7228 */ /* 0x008fcc0000000000 */
[----:B------:R-:W1:Y:S01]  /*3b150*/  I2F.F64.U16 R22, R23 ;  /* 0x0000001700167312 */ /* 0x000e620000101800 */
[----:B------:R-:W-:Y:S01]  /*3b160*/  DSETP.MIN.AND P0, P1, R24, 255, PT ;  /* 0x406fe0001800742a */ /* 0x000fe20003900000 */
[----:B------:R-:W-:Y:S01]  /*3b170*/  MOV R42, R25 ;  /* 0x00000019002a7202 */ /* 0x000fe20000000f00 */
[----:B0-----:R-:W-:Y:S01]  /*3b180*/  IMAD.MOV.U32 R26, RZ, RZ, 0x80000 ;  /* 0x00080000ff1a7424 */ /* 0x001fe200078e00ff */
[----:B------:R-:W-:-:S03]  /*3b190*/  DSETP.MIN.AND P2, P3, R30, 255, PT ;  /* 0x406fe0001e00742a */ /* 0x000fc60003b40000 */
[----:B------:R-:W-:Y:S01]  /*3b1a0*/  FSEL R43, R42, 3.748046875, P0 ;  /* 0x406fe0002a2b7808 */ /* 0x000fe20000000000 */
[-C--:B----4-:R-:W-:Y:S02]  /*3b1b0*/  DMUL R38, R38, R40.reuse ;  /* 0x0000002826267228 */ /* 0x090fe40000000000 */
[----:B-1----:R-:W-:-:S05]  /*3b1c0*/  DMUL R40, R22, R40 ;  /* 0x0000002816287228 */ /* 0x002fca0000000000 */
[----:B------:R-:W-:Y:S01]  /*3b1d0*/  @P1 LOP3.LUT R43, R64, 0x406fe000, RZ, 0xfc, !PT ;  /* 0x406fe000402b1812 */ /* 0x000fe200078efcff */
[----:B------:R-:W-:Y:S01]  /*3b1e0*/  IMAD.MOV.U32 R23, RZ, RZ, R31 ;  /* 0x000000ffff177224 */ /* 0x000fe200078e001f */
[----:B------:R-:W-:Y:S01]  /*3b1f0*/  SEL R22, R24, RZ, P0 ;  /* 0x000000ff18167207 */ /* 0x000fe20000000000 */
[----:B------:R-:W-:Y:S01]  /*3b200*/  DSETP.MIN.AND P0, P1, R38, 255, PT ;  /* 0x406fe0002600742a */ /* 0x000fe20003900000 */
[----:B------:R-:W-:Y:S02]  /*3b210*/  SEL R24, R30, RZ, P2 ;  /* 0x000000ff1e187207 */ /* 0x000fe40001000000 */
[----:B------:R-:W-:Y:S01]  /*3b220*/  FSEL R25, R23, 3.748046875, P2 ;  /* 0x406fe00017197808 */ /* 0x000fe20001000000 */
[----:B------:R-:W-:Y:S01]  /*3b230*/  IMAD.MOV.U32 R23, RZ, RZ, R43 ;  /* 0x000000ffff177224 */ /* 0x000fe200078e002b */
[----:B------:R-:W-:Y:S01]  /*3b240*/  @P3 LOP3.LUT R25, R26, 0x406fe000, RZ, 0xfc, !PT ;  /* 0x406fe0001a193812 */ /* 0x000fe200078efcff */
[----:B------:R-:W-:Y:S01]  /*3b250*/  DSETP.MIN.AND P2, P3, R40, 255, PT ;  /* 0x406fe0002800742a */ /* 0x000fe20003b40000 */
[----:B------:R-:W-:Y:S01]  /*3b260*/  IMAD.MOV.U32 R26, RZ, RZ, R39 ;  /* 0x000000ffff1a7224 */ /* 0x000fe200078e0027 */
[----:B------:R-:W-:Y:S01]  /*3b270*/  SEL R30, R38, RZ, P0 ;  /* 0x000000ff261e7207 */ /* 0x000fe20000000000 */
[----:B------:R-:W0:Y:S03]  /*3b280*/  F2I.U32.F64.TRUNC R24, R24 ;  /* 0x0000001800187311 */ /* 0x000e26000030d000 */
[----:B------:R-:W-:Y:S01]  /*3b290*/  FSEL R31, R26, 3.748046875, P0 ;  /* 0x406fe0001a1f7808 */ /* 0x000fe20000000000 */
[----:B------:R-:W-:Y:S01]  /*3b2a0*/  IMAD.MOV.U32 R26, RZ, RZ, 0x80000 ;  /* 0x00080000ff1a7424 */ /* 0x000fe200078e00ff */
[----:B------:R-:W-:-:S02]  /*3b2b0*/  @P1 LOP3.LUT R31, R27, 0x406fe000, RZ, 0xfc, !PT ;  /* 0x406fe0001b1f1812 */ /* 0x000fc400078efcff */
[----:B------:R-:W-:Y:S01]  /*3b2c0*/  SEL R38, R40, RZ, P2 ;  /* 0x000000ff28267207 */ /* 0x000fe20001000000 */
[----:B------:R1:W3:Y:S08]  /*3b2d0*/  F2I.U32.F64.TRUNC R23, R22 ;  /* 0x0000001600177311 */ /* 0x0002f0000030d000 */
[----:B------:R4:W2:Y:S01]  /*3b2e0*/  F2I.U32.F64.TRUNC R27, R30 ;  /* 0x0000001e001b7311 */ /* 0x0008a2000030d000 */
[----:B-1----:R-:W-:-:S05]  /*3b2f0*/  IMAD.MOV.U32 R22, RZ, RZ, R41 ;  /* 0x000000ffff167224 */ /* 0x002fca00078e0029 */
[----:B------:R-:W-:Y:S02]  /*3b300*/  FSEL R39, R22, 3.748046875, P2 ;  /* 0x406fe00016277808 */ /* 0x000fe40001000000 */
[----:B------:R-:W-:Y:S02]  /*3b310*/  @P3 LOP3.LUT R39, R26, 0x406fe000, RZ, 0xfc, !PT ;  /* 0x406fe0001a273812 */ /* 0x000fe400078efcff */
[----:B0-----:R-:W-:Y:S02]  /*3b320*/  PRMT R26, R24, 0x7610, R26 ;  /* 0x00007610181a7816 */ /* 0x001fe4000000001a */
[----:B------:R4:W0:Y:S01]  /*3b330*/  F2I.U32.F64.TRUNC R36, R38 ;  /* 0x0000002600247311 */ /* 0x000822000030d000 */
[----:B--2---:R-:W-:-:S14]  /*3b340*/  DSETP.GTU.AND P0, PT, R96, RZ, PT ;  /* 0x000000ff6000722a */ /* 0x004fdc0003f0c000 */
[----:B0--34-:R-:W-:Y:S05]  /*3b350*/  @!P0 BRA `(.L_x_979) ;  /* 0x000000c800588947 */ /* 0x019fea0003800000 */
[----:B------:R-:W-:Y:S01]  /*3b360*/  DMUL R24, R108, R114 ;  /* 0x000000726c187228 */ /* 0x000fe20000000000 */
[----:B------:R-:W-:Y:S01]  /*3b370*/  MOV R42, 0x0 ;  /* 0x00000000002a7802 */ /* 0x000fe20000000f00 */
[----:B------:R-:W-:Y:S01]  /*3b380*/  IMAD.MOV.U32 R43, RZ, RZ, 0x3fd80000 ;  /* 0x3fd80000ff2b7424 */ /* 0x000fe200078e00ff */
[----:B------:R-:W-:Y:S05]  /*3b390*/  BSSY.RECONVERGENT B5, `(.L_x_1056) ;  /* 0x0000020000057945 */ /* 0x000fea0003800200 */
        /* <DEDUP_REMOVED lines=29> */
[----:B------:R-:W-:Y:S01]  /*3b570*/  IMAD.MOV.U32 R64, RZ, RZ, R24 ;  /* 0x000000ffff407224 */ /* 0x000fe200078e0018 */
[----:B------:R-:W-:-:S07]  /*3b580*/  MOV R65, R25 ;  /* 0x0000001900417202 */ /* 0x000fce0000000f00 */
.L_x_1057:
[----:B------:R-:W-:Y:S05]  /*3b590*/  BSYNC.RECONVERGENT B5 ;  /* 0x0000000000057941 */ /* 0x000fea0003800200 */
.L_x_1056:
        /* <DEDUP_REMOVED lines=27> */
.L_x_1061:
[----:B------:R-:W-:Y:S05]  /*3b750*/  BSYNC.RECONVERGENT B6 ;  /* 0x0000000000067941 */ /* 0x000fea0003800200 */
.L_x_1060:
        /* <DEDUP_REMOVED lines=25> */
.L_x_1063:
[----:B------:R-:W-:Y:S05]  /*3b8f0*/  BSYNC.RECONVERGENT B6 ;  /* 0x0000000000067941 */ /* 0x000fea0003800200 */
.L_x_1062:
        /* <DEDUP_REMOVED lines=21> */
.L_x_1065:
[----:B------:R-:W-:Y:S05]  /*3ba50*/  BSYNC.RECONVERGENT B6 ;  /* 0x0000000000067941 */ /* 0x000fea0003800200 */
.L_x_1064:
[----:B------:R-:W-:Y:S01]  /*3ba60*/  MOV R116, R24 ;  /* 0x0000001800747202 */ /* 0x000fe20000000f00 */
[----:B------:R-:W-:-:S07]  /*3ba70*/  IMAD.MOV.U32 R117, RZ, RZ, R25 ;  /* 0x000000ffff757224 */ /* 0x000fce00078e0019 */
.L_x_1059:
[----:B------:R-:W-:Y:S05]  /*3ba80*/  BSYNC.RECONVERGENT B5 ;  /* 0x0000000000057941 */ /* 0x000fea0003800200 */
.L_x_1058:
[----:B------:R-:W0:Y:S01]  /*3ba90*/  LDCU UR4, c[0x0][0x398] ;  /* 0x00007300ff0477ac */ /* 0x000e220008000800 */
[----:B------:R-:W-:Y:S01]  /*3baa0*/  BSSY.RECONVERGENT B5, `(.L_x_1066) ;  /* 0x0000554000057945 */ /* 0x000fe20003800200 */
[----:B0-----:R-:W-:-:S09]  /*3bab0*/  UISETP.GE.AND UP0, UPT, UR4, 0x1, UPT ;  /* 0x000000010400788c */ /* 0x001fd2000bf06270 */
[----:B------:R-:W-:Y:S05]  /*3bac0*/  BRA.U !UP0, `(.L_x_1067) ;  /* 0x0000000908287547 */ /* 0x000fea000b800000 */
[----:B------:R-:W-:-:S07]  /*3bad0*/  IMAD.MOV.U32 R64, RZ, RZ, RZ ;  /* 0x000000ffff407224 */ /* 0x000fce00078e00ff */
.L_x_1080:
        /* <DEDUP_REMOVED lines=40> */
.L_x_1071:
[----:B------:R-:W-:Y:S05]  /*3bd60*/  BSYNC.RECONVERGENT B7 ;  /* 0x0000000000077941 */ /* 0x000fea0003800200 */
.L_x_1070:
        /* <DEDUP_REMOVED lines=27> */
.L_x_1075:
[----:B------:R-:W-:Y:S05]  /*3bf20*/  BSYNC.RECONVERGENT B8 ;  /* 0x0000000000087941 */ /* 0x000fea0003800200 */
.L_x_1074:
        /* <DEDUP_REMOVED lines=25> */
.L_x_1077:
[----:B------:R-:W-:Y:S05]  /*3c0c0*/  BSYNC.RECONVERGENT B8 ;  /* 0x0000000000087941 */ /* 0x000fea0003800200 */
.L_x_1076:
        /* <DEDUP_REMOVED lines=23> */
.L_x_1078:
[----:B------:R-:W-:Y:S05]  /*3c240*/  BSYNC.RECONVERGENT B8 ;  /* 0x0000000000087941 */ /* 0x000fea0003800200 */
.L_x_1073:
[----:B------:R-:W-:Y:S05]  /*3c250*/  BSYNC.RECONVERGENT B7 ;  /* 0x0000000000077941 */ /* 0x000fea0003800200 */
.L_x_1072:
        /* <DEDUP_REMOVED lines=12> */
.L_x_1069:
[----:B------:R-:W-:Y:S05]  /*3c320*/  BSYNC.RELIABLE B6 ;  /* 0x0000000000067941 */ /* 0x000fea0003800100 */
.L_x_1068:
[----:B------:R-:W0:Y:S01]  /*3c330*/  LDCU UR4, c[0x0][0x398] ;  /* 0x00007300ff0477ac */ /* 0x000e220008000800 */
[----:B------:R-:W-:-:S05]  /*3c340*/  VIADD R64, R64, 0x1 ;  /* 0x0000000140407836 */ /* 0x000fca0000000000 */
[----:B0-----:R-:W-:-:S13]  /*3c350*/  ISETP.NE.AND P0, PT, R64, UR4, PT ;  /* 0x0000000440007c0c */ /* 0x001fda000bf05270 */
[----:B------:R-:W-:Y:S05]  /*3c360*/  @P0 BRA `(.L_x_1080) ;  /* 0xfffffff400dc0947 */ /* 0x000fea000383ffff */
.L_x_1067:
        /* <DEDUP_REMOVED lines=11> */
.L_x_1098:
        /* <DEDUP_REMOVED lines=63> */
.L_x_1085:
[----:B------:R-:W-:Y:S05]  /*3c810*/  BSYNC.RECONVERGENT B8 ;  /* 0x0000000000087941 */ /* 0x000fea0003800200 */
.L_x_1084:
        /* <DEDUP_REMOVED lines=31> */
.L_x_1087:
[----:B------:R-:W-:Y:S05]  /*3ca10*/  BSYNC.RECONVERGENT B8 ;  /* 0x0000000000087941 */ /* 0x000fea0003800200 */
.L_x_1086:
        /* <DEDUP_REMOVED lines=26> */
.L_x_1089:
[----:B------:R-:W-:Y:S05]  /*3cbc0*/  BSYNC.RECONVERGENT B8 ;  /* 0x0000000000087941 */ /* 0x000fea0003800200 */
.L_x_1088:
[----:B------:R-:W-:-:S06]  /*3cbd0*/  DSETP.GEU.AND P1, PT, R24, RZ, PT ;  /* 0x000000ff1800722a */ /* 0x000fcc0003f2e000 */
[----:B------:R-:W-:Y:S02]  /*3cbe0*/  FSEL R156, R24, RZ, P1 ;  /* 0x000000ff189c7208 */ /* 0x000fe40000800000 */
[----:B------:R-:W-:-:S07]  /*3cbf0*/  FSEL R157, R25, RZ, P1 ;  /* 0x000000ff199d7208 */ /* 0x000fce0000800000 */
.L_x_1083:
[----:B------:R-:W-:Y:S05]  /*3cc00*/  BSYNC.RECONVERGENT B7 ;  /* 0x0000000000077941 */ /* 0x000fea0003800200 */
.L_x_1082:
        /* <DEDUP_REMOVED lines=49> */
.L_x_1093:
[----:B------:R-:W-:Y:S05]  /*3cf20*/  BSYNC.RECONVERGENT B8 ;  /* 0x0000000000087941 */ /* 0x000fea0003800200 */
.L_x_1092:
        /* <DEDUP_REMOVED lines=31> */
.L_x_1095:
[----:B------:R-:W-:Y:S05]  /*3d120*/  BSYNC.RECONVERGENT B8 ;  /* 0x0000000000087941 */ /* 0x000fea0003800200 */
.L_x_1094:
        /* <DEDUP_REMOVED lines=26> */
.L_x_1097:
[----:B------:R-:W-:Y:S05]  /*3d2d0*/  BSYNC.RECONVERGENT B8 ;  /* 0x0000000000087941 */ /* 0x000fea0003800200 */
.L_x_1096:
[----:B------:R-:W-:-:S06]  /*3d2e0*/  DSETP.GEU.AND P0, PT, R24, RZ, PT ;  /* 0x000000ff1800722a */ /* 0x000fcc0003f0e000 */
[----:B------:R-:W-:Y:S02]  /*3d2f0*/  FSEL R98, R24, RZ, P0 ;  /* 0x000000ff18627208 */ /* 0x000fe40000000000 */
[----:B------:R-:W-:-:S07]  /*3d300*/  FSEL R99, R25, RZ, P0 ;  /* 0x000000ff19637208 */ /* 0x000fce0000000000 */
.L_x_1091:
[----:B------:R-:W-:Y:S05]  /*3d310*/  BSYNC.RECONVERGENT B7 ;  /* 0x0000000000077941 */ /* 0x000fea0003800200 */
.L_x_1090:
        /* <DEDUP_REMOVED lines=25> */
.L_x_1081:
        /* <DEDUP_REMOVED lines=55> */
.L_x_1100:
[----:B------:R-:W-:Y:S05]  /*3d820*/  BSYNC.RECONVERGENT B6 ;  /* 0x0000000000067941 */ /* 0x000fea0003800200 */
.L_x_1099:
        /* <DEDUP_REMOVED lines=28> */
.L_x_1102:
[----:B------:R-:W-:Y:S05]  /*3d9f0*/  BSYNC.RECONVERGENT B6 ;  /* 0x0000000000067941 */ /* 0x000fea0003800200 */
.L_x_1101:
        /* <DEDUP_REMOVED lines=59> */
.L_x_1104:
[----:B------:R-:W-:Y:S05]  /*3ddb0*/  BSYNC.RECONVERGENT B6 ;  /* 0x0000000000067941 */ /* 0x000fea0003800200 */
.L_x_1103:
        /* <DEDUP_REMOVED lines=27> */
.L_x_1108:
[----:B------:R-:W-:Y:S05]  /*3df70*/  BSYNC.RECONVERGENT B7 ;  /* 0x0000000000077941 */ /* 0x000fea0003800200 */
.L_x_1107:
        /* <DEDUP_REMOVED lines=25> */
.L_x_1110:
[----:B------:R-:W-:Y:S05]  /*3e110*/  BSYNC.RECONVERGENT B7 ;  /* 0x0000000000077941 */ /* 0x000fea0003800200 */
.L_x_1109:
        /* <DEDUP_REMOVED lines=21> */
.L_x_1112:
[----:B------:R-:W-:Y:S05]  /*3e270*/  BSYNC.RECONVERGENT B7 ;  /* 0x0000000000077941 */ /* 0x000fea0003800200 */
.L_x_1111:
[----:B------:R-:W-:Y:S02]  /*3e280*/  IMAD.MOV.U32 R136, RZ, RZ, R24 ;  /* 0x000000ffff887224 */ /* 0x000fe400078e0018 */
[----:B------:R-:W-:-:S07]  /*3e290*/  IMAD.MOV.U32 R137, RZ, RZ, R25 ;  /* 0x000000ffff897224 */ /* 0x000fce00078e0019 */
.L_x_1106:
[----:B------:R-:W-:Y:S05]  /*3e2a0*/  BSYNC.RECONVERGENT B6 ;  /* 0x0000000000067941 */ /* 0x000fea0003800200 */
.L_x_1105:
[----:B------:R-:W0:Y:S01]  /*3e2b0*/  LDCU UR4, c[0x0][0x398] ;  /* 0x00007300ff0477ac */ /* 0x000e220008000800 */
[----:B------:R-:W-:Y:S01]  /*3e2c0*/  CS2R R134, SRZ ;  /* 0x0000000000867805 */ /* 0x000fe2000001ff00 */
[----:B0-----:R-:W-:-:S09]  /*3e2d0*/  UISETP.GE.AND UP0, UPT, UR4, 0x1, UPT ;  /* 0x000000010400788c */ /* 0x001fd2000bf06270 */
[----:B------:R-:W-:Y:S05]  /*3e2e0*/  BRA.U !UP0, `(.L_x_1113) ;  /* 0x0000001d08fc7547 */ /* 0x000fea000b800000 */
        /* <DEDUP_REMOVED lines=28> */
.L_x_1115:
[----:B------:R-:W-:Y:S05]  /*3e4b0*/  BSYNC.RECONVERGENT B6 ;  /* 0x0000000000067941 */ /* 0x000fea0003800200 */
.L_x_1114:
        /* <DEDUP_REMOVED lines=28> */
.L_x_1117:
[----:B------:R-:W-:Y:S05]  /*3e680*/  BSYNC.RECONVERGENT B6 ;  /* 0x0000000000067941 */ /* 0x000fea0003800200 */
.L_x_1116:
[----:B------:R-:W-:Y:S01]  /*3e690*/  IMAD.MOV.U32 R65, RZ, RZ, RZ ;  /* 0x000000ffff417224 */ /* 0x000fe200078e00ff */
[----:B------:R-:W-:-:S07]  /*3e6a0*/  CS2R R134, SRZ ;  /* 0x0000000000867805 */ /* 0x000fce000001ff00 */
.L_x_1155:
        /* <DEDUP_REMOVED lines=16> */
.L_x_1119:
        /* <DEDUP_REMOVED lines=8> */
.L_x_1120:
        /* <DEDUP_REMOVED lines=8> */
.L_x_1141:
        /* <DEDUP_REMOVED lines=63> */
.L_x_1126:
[----:B------:R-:W-:Y:S05]  /*3eca0*/  BSYNC.RECONVERGENT B8 ;  /* 0x0000000000087941 */ /* 0x000fea0003800200 */
.L_x_1125:
        /* <DEDUP_REMOVED lines=31> */
.L_x_1128:
[----:B------:R-:W-:Y:S05]  /*3eea0*/  BSYNC.RECONVERGENT B8 ;  /* 0x0000000000087941 */ /* 0x000fea0003800200 */
.L_x_1127:
        /* <DEDUP_REMOVED lines=26> */
.L_x_1130:
[----:B------:R-:W-:Y:S05]  /*3f050*/  BSYNC.RECONVERGENT B8 ;  /* 0x0000000000087941 */ /* 0x000fea0003800200 */
.L_x_1129:
[----:B------:R-:W-:-:S06]  /*3f060*/  DSETP.GEU.AND P1, PT, R24, RZ, PT ;  /* 0x000000ff1800722a */ /* 0x000fcc0003f2e000 */
[----:B------:R-:W-:Y:S02]  /*3f070*/  FSEL R186, R24, RZ, P1 ;  /* 0x000000ff18ba7208 */ /* 0x000fe40000800000 */
[----:B------:R-:W-:-:S07]  /*3f080*/  FSEL R187, R25, RZ, P1 ;  /* 0x000000ff19bb7208 */ /* 0x000fce0000800000 */
.L_x_1124:
[----:B------:R-:W-:Y:S05]  /*3f090*/  BSYNC.RECONVERGENT B7 ;  /* 0x0000000000077941 */ /* 0x000fea0003800200 */
.L_x_1123:
        /* <DEDUP_REMOVED lines=49> */
.L_x_1134:
[----:B------:R-:W-:Y:S05]  /*3f3b0*/  BSYNC.RECONVERGENT B8 ;  /* 0x0000000000087941 */ /* 0x000fea0003800200 */
.L_x_1133:
        /* <DEDUP_REMOVED lines=31> */
.L_x_1136:
[----:B------:R-:W-:Y:S05]  /*3f5b0*/  BSYNC.RECONVERGENT B8 ;  /* 0x0000000000087941 */ /* 0x000fea0003800200 */
.L_x_1135:
        /* <DEDUP_REMOVED lines=26> */
.L_x_1138:
[----:B------:R-:W-:Y:S05]  /*3f760*/  BSYNC.RECONVERGENT B8 ;  /* 0x0000000000087941 */ /* 0x000fea0003800200 */
.L_x_1137:
[----:B------:R-:W-:-:S06]  /*3f770*/  DSETP.GEU.AND P0, PT, R24, RZ, PT ;  /* 0x000000ff1800722a */ /* 0x000fcc0003f0e000 */
[----:B------:R-:W-:Y:S02]  /*3f780*/  FSEL R148, R24, RZ, P0 ;  /* 0x000000ff18947208 */ /* 0x000fe40000000000 */
[----:B------:R-:W-:-:S07]  /*3f790*/  FSEL R149, R25, RZ, P0 ;  /* 0x000000ff19957208 */ /* 0x000fce0000000000 */
.L_x_1132:
[----:B------:R-:W-:Y:S05]  /*3f7a0*/  BSYNC.RECONVERGENT B7 ;  /* 0x0000000000077941 */ /* 0x000fea0003800200 */
.L_x_1131:
        /* <DEDUP_REMOVED lines=21> */
.L_x_1140:
[----:B------:R-:W-:Y:S05]  /*3f900*/  BSYNC.RECONVERGENT B2 ;  /* 0x0000000000027941 */ /* 0x000fea0003800200 */
.L_x_1139:
[----:B------:R-:W0:Y:S01]  /*3f910*/  LDCU UR4, c[0x0][0x388] ;  /* 0x00007100ff0477ac */ /* 0x000e220008000800 */
[----:B------:R-:W-:-:S05]  /*3f920*/  VIADD R190, R190, 0x1 ;  /* 0x00000001bebe7836 */ /* 0x000fca0000000000 */
[----:B0-----:R-:W-:-:S13]  /*3f930*/  ISETP.NE.AND P0, PT, R190, UR4, PT ;  /* 0x00000004be007c0c */ /* 0x001fda000bf05270 */
[----:B------:R-:W-:Y:S05]  /*3f940*/  @P0 BRA `(.L_x_1141) ;  /* 0xffffffec00d80947 */ /* 0x000fea000383ffff */
.L_x_1122:
        /* <DEDUP_REMOVED lines=35> */
.L_x_1145:
[----:B------:R-:W-:Y:S05]  /*3fb80*/  BSYNC.RECONVERGENT B8 ;  /* 0x0000000000087941 */ /* 0x000fea0003800200 */
.L_x_1144:
        /* <DEDUP_REMOVED lines=18> */
.L_x_1147:
[----:B------:R-:W-:Y:S05]  /*3fcb0*/  BSYNC.RECONVERGENT B8 ;  /* 0x0000000000087941 */ /* 0x000fea0003800200 */
.L_x_1146:
[----:B------:R-:W-:-:S11]  /*3fcc0*/  DADD R134, R134, R24 ;  /* 0x0000000086867229 */ /* 0x000fd60000000018 */
.L_x_1143:
[----:B------:R-:W-:Y:S05]  /*3fcd0*/  BSYNC.RECONVERGENT B7 ;  /* 0x0000000000077941 */ /* 0x000fea0003800200 */
.L_x_1142:
        /* <DEDUP_REMOVED lines=43> */
.L_x_1149:
[----:B------:R-:W-:Y:S05]  /*3ff90*/  BSYNC.RECONVERGENT B7 ;  /* 0x0000000000077941 */ /* 0x000fea0003800200 */
.L_x_1148:
        /* <DEDUP_REMOVED lines=22> */
.L_x_1151:
[----:B------:R-:W-:Y:S05]  /*40100*/  BSYNC.RECONVERGENT B7 ;  /* 0x0000000000077941 */ /* 0x000fea0003800200 */
.L_x_1150:
[----:B------:R-:W-:Y:S01]  /*40110*/  DADD R24, -RZ, |R142| ;  /* 0x00000000ff187229 */ /* 0x000fe2000000058e */
[----:B------:R-:W-:Y:S01]  /*40120*/  BSSY.RECONVERGENT B2, `(.L_x_1152) ;  /* 0x0000003000027945 */ /* 0x000fe20003800200 */
[----:B------:R-:W-:-:S09]  /*40130*/  MOV R22, 0x40150 ;  /* 0x0004015000167802 */ /* 0x000fd20000000f00 */
[----:B------:R-:W-:Y:S05]  /*40140*/  CALL.REL.NOINC `($_Z13render_kernelP4RectiP5Lighti7double3S3_iidP6uchar4iS5_$__internal_accurate_pow) ;  /* 0x000001c000fc7944 */ /* 0x000fea0003c00000 */
[----:B------:R-:W-:Y:S05]  /*40150*/  BSYNC.RECONVERGENT B2 ;  /* 0x0000000000027941 */ /* 0x000fea0003800200 */
.L_x_1152:
        /* <DEDUP_REMOVED lines=13> */
[----:B------:R-:W-:Y:S01]  /*40230*/  @!P0 MOV R24, 0x0 ;  /* 0x0000000000188802 */ /* 0x000fe20000000f00 */
[----:B------:R-:W-:-:S07]  /*40240*/  @!P0 IMAD.MOV.U32 R25, RZ, RZ, 0x7ff00000 ;  /* 0x7ff00000ff198424 */ /* 0x000fce00078e00ff */
.L_x_1154:
[----:B------:R-:W-:Y:S05]  /*40250*/  BSYNC.RECONVERGENT B2 ;  /* 0x0000000000027941 */ /* 0x000fea0003800200 */
.L_x_1153:
[----:B------:R-:W-:Y:S02]  /*40260*/  FSEL R24, R24, RZ, P2 ;  /* 0x000000ff18187208 */ /* 0x000fe40001000000 */
[----:B------:R-:W-:-:S06]  /*40270*/  FSEL R25, R25, 1.875, P2 ;  /* 0x3ff0000019197808 */ /* 0x000fcc0001000000 */
[----:B------:R-:W-:-:S11]  /*40280*/  DFMA R134, R122, R24, R134 ;  /* 0x000000187a86722b */ /* 0x000fd60000000086 */
.L_x_1121:
[----:B------:R-:W-:Y:S05]  /*40290*/  BSYNC.RECONVERGENT B6 ;  /* 0x0000000000067941 */ /* 0x000fea0003800200 */
.L_x_1118:
[----:B------:R-:W0:Y:S01]  /*402a0*/  LDCU UR4, c[0x0][0x398] ;  /* 0x00007300ff0477ac */ /* 0x000e220008000800 */
[----:B------:R-:W-:-:S05]  /*402b0*/  VIADD R65, R65, 0x1 ;  /* 0x0000000141417836 */ /* 0x000fca0000000000 */
[----:B0-----:R-:W-:-:S13]  /*402c0*/  ISETP.NE.AND P0, PT, R65, UR4, PT ;  /* 0x0000000441007c0c */ /* 0x001fda000bf05270 */
[----:B------:R-:W-:Y:S05]  /*402d0*/  @P0 BRA `(.L_x_1155) ;  /* 0xffffffe000f40947 */ /* 0x000fea000383ffff */
.L_x_1113:
        /* <DEDUP_REMOVED lines=28> */
[----:B------:R-:W-:Y:S01]  /*404a0*/  IMAD.MOV.U32 R31, RZ, RZ, R39 ;  /* 0x000000ffff1f7224 */ /* 0x000fe200078e0027 */
[----:B------:R0:W-:Y:S03]  /*404b0*/  F2I.U32.F64.TRUNC R38, R24 ;  /* 0x0000001800267311 */ /* 0x0001e6000030d000 */
[----:B------:R-:W-:Y:S01]  /*404c0*/  FSEL R41, R22, 3.748046875, P0 ;  /* 0x406fe00016297808 */ /* 0x000fe20000000000 */
[----:B------:R-:W-:Y:S01]  /*404d0*/  IMAD.MOV.U32 R22, RZ, RZ, R65 ;  /* 0x000000ffff167224 */ /* 0x000fe200078e0041 */
[----:B------:R-:W-:-:S03]  /*404e0*/  SEL R42, R42, RZ, P0 ;  /* 0x000000ff2a2a7207 */ /* 0x000fc60000000000 */
[----:B------:R-:W1:Y:S01]  /*404f0*/  F2I.U32.F64.TRUNC R30, R30 ;  /* 0x0000001e001e7311 */ /* 0x000e62000030d000 */
[----:B0-----:R-:W-:Y:S01]  /*40500*/  IMAD.MOV.U32 R24, RZ, RZ, 0x80000 ;  /* 0x00080000ff187424 */ /* 0x001fe200078e00ff */
[----:B------:R-:W-:Y:S02]  /*40510*/  FSEL R25, R22, 3.748046875, P2 ;  /* 0x406fe00016197808 */ /* 0x000fe40001000000 */
[----:B------:R-:W-:Y:S02]  /*40520*/  @P1 LOP3.LUT R41, R40, 0x406fe000, RZ, 0xfc, !PT ;  /* 0x406fe00028291812 */ /* 0x000fe400078efcff */
[----:B------:R-:W-:Y:S02]  /*40530*/  @P3 LOP3.LUT R25, R24, 0x406fe000, RZ, 0xfc, !PT ;  /* 0x406fe00018193812 */ /* 0x000fe400078efcff */
[----:B------:R-:W-:Y:S01]  /*40540*/  SEL R24, R64, RZ, P2 ;  /* 0x000000ff40187207 */ /* 0x000fe20001000000 */
[----:B------:R-:W-:-:S04]  /*40550*/  IMAD.MOV.U32 R43, RZ, RZ, R41 ;  /* 0x000000ffff2b7224 */ /* 0x000fc800078e0029 */
        /* <DEDUP_REMOVED lines=28> */
[----:B---3--:R-:W-:-:S04]  /*40720*/  MOV R24, R31 ;  /* 0x0000001f00187202 */ /* 0x008fc80000000f00 */
[----:B------:R-:W-:Y:S01]  /*40730*/  FSEL R25, R24, 3.748046875, P1 ;  /* 0x406fe00018197808 */ /* 0x000fe20000800000 */
[----:B------:R-:W-:-:S06]  /*40740*/  IMAD.MOV.U32 R24, RZ, RZ, R30 ;  /* 0x000000ffff187224 */ /* 0x000fcc00078e001e */
        /* <DEDUP_REMOVED lines=9> */
[----:B------:R-:W-:Y:S01]  /*407e0*/  IMAD.MOV.U32 R40, RZ, RZ, R87 ;  /* 0x000000ffff287224 */ /* 0x000fe200078e0057 */
[C---:B0-----:R-:W-:Y:S01]  /*407f0*/  DMUL R82, R38.reuse, R82 ;  /* 0x0000005226527228 */ /* 0x041fe20000000000 */
[----:B------:R-:W-:Y:S01]  /*40800*/  IMAD.MOV.U32 R87, RZ, RZ, 0x80000 ;  /* 0x00080000ff577424 */ /* 0x000fe200078e00ff */
[----:B------:R-:W-:Y:S01]  /*40810*/  DMUL R84, R38, R84 ;  /* 0x0000005426547228 */ /* 0x000fe20000000000 */
[----:B------:R-:W-:Y:S02]  /*40820*/  SEL R86, R86, RZ, P0 ;  /* 0x000000ff56567207 */ /* 0x000fe40000000000 */
[----:B------:R-:W-:Y:S01]  /*40830*/  FSEL R89, R40, 3.748046875, P0 ;  /* 0x406fe00028597808 */ /* 0x000fe20000000000 */
[----:B------:R-:W-:-:S02]  /*40840*/  DSETP.MIN.AND P1, P2, R64, 255, PT ;  /* 0x406fe0004000742a */ /* 0x000fc40003a20000 */
[----:B------:R-:W-:Y:S01]  /*40850*/  IMAD.MOV.U32 R40, RZ, RZ, R65 ;  /* 0x000000ffff287224 */ /* 0x000fe200078e0041 */
[----:B------:R-:W-:Y:S02]  /*40860*/  MOV R65, 0x80000 ;  /* 0x0008000000417802 */ /* 0x000fe40000000f00 */
[----:B------:R-:W-:Y:S01]  /*40870*/  @P3 LOP3.LUT R89, R90, 0x406fe000, RZ, 0xfc, !PT ;  /* 0x406fe0005a593812 */ /* 0x000fe200078efcff */
[----:B------:R-:W-:Y:S01]  /*40880*/  DSETP.MIN.AND P3, P4, R82, 255, PT ;  /* 0x406fe0005200742a */ /* 0x000fe20003c60000 */
[----:B----4-:R-:W-:Y:S01]  /*40890*/  FSEL R25, R40, 3.748046875, P1 ;  /* 0x406fe00028197808 */ /* 0x010fe20000800000 */
[----:B---3--:R-:W-:Y:S01]  /*408a0*/  DMUL R40, R38, R30 ;  /* 0x0000001e26287228 */ /* 0x008fe20000000000 */
[----:B------:R-:W-:Y:S01]  /*408b0*/  SEL R24, R64, RZ, P1 ;  /* 0x000000ff40187207 */ /* 0x000fe20000800000 */
        /* <DEDUP_REMOVED lines=26> */
[----:B0-----:R-:W-:Y:S01]  /*40a60*/  IMAD.MOV.U32 R38, RZ, RZ, R43 ;  /* 0x000000ffff267224 */ /* 0x001fe200078e002b */
[----:B------:R-:W-:Y:S01]  /*40a70*/  LOP3.LUT R43, R88, 0xff, RZ, 0xc0, !PT ;  /* 0x000000ff582b7812 */ /* 0x000fe200078ec0ff */
[----:B------:R-:W-:-:S02]  /*40a80*/  IMAD.IADD R31, R64, 0x1, R65 ;  /* 0x00000001401f7824 */ /* 0x000fc400078e0241 */
[C---:B------:R-:W-:Y:S01]  /*40a90*/  IMAD.IADD R22, R65.reuse, 0x1, R22 ;  /* 0x0000000141167824 */ /* 0x040fe200078e0216 */
[----:B---3--:R-:W-:Y:S01]  /*40aa0*/  LOP3.LUT R40, R40, 0xff, RZ, 0xc0, !PT ;  /* 0x000000ff28287812 */ /* 0x008fe200078ec0ff */
[----:B------:R-:W-:Y:S01]  /*40ab0*/  IMAD.MOV.U32 R64, RZ, RZ, 0x80000 ;  /* 0x00080000ff407424 */ /* 0x000fe200078e00ff */
[----:B------:R-:W0:Y:S01]  /*40ac0*/  F2I.U32.F64.TRUNC R86, R86 ;  /* 0x0000005600567311 */ /* 0x000e22000030d000 */
[----:B-1----:R-:W-:Y:S02]  /*40ad0*/  FSEL R25, R38, 3.748046875, P0 ;  /* 0x406fe00026197808 */ /* 0x002fe40000000000 */
[----:B------:R-:W-:Y:S01]  /*40ae0*/  SEL R24, R42, RZ, P0 ;  /* 0x000000ff2a187207 */ /* 0x000fe20000000000 */
[----:B------:R-:W-:Y:S01]  /*40af0*/  IMAD.IADD R40, R65, 0x1, R40 ;  /* 0x0000000141287824 */ /* 0x000fe200078e0228 */
[----:B------:R-:W-:Y:S01]  /*40b00*/  @P1 LOP3.LUT R25, R64, 0x406fe000, RZ, 0xfc, !PT ;  /* 0x406fe00040191812 */ /* 0x000fe200078efcff */
[----:B------:R-:W-:Y:S01]  /*40b10*/  IMAD.MOV.U32 R65, RZ, RZ, 0x80000 ;  /* 0x00080000ff417424 */ /* 0x000fe200078e00ff */
[----:B--2---:R-:W-:Y:S01]  /*40b20*/  LOP3.LUT R42, R41, 0xff, RZ, 0xc0, !PT ;  /* 0x000000ff292a7812 */ /* 0x004fe200078ec0ff */
[----:B------:R-:W1:Y:S03]  /*40b30*/  I2F.F64.U32 R38, R22 ;  /* 0x0000001600267312 */ /* 0x000e660000201800 */
[----:B------:R-:W-:-:S02]  /*40b40*/  IADD3 R42, PT, PT, R42, R43, RZ ;  /* 0x0000002b2a2a7210 */ /* 0x000fc40007ffe0ff */
[----:B0-----:R-:W-:-:S03]  /*40b50*/  LOP3.LUT R86, R86, 0xff, RZ, 0xc0, !PT ;  /* 0x000000ff56567812 */ /* 0x001fc600078ec0ff */
[----:B------:R-:W0:Y:S01]  /*40b60*/  I2F.F64.U32 R30, R31 ;  /* 0x0000001f001e7312 */ /* 0x000e220000201800 */
[----:B-1----:R-:W-:-:S07]  /*40b70*/  DSETP.MIN.AND P2, P3, R38, 255, PT ;  /* 0x406fe0002600742a */ /* 0x002fce0003b40000 */
[----:B------:R-:W-:Y:S01]  /*40b80*/  I2F.F64.U32 R42, R42 ;  /* 0x0000002a002a7312 */ /* 0x000fe20000201800 */
[----:B0-----:R-:W-:Y:S01]  /*40b90*/  DSETP.MIN.AND P0, P1, R30, 255, PT ;  /* 0x406fe0001e00742a */ /* 0x001fe20003900000 */
[----:B------:R-:W-:-:S06]  /*40ba0*/  IMAD.MOV.U32 R22, RZ, RZ, R31 ;  /* 0x000000ffff167224 */ /* 0x000fcc00078e001f */
[----:B------:R-:W0:Y:S08]  /*40bb0*/  I2F.F64.U32 R40, R40 ;  /* 0x0000002800287312 */ /* 0x000e300000201800 */
[----:B------:R1:W2:Y:S02]  /*40bc0*/  F2I.U32.F64.TRUNC R64, R24 ;  /* 0x0000001800407311 */ /* 0x0002a4000030d000 */
[----:B-1----:R-:W-:Y:S01]  /*40bd0*/  FSEL R25, R22, 3.748046875, P0 ;  /* 0x406fe00016197808 */ /* 0x002fe20000000000 */
[----:B------:R-:W-:Y:S01]  /*40be0*/  IMAD.MOV.U32 R22, RZ, RZ, R39 ;  /* 0x000000ffff167224 */ /* 0x000fe200078e0027 */
[----:B------:R-:W-:-:S02]  /*40bf0*/  SEL R24, R30, RZ, P0 ;  /* 0x000000ff1e187207 */ /* 0x000fc40000000000 */
        /* <DEDUP_REMOVED lines=40> */
[----:B------:R-:W-:Y:S01]  /*40e80*/  @P1 LOP3.LUT R25, R42, 0x406fe000, RZ, 0xfc, !PT ;  /* 0x406fe0002a191812 */ /* 0x000fe200078efcff */
[----:B------:R-:W-:Y:S01]  /*40e90*/  IMAD.MOV.U32 R39, RZ, RZ, 0x80000 ;  /* 0x00080000ff277424 */ /* 0x000fe200078e00ff */
[----:B------:R-:W-:Y:S01]  /*40ea0*/  FSEL R31, R22, 3.748046875, P2 ;  /* 0x406fe000161f7808 */ /* 0x000fe20001000000 */
[----:B-1----:R-:W-:Y:S01]  /*40eb0*/  DSETP.MIN.AND P0, P1, R40, 255, PT ;  /* 0x406fe0002800742a */ /* 0x002fe20003900000 */
[----:B------:R-:W-:Y:S01]  /*40ec0*/  SEL R30, R30, RZ, P2 ;  /* 0x000000ff1e1e7207 */ /* 0x000fe20001000000 */
[----:B------:R-:W-:Y:S01]  /*40ed0*/  IMAD.MOV.U32 R22, RZ, RZ, R41 ;  /* 0x000000ffff167224 */ /* 0x000fe200078e0029 */
[----:B------:R1:W-:Y:S03]  /*40ee0*/  F2I.U32.F64.TRUNC R38, R24 ;  /* 0x0000001800267311 */ /* 0x0003e6000030d000 */
[----:B------:R-:W-:Y:S01]  /*40ef0*/  @P3 LOP3.LUT R31, R42, 0x406fe000, RZ, 0xfc, !PT ;  /* 0x406fe0002a1f3812 */ /* 0x000fe200078efcff */
[----:B0-----:R-:W-:Y:S01]  /*40f00*/  DSETP.MIN.AND P2, P3, R64, 255, PT ;  /* 0x406fe0004000742a */ /* 0x001fe20003b40000 */
[----:B------:R-:W-:-:S02]  /*40f10*/  FSEL R43, R22, 3.748046875, P0 ;  /* 0x406fe000162b7808 */ /* 0x000fc40000000000 */
[----:B------:R-:W-:Y:S01]  /*40f20*/  MOV R22, R65 ;  /* 0x0000004100167202 */ /* 0x000fe20000000f00 */
[----:B------:R-:W0:Y:S01]  /*40f30*/  F2I.U32.F64.TRUNC R30, R30 ;  /* 0x0000001e001e7311 */ /* 0x000e22000030d000 */
[----:B------:R-:W-:Y:S01]  /*40f40*/  SEL R42, R40, RZ, P0 ;  /* 0x000000ff282a7207 */ /* 0x000fe20000000000 */
[----:B-1----:R-:W-:Y:S01]  /*40f50*/  IMAD.MOV.U32 R24, RZ, RZ, 0x80000 ;  /* 0x00080000ff187424 */ /* 0x002fe200078e00ff */
[----:B------:R-:W-:Y:S02]  /*40f60*/  FSEL R25, R22, 3.748046875, P2 ;  /* 0x406fe00016197808 */ /* 0x000fe40001000000 */
[----:B------:R-:W-:-:S04]  /*40f70*/  @P1 LOP3.LUT R43, R39, 0x406fe000, RZ, 0xfc, !PT ;  /* 0x406fe000272b1812 */ /* 0x000fc800078efcff */
[----:B------:R-:W-:Y:S01]  /*40f80*/  F2I.U32.F64.TRUNC R40, R42 ;  /* 0x0000002a00287311 */ /* 0x000fe2000030d000 */
[----:B------:R-:W-:Y:S02]  /*40f90*/  @P3 LOP3.LUT R25, R24, 0x406fe000, RZ, 0xfc, !PT ;  /* 0x406fe00018193812 */ /* 0x000fe400078efcff */
[----:B------:R-:W-:Y:S02]  /*40fa0*/  SEL R24, R64, RZ, P2 ;  /* 0x000000ff40187207 */ /* 0x000fe40001000000 */
[----:B0-----:R-:W-:-:S04]  /*40fb0*/  PRMT R39, R30, 0x7610, R39 ;  /* 0x000076101e277816 */ /* 0x001fc80000000027 */
[----:B------:R-:W0:Y:S02]  /*40fc0*/  F2I.U32.F64.TRUNC R24, R24 ;  /* 0x0000001800187311 */ /* 0x000e24000030d000 */
[----:B0-----:R-:W-:-:S07]  /*40fd0*/  PRMT R41, R24, 0x7610, R41 ;  /* 0x0000761018297816 */ /* 0x001fce0000000029 */
.L_x_1079:
[----:B------:R-:W-:Y:S05]  /*40fe0*/  BSYNC.RECONVERGENT B5 ;  /* 0x0000000000057941 */ /* 0x000fea0003800200 */
.L_x_1066:
        /* <DEDUP_REMOVED lines=35> */
.L_x_1159:
[----:B------:R-:W-:Y:S01]  /*41220*/  FMUL.FTZ R22, R31, R30 ;  /* 0x0000001e1f167220 */ /* 0x000fe20000410000 */
[----:B------:R-:W-:-:S03]  /*41230*/  FMUL.FTZ R24, R30, 0.5 ;  /* 0x3f0000001e187820 */ /* 0x000fc60000410000 */
[----:B------:R-:W-:-:S04]  /*41240*/  FFMA R25, -R22, R22, R31 ;  /* 0x0000001616197223 */ /* 0x000fc8000000011f */
[----:B------:R-:W-:-:S07]  /*41250*/  FFMA R22, R25, R24, R22 ;  /* 0x0000001819167223 */ /* 0x000fce0000000016 */
.L_x_1160:
[----:B------:R-:W-:Y:S05]  /*41260*/  BSYNC.RECONVERGENT B2 ;  /* 0x0000000000027941 */ /* 0x000fea0003800200 */
.L_x_1158:
[----:B------:R-:W0:Y:S01]  /*41270*/  F2F.F64.F32 R24, R22 ;  /* 0x0000001600187310 */ /* 0x000e220000201800 */
[----:B------:R-:W-:Y:S01]  /*41280*/  IMAD.MOV.U32 R42, RZ, RZ, 0x0 ;  /* 0x00000000ff2a7424 */ /* 0x000fe200078e00ff */
[----:B------:R-:W-:Y:S01]  /*41290*/  BSSY.RECONVERGENT B6, `(.L_x_1161) ;  /* 0x0000022000067945 */ /* 0x000fe20003800200 */
[----:B------:R-:W-:Y:S01]  /*412a0*/  IMAD.MOV.U32 R43, RZ, RZ, 0x3fd80000 ;  /* 0x3fd80000ff2b7424 */ /* 0x000fe200078e00ff */
[----:B0-----:R-:W-:-:S08]  /*412b0*/  DADD R24, R86, -R24 ;  /* 0x0000000056187229 */ /* 0x001fd00000000818 */
[C---:B------:R-:W-:Y:S02]  /*412c0*/  DMUL R106, R24.reuse, R106 ;  /* 0x0000006a186a7228 */ /* 0x040fe40000000000 */
[C---:B------:R-:W-:Y:S02]  /*412d0*/  DMUL R108, R24.reuse, R108 ;  /* 0x0000006c186c7228 */ /* 0x040fe40000000000 */
[----:B------:R-:W-:-:S04]  /*412e0*/  DMUL R24, R24, R104 ;  /* 0x0000006818187228 */ /* 0x000fc80000000000 */
[C---:B------:R-:W-:Y:S02]  /*412f0*/  DFMA R112, R64.reuse, R112, R106 ;  /* 0x000000704070722b */ /* 0x040fe4000000006a */
[C---:B------:R-:W-:Y:S02]  /*41300*/  DFMA R86, R64.reuse, R114, R108 ;  /* 0x000000724056722b */ /* 0x040fe4000000006c */
        /* <DEDUP_REMOVED lines=26> */
.L_x_1162:
[----:B------:R-:W-:Y:S05]  /*414b0*/  BSYNC.RECONVERGENT B6 ;  /* 0x0000000000067941 */ /* 0x000fea0003800200 */
.L_x_1161:
        /* <DEDUP_REMOVED lines=23> */
.L_x_1164:
[----:B------:R-:W-:Y:S05]  /*41630*/  BSYNC.RECONVERGENT B6 ;  /* 0x0000000000067941 */ /* 0x000fea0003800200 */
.L_x_1163:
        /* <DEDUP_REMOVED lines=25> */
.L_x_1166:
[----:B------:R-:W-:Y:S05]  /*417d0*/  BSYNC.RECONVERGENT B6 ;  /* 0x0000000000067941 */ /* 0x000fea0003800200 */
.L_x_1165:
        /* <DEDUP_REMOVED lines=21> */
.L_x_1168:
[----:B------:R-:W-:Y:S05]  /*41930*/  BSYNC.RECONVERGENT B6 ;  /* 0x0000000000067941 */ /* 0x000fea0003800200 */
.L_x_1167:
[----:B------:R-:W-:Y:S02]  /*41940*/  IMAD.MOV.U32 R116, RZ, RZ, R24 ;  /* 0x000000ffff747224 */ /* 0x000fe400078e0018 */
[----:B------:R-:W-:-:S07]  /*41950*/  IMAD.MOV.U32 R117, RZ, RZ, R25 ;  /* 0x000000ffff757224 */ /* 0x000fce00078e0019 */
.L_x_1157:
[----:B------:R-:W-:Y:S05]  /*41960*/  BSYNC.RECONVERGENT B5 ;  /* 0x0000000000057941 */ /* 0x000fea0003800200 */
.L_x_1156:
        /* <DEDUP_REMOVED lines=28> */
.L_x_1170:
[----:B------:R-:W-:Y:S05]  /*41b30*/  BSYNC.RECONVERGENT B5 ;  /* 0x0000000000057941 */ /* 0x000fea0003800200 */
.L_x_1169:
        /* <DEDUP_REMOVED lines=13> */
.L_x_1185:
        /* <DEDUP_REMOVED lines=40> */
.L_x_1177:
[----:B------:R-:W-:Y:S05]  /*41e90*/  BSYNC.RECONVERGENT B7 ;  /* 0x0000000000077941 */ /* 0x000fea0003800200 */
.L_x_1176:
        /* <DEDUP_REMOVED lines=27> */
.L_x_1181:
[----:B------:R-:W-:Y:S05]  /*42050*/  BSYNC.RECONVERGENT B8 ;  /* 0x0000000000087941 */ /* 0x000fea0003800200 */
.L_x_1180:
        /* <DEDUP_REMOVED lines=25> */
.L_x_1183:
[----:B------:R-:W-:Y:S05]  /*421f0*/  BSYNC.RECONVERGENT B8 ;  /* 0x0000000000087941 */ /* 0x000fea0003800200 */
.L_x_1182:
        /* <DEDUP_REMOVED lines=23> */
.L_x_1184:
[----:B------:R-:W-:Y:S05]  /*42370*/  BSYNC.RECONVERGENT B8 ;  /* 0x0000000000087941 */ /* 0x000fea0003800200 */
.L_x_1179:
[----:B------:R-:W-:Y:S05]  /*42380*/  BSYNC.RECONVERGENT B7 ;  /* 0x0000000000077941 */ /* 0x000fea0003800200 */
.L_x_1178:
        /* <DEDUP_REMOVED lines=12> */
.L_x_1175:
[----:B------:R-:W-:Y:S05]  /*42450*/  BSYNC.RELIABLE B6 ;  /* 0x0000000000067941 */ /* 0x000fea0003800100 */
.L_x_1174:
[----:B------:R-:W0:Y:S01]  /*42460*/  LDCU UR4, c[0x0][0x398] ;  /* 0x00007300ff0477ac */ /* 0x000e220008000800 */
[----:B------:R-:W-:-:S05]  /*42470*/  VIADD R100, R100, 0x1 ;  /* 0x0000000164647836 */ /* 0x000fca0000000000 */
[----:B0-----:R-:W-:-:S13]  /*42480*/  ISETP.NE.AND P0, PT, R100, UR4, PT ;  /* 0x0000000464007c0c */ /* 0x001fda000bf05270 */
[----:B------:R-:W-:Y:S05]  /*42490*/  @P0 BRA `(.L_x_1185) ;  /* 0xfffffff400dc0947 */ /* 0x000fea000383ffff */
.L_x_1173:
[----:B------:R-:W0:Y:S01]  /*424a0*/  LDCU UR4, c[0x0][0x388] ;  /* 0x00007100ff0477ac */ /* 0x000e220008000800 */
[----:B------:R-:W-:Y:S02]  /*424b0*/  IMAD.MOV.U32 R64, RZ, RZ, -0x1 ;  /* 0xffffffffff407424 */ /* 0x000fe400078e00ff */
[----:B------:R-:W-:Y:S02]  /*424c0*/  IMAD.MOV.U32 R110, RZ, RZ, -0x1 ;  /* 0xffffffffff6e7424 */ /* 0x000fe400078e00ff */
[----:B------:R-:W-:Y:S01]  /*424d0*/  IMAD.MOV.U32 R111, RZ, RZ, 0x7fefffff ;  /* 0x7fefffffff6f7424 */ /* 0x000fe200078e00ff */
[----:B0-----:R-:W-:-:S09]  /*424e0*/  UISETP.GE.AND UP0, UPT, UR4, 0x1, UPT ;  /* 0x000000010400788c */ /* 0x001fd2000bf06270 */
[----:B------:R-:W-:Y:S05]  /*424f0*/  BRA.U !UP0, `(.L_x_1186) ;  /* 0x0000001108387547 */ /* 0x000fea000b800000 */
[----:B------:R-:W-:Y:S01]  /*42500*/  BSSY.RECONVERGENT B6, `(.L_x_1186) ;  /* 0x000010d000067945 */ /* 0x000fe20003800200 */
[----:B------:R-:W-:Y:S01]  /*42510*/  MOV R64, 0xffffffff ;  /* 0xffffffff00407802 */ /* 0x000fe20000000f00 */
[----:B------:R-:W-:Y:S02]  /*42520*/  IMAD.MOV.U32 R65, RZ, RZ, RZ ;  /* 0x000000ffff417224 */ /* 0x000fe400078e00ff */
[----:B------:R-:W-:Y:S02]  /*42530*/  IMAD.MOV.U32 R110, RZ, RZ, -0x1 ;  /* 0xffffffffff6e7424 */ /* 0x000fe400078e00ff */
[----:B------:R-:W-:-:S07]  /*42540*/  IMAD.MOV.U32 R111, RZ, RZ, 0x7fefffff ;  /* 0x7fefffffff6f7424 */ /* 0x000fce00078e00ff */
.L_x_1203:
        /* <DEDUP_REMOVED lines=63> */
.L_x_1190:
[----:B------:R-:W-:Y:S05]  /*42940*/  BSYNC.RECONVERGENT B8 ;  /* 0x0000000000087941 */ /* 0x000fea0003800200 */
.L_x_1189:
        /* <DEDUP_REMOVED lines=31> */
.L_x_1192:
[----:B------:R-:W-:Y:S05]  /*42b40*/  BSYNC.RECONVERGENT B8 ;  /* 0x0000000000087941 */ /* 0x000fea0003800200 */
.L_x_1191:
        /* <DEDUP_REMOVED lines=26> */
.L_x_1194:
[----:B------:R-:W-:Y:S05]  /*42cf0*/  BSYNC.RECONVERGENT B8 ;  /* 0x0000000000087941 */ /* 0x000fea0003800200 */
.L_x_1193:
[----:B------:R-:W-:-:S06]  /*42d00*/  DSETP.GEU.AND P1, PT, R24, RZ, PT ;  /* 0x000000ff1800722a */ /* 0x000fcc0003f2e000 */
[----:B------:R-:W-:Y:S02]  /*42d10*/  FSEL R150, R24, RZ, P1 ;  /* 0x000000ff18967208 */ /* 0x000fe40000800000 */
[----:B------:R-:W-:-:S07]  /*42d20*/  FSEL R151, R25, RZ, P1 ;  /* 0x000000ff19977208 */ /* 0x000fce0000800000 */
.L_x_1188:
[----:B------:R-:W-:Y:S05]  /*42d30*/  BSYNC.RECONVERGENT B7 ;  /* 0x0000000000077941 */ /* 0x000fea0003800200 */
.L_x_1187:
        /* <DEDUP_REMOVED lines=49> */
.L_x_1198:
[----:B------:R-:W-:Y:S05]  /*43050*/  BSYNC.RECONVERGENT B8 ;  /* 0x0000000000087941 */ /* 0x000fea0003800200 */
.L_x_1197:
        /* <DEDUP_REMOVED lines=31> */
.L_x_1200:
[----:B------:R-:W-:Y:S05]  /*43250*/  BSYNC.RECONVERGENT B8 ;  /* 0x0000000000087941 */ /* 0x000fea0003800200 */
.L_x_1199:
        /* <DEDUP_REMOVED lines=26> */
.L_x_1202:
[----:B------:R-:W-:Y:S05]  /*43400*/  BSYNC.RECONVERGENT B8 ;  /* 0x0000000000087941 */ /* 0x000fea0003800200 */
.L_x_1201:
[----:B------:R-:W-:-:S06]  /*43410*/  DSETP.GEU.AND P0, PT, R24, RZ, PT ;  /* 0x000000ff1800722a */ /* 0x000fcc0003f0e000 */
[----:B------:R-:W-:Y:S02]  /*43420*/  FSEL R106, R24, RZ, P0 ;  /* 0x000000ff186a7208 */ /* 0x000fe40000000000 */
[----:B------:R-:W-:-:S07]  /*43430*/  FSEL R107, R25, RZ, P0 ;  /* 0x000000ff196b7208 */ /* 0x000fce0000000000 */
.L_x_1196:
[----:B------:R-:W-:Y:S05]  /*43440*/  BSYNC.RECONVERGENT B7 ;  /* 0x0000000000077941 */ /* 0x000fea0003800200 */
.L_x_1195:
        /* <DEDUP_REMOVED lines=25> */
.L_x_1186:
        /* <DEDUP_REMOVED lines=55> */
.L_x_1205:
[----:B------:R-:W-:Y:S05]  /*43950*/  BSYNC.RECONVERGENT B6 ;  /* 0x0000000000067941 */ /* 0x000fea0003800200 */
.L_x_1204:
        /* <DEDUP_REMOVED lines=16> */
[----:B------:R-:W-:-:S07]  /*43a60*/  MOV R42, RZ ;  /* 0x000000ff002a7202 */ /* 0x000fce0000000f00 */
[----:B------:R-:W-:Y:S01]  /*43a70*/  FFMA R22, RZ, R67, R25 ;  /* 0x00000043ff167223 */ /* 0x000fe20000000019 */
[----:B------:R-:W-:-:S04]  /*43a80*/  DADD.RZ R30, R30, R42 ;  /* 0x000000001e1e7229 */ /* 0x000fc8000000c02a */
[----:B------:R-:W-:Y:S02]  /*43a90*/  FSETP.GT.AND P0, PT, |R22|, 1.469367938527859385e-39, PT ;  /* 0x001000001600780b */ /* 0x000fe40003f04200 */
[----:B------:R0:W1:Y:S11]  /*43aa0*/  F2I.F64.TRUNC R65, R30 ;  /* 0x0000001e00417311 */ /* 0x000076000030d100 */
[----:B0-----:R-:W-:Y:S05]  /*43ab0*/  @P0 BRA P1, `(.L_x_1207) ;  /* 0x0000000000180947 */ /* 0x001fea0000800000 */
[----:B------:R-:W-:Y:S01]  /*43ac0*/  IMAD.MOV.U32 R86, RZ, RZ, R72 ;  /* 0x000000ffff567224 */ /* 0x000fe200078e0048 */
[----:B------:R-:W-:Y:S01]  /*43ad0*/  MOV R22, 0x43b20 ;  /* 0x00043b2000167802 */ /* 0x000fe20000000f00 */
[----:B------:R-:W-:Y:S02]  /*43ae0*/  IMAD.MOV.U32 R87, RZ, RZ, R73 ;  /* 0x000000ffff577224 */ /* 0x000fe400078e0049 */
[----:B------:R-:W-:Y:S02]  /*43af0*/  IMAD.MOV.U32 R84, RZ, RZ, R66 ;  /* 0x000000ffff547224 */ /* 0x000fe400078e0042 */
[----:B------:R-:W-:-:S07]  /*43b00*/  IMAD.MOV.U32 R85, RZ, RZ, R67 ;  /* 0x000000ffff557224 */ /* 0x000fce00078e0043 */
[----:B-1----:R-:W-:Y:S05]  /*43b10*/  CALL.REL.NOINC `($__internal_1_$__cuda_sm20_div_rn_f64_full) ;  /* 0x00000180001c7944 */ /* 0x002fea0003c00000 */
.L_x_1207:
[----:B------:R-:W-:Y:S05]  /*43b20*/  BSYNC.RECONVERGENT B6 ;  /* 0x0000000000067941 */ /* 0x000fea0003800200 */
.L_x_1206:
        /* <DEDUP_REMOVED lines=59> */
.L_x_1209:
[----:B------:R-:W-:Y:S05]  /*43ee0*/  BSYNC.RECONVERGENT B6 ;  /* 0x0000000000067941 */ /* 0x000fea0003800200 */
.L_x_1208:
        /* <DEDUP_REMOVED lines=27> */
.L_x_1213:
[----:B------:R-:W-:Y:S05]  /*440a0*/  BSYNC.RECONVERGENT B7 ;  /* 0x0000000000077941 */ /* 0x000fea0003800200 */
.L_x_1212:
        /* <DEDUP_REMOVED lines=25> */
.L_x_1215:
[----:B------:R-:W-:Y:S05]  /*44240*/  BSYNC.RECONVERGENT B7 ;  /* 0x0000000000077941 */ /* 0x000fea0003800200 */
.L_x_1214:
        /* <DEDUP_REMOVED lines=21> */
.L_x_1217:
[----:B------:R-:W-:Y:S05]  /*443a0*/  BSYNC.RECONVERGENT B7 ;  /* 0x0000000000077941 */ /* 0x000fea0003800200 */
.L_x_1216:
[----:B------:R-:W-:Y:S02]  /*443b0*/  IMAD.MOV.U32 R122, RZ, RZ, R24 ;  /* 0x000000ffff7a7224 */ /* 0x000fe400078e0018 */
[----:B------:R-:W-:-:S07]  /*443c0*/  IMAD.MOV.U32 R123, RZ, RZ, R25 ;  /* 0x000000ffff7b7224 */ /* 0x000fce00078e0019 */
.L_x_1211:
[----:B------:R-:W-:Y:S05]  /*443d0*/  BSYNC.RECONVERGENT B6 ;  /* 0x0000000000067941 */ /* 0x000fea0003800200 */
.L_x_1210:
        /* <DEDUP_REMOVED lines=32> */
.L_x_1220:
[----:B------:R-:W-:Y:S05]  /*445e0*/  BSYNC.RECONVERGENT B6 ;  /* 0x0000000000067941 */ /* 0x000fea0003800200 */
.L_x_1219:
[----:B------:R-:W-:Y:S01]  /*445f0*/  IMAD.MOV.U32 R73, RZ, RZ, RZ ;  /* 0x000000ffff497224 */ /* 0x000fe200078e00ff */
[----:B------:R-:W-:-:S07]  /*44600*/  CS2R R114, SRZ ;  /* 0x0000000000727805 */ /* 0x000fce000001ff00 */
.L_x_1258:
        /* <DEDUP_REMOVED lines=19> */
.L_x_1222:
        /* <DEDUP_REMOVED lines=8> */
.L_x_1223:
        /* <DEDUP_REMOVED lines=8> */
.L_x_1244:
        /* <DEDUP_REMOVED lines=63> */
.L_x_1229:
[----:B------:R-:W-:Y:S05]  /*44c30*/  BSYNC.RECONVERGENT B8 ;  /* 0x0000000000087941 */ /* 0x000fea0003800200 */
.L_x_1228:
        /* <DEDUP_REMOVED lines=31> */
.L_x_1231:
[----:B------:R-:W-:Y:S05]  /*44e30*/  BSYNC.RECONVERGENT B8 ;  /* 0x0000000000087941 */ /* 0x000fea0003800200 */
.L_x_1230:
        /* <DEDUP_REMOVED lines=26> */
.L_x_1233:
[----:B------:R-:W-:Y:S05]  /*44fe0*/  BSYNC.RECONVERGENT B8 ;  /* 0x0000000000087941 */ /* 0x000fea0003800200 */
.L_x_1232:
[----:B------:R-:W-:-:S06]  /*44ff0*/  DSETP.GEU.AND P1, PT, R24, RZ, PT ;  /* 0x000000ff1800722a */ /* 0x000fcc0003f2e000 */
[----:B------:R-:W-:Y:S02]  /*45000*/  FSEL R172, R24, RZ, P1 ;  /* 0x000000ff18ac7208 */ /* 0x000fe40000800000 */
[----:B------:R-:W-:-:S07]  /*45010*/  FSEL R173, R25, RZ, P1 ;  /* 0x000000ff19ad7208 */ /* 0x000fce0000800000 */
.L_x_1227:
[----:B------:R-:W-:Y:S05]  /*45020*/  BSYNC.RECONVERGENT B7 ;  /* 0x0000000000077941 */ /* 0x000fea0003800200 */
.L_x_1226:
        /* <DEDUP_REMOVED lines=49> */
.L_x_1237:
[----:B------:R-:W-:Y:S05]  /*45340*/  BSYNC.RECONVERGENT B8 ;  /* 0x0000000000087941 */ /* 0x000fea0003800200 */
.L_x_1236:
        /* <DEDUP_REMOVED lines=31> */
.L_x_1239:
[----:B------:R-:W-:Y:S05]  /*45540*/  BSYNC.RECONVERGENT B8 ;  /* 0x0000000000087941 */ /* 0x000fea0003800200 */
.L_x_1238:
        /* <DEDUP_REMOVED lines=26> */
.L_x_1241:
[----:B------:R-:W-:Y:S05]  /*456f0*/  BSYNC.RECONVERGENT B8 ;  /* 0x0000000000087941 */ /* 0x000fea0003800200 */
.L_x_1240:
[----:B------:R-:W-:-:S06]  /*45700*/  DSETP.GEU.AND P0, PT, R24, RZ, PT ;  /* 0x000000ff1800722a */ /* 0x000fcc0003f0e000 */
[----:B------:R-:W-:Y:S02]  /*45710*/  FSEL R134, R24, RZ, P0 ;  /* 0x000000ff18867208 */ /* 0x000fe40000000000 */
[----:B------:R-:W-:-:S07]  /*45720*/  FSEL R135, R25, RZ, P0 ;  /* 0x000000ff19877208 */ /* 0x000fce0000000000 */
.L_x_1235:
[----:B------:R-:W-:Y:S05]  /*45730*/  BSYNC.RECONVERGENT B7 ;  /* 0x0000000000077941 */ /* 0x000fea0003800200 */
.L_x_1234:
        /* <DEDUP_REMOVED lines=21> */
.L_x_1243:
[----:B------:R-:W-:Y:S05]  /*45890*/  BSYNC.RECONVERGENT B2 ;  /* 0x0000000000027941 */ /* 0x000fea0003800200 */
.L_x_1242:
[----:B------:R-:W0:Y:S01]  /*458a0*/  LDCU UR4, c[0x0][0x388] ;  /* 0x00007100ff0477ac */ /* 0x000e220008000800 */
[----:B------:R-:W-:-:S05]  /*458b0*/  VIADD R176, R176, 0x1 ;  /* 0x00000001b0b07836 */ /* 0x000fca0000000000 */
[----:B0-----:R-:W-:-:S13]  /*458c0*/  ISETP.NE.AND P0, PT, R176, UR4, PT ;  /* 0x00000004b0007c0c */ /* 0x001fda000bf05270 */
[----:B------:R-:W-:Y:S05]  /*458d0*/  @P0 BRA `(.L_x_1244) ;  /* 0xffffffec00d80947 */ /* 0x000fea000383ffff */
.L_x_1225:
        /* <DEDUP_REMOVED lines=38> */
.L_x_1248:
[----:B------:R-:W-:Y:S05]  /*45b40*/  BSYNC.RECONVERGENT B8 ;  /* 0x0000000000087941 */ /* 0x000fea0003800200 */
.L_x_1247:
        /* <DEDUP_REMOVED lines=18> */
.L_x_1250:
[----:B------:R-:W-:Y:S05]  /*45c70*/  BSYNC.RECONVERGENT B8 ;  /* 0x0000000000087941 */ /* 0x000fea0003800200 */
.L_x_1249:
[----:B------:R-:W-:-:S11]  /*45c80*/  DADD R114, R114, R24 ;  /* 0x0000000072727229 */ /* 0x000fd60000000018 */
.L_x_1246:
[----:B------:R-:W-:Y:S05]  /*45c90*/  BSYNC.RECONVERGENT B7 ;  /* 0x0000000000077941 */ /* 0x000fea0003800200 */
.L_x_1245:
        /* <DEDUP_REMOVED lines=10> */
[----:B------:R-:W-:Y:S01]  /*45d40*/  MOV R42, 0x0 ;  /* 0x00000000002a7802 */ /* 0x000fe20000000f00 */
[----:B------:R-:W-:Y:S01]  /*45d50*/  IMAD.MOV.U32 R43, RZ, RZ, 0x3fd80000 ;  /* 0x3fd80000ff2b7424 */ /* 0x000fe200078e00ff */
[----:B------:R-:W-:Y:S01]  /*45d60*/  BSSY.RECONVERGENT B7, `(.L_x_1251) ;  /* 0x000001c000077945 */ /* 0x000fe20003800200 */
        /* <DEDUP_REMOVED lines=27> */
.L_x_1252:
[----:B------:R-:W-:Y:S05]  /*45f20*/  BSYNC.RECONVERGENT B7 ;  /* 0x0000000000077941 */ /* 0x000fea0003800200 */
.L_x_1251:
        /* <DEDUP_REMOVED lines=20> */
.L_x_1254:
[----:B------:R-:W-:Y:S05]  /*46070*/  BSYNC.RECONVERGENT B7 ;  /* 0x0000000000077941 */ /* 0x000fea0003800200 */
.L_x_1253:
[----:B------:R-:W-:Y:S01]  /*46080*/  DADD R24, -RZ, |R128| ;  /* 0x00000000ff187229 */ /* 0x000fe20000000580 */
[----:B------:R-:W-:Y:S01]  /*46090*/  BSSY.RECONVERGENT B2, `(.L_x_1255) ;  /* 0x0000003000027945 */ /* 0x000fe20003800200 */
[----:B------:R-:W-:-:S09]  /*460a0*/  MOV R22, 0x460c0 ;  /* 0x000460c000167802 */ /* 0x000fd20000000f00 */
[----:B------:R-:W-:Y:S05]  /*460b0*/  CALL.REL.NOINC `($_Z13render_kernelP4RectiP5Lighti7double3S3_iidP6uchar4iS5_$__internal_accurate_pow) ;  /* 0x0000016400207944 */ /* 0x000fea0003c00000 */
[----:B------:R-:W-:Y:S05]  /*460c0*/  BSYNC.RECONVERGENT B2 ;  /* 0x0000000000027941 */ /* 0x000fea0003800200 */
.L_x_1255:
        /* <DEDUP_REMOVED lines=15> */
.L_x_1257:
[----:B------:R-:W-:Y:S05]  /*461c0*/  BSYNC.RECONVERGENT B2 ;  /* 0x0000000000027941 */ /* 0x000fea0003800200 */
.L_x_1256:
[----:B------:R-:W-:Y:S02]  /*461d0*/  FSEL R24, R24, RZ, P2 ;  /* 0x000000ff18187208 */ /* 0x000fe40001000000 */
[----:B------:R-:W-:-:S06]  /*461e0*/  FSEL R25, R25, 1.875, P2 ;  /* 0x3ff0000019197808 */ /* 0x000fcc0001000000 */
[----:B------:R-:W-:-:S11]  /*461f0*/  DFMA R114, R108, R24, R114 ;  /* 0x000000186c72722b */ /* 0x000fd60000000072 */
.L_x_1224:
[----:B------:R-:W-:Y:S05]  /*46200*/  BSYNC.RECONVERGENT B6 ;  /* 0x0000000000067941 */ /* 0x000fea0003800200 */
.L_x_1221:
[----:B------:R-:W-:Y:S05]  /*46210*/  @P6 BRA `(.L_x_1258) ;  /* 0xffffffe000fc6947 */ /* 0x000fea000383ffff */
.L_x_1218:
        /* <DEDUP_REMOVED lines=11> */
[----:B------:R-:W-:Y:S01]  /*462d0*/  MOV R22, R25 ;  /* 0x0000001900167202 */ /* 0x000fe20000000f00 */
[----:B------:R-:W-:Y:S01]  /*462e0*/  IMAD.MOV.U32 R25, RZ, RZ, 0x80000 ;  /* 0x00080000ff197424 */ /* 0x000fe200078e00ff */
[----:B------:R-:W-:-:S03]  /*462f0*/  DSETP.MIN.AND P2, P3, R30, 255, PT ;  /* 0x406fe0001e00742a */ /* 0x000fc60003b40000 */
[----:B------:R-:W-:Y:S01]  /*46300*/  FSEL R73, R22, 3.748046875, P0 ;  /* 0x406fe00016497808 */ /* 0x000fe20000000000 */
[-C--:B0-----:R-:W-:Y:S01]  /*46310*/  DMUL R42, R42, R114.reuse ;  /* 0x000000722a2a7228 */ /* 0x081fe20000000000 */
[----:B------:R-:W-:Y:S01]  /*46320*/  IMAD.MOV.U32 R22, RZ, RZ, R31 ;  /* 0x000000ffff167224 */ /* 0x000fe200078e001f */
[----:B------:R-:W-:Y:S02]  /*46330*/  SEL R24, R24, RZ, P0 ;  /* 0x000000ff18187207 */ /* 0x000fe40000000000 */
[----:B------:R-:W-:Y:S01]  /*46340*/  SEL R30, R30, RZ, P2 ;  /* 0x000000ff1e1e7207 */ /* 0x000fe20001000000 */
[----:B-1----:R-:W-:Y:S02]  /*46350*/  DMUL R114, R64, R114 ;  /* 0x0000007240727228 */ /* 0x002fe40000000000 */
[----:B------:R-:W-:Y:S01]  /*46360*/  @P1 LOP3.LUT R73, R86, 0x406fe000, RZ, 0xfc, !PT ;  /* 0x406fe00056491812 */ /* 0x000fe200078efcff */
[----:B------:R-:W-:Y:S01]  /*46370*/  DSETP.MIN.AND P0, P1, R42, 255, PT ;  /* 0x406fe0002a00742a */ /* 0x000fe20003900000 */
[----:B------:R-:W-:Y:S01]  /*46380*/  FSEL R65, R22, 3.748046875, P2 ;  /* 0x406fe00016417808 */ /* 0x000fe20001000000 */
[----:B------:R-:W-:Y:S01]  /*46390*/  IMAD.MOV.U32 R31, RZ, RZ, R43 ;  /* 0x000000ffff1f7224 */ /* 0x000fe200078e002b */
[----:B------:R-:W-:Y:S01]  /*463a0*/  @P3 LOP3.LUT R65, R25, 0x406fe000, RZ, 0xfc, !PT ;  /* 0x406fe00019413812 */ /* 0x000fe200078efcff */
[----:B------:R-:W-:Y:S01]  /*463b0*/  IMAD.MOV.U32 R25, RZ, RZ, R73 ;  /* 0x000000ffff197224 */ /* 0x000fe200078e0049 */
[----:B------:R-:W-:Y:S01]  /*463c0*/  DSETP.MIN.AND P2, P3, R114, 255, PT ;  /* 0x406fe0007200742a */ /* 0x000fe20003b40000 */
[----:B------:R-:W-:Y:S01]  /*463d0*/  IMAD.MOV.U32 R64, RZ, RZ, 0x80000 ;  /* 0x00080000ff407424 */ /* 0x000fe200078e00ff */
[----:B------:R-:W-:Y:S01]  /*463e0*/  FSEL R67, R31, 3.748046875, P0 ;  /* 0x406fe0001f437808 */ /* 0x000fe20000000000 */
[----:B------:R0:W-:Y:S01]  /*463f0*/  F2I.U32.F64.TRUNC R22, R24 ;  /* 0x0000001800167311 */ /* 0x0001e2000030d000 */
[----:B------:R-:W-:Y:S01]  /*46400*/  SEL R42, R42, RZ, P0 ;  /* 0x000000ff2a2a7207 */ /* 0x000fe20000000000 */
[----:B------:R-:W-:-:S04]  /*46410*/  IMAD.MOV.U32 R31, RZ, RZ, R65 ;  /* 0x000000ffff1f7224 */ /* 0x000fc800078e0041 */
[----:B------:R-:W-:Y:S02]  /*46420*/  @P1 LOP3.LUT R67, R64, 0x406fe000, RZ, 0xfc, !PT ;  /* 0x406fe00040431812 */ /* 0x000fe400078efcff */
[----:B------:R-:W1:Y:S01]  /*46430*/  F2I.U32.F64.TRUNC R30, R30 ;  /* 0x0000001e001e7311 */ /* 0x000e62000030d000 */
[----:B0-----:R-:W-:Y:S02]  /*46440*/  IMAD.MOV.U32 R24, RZ, RZ, R115 ;  /* 0x000000ffff187224 */ /* 0x001fe400078e0073 */
[----:B------:R-:W-:-:S03]  /*46450*/  IMAD.MOV.U32 R43, RZ, RZ, R67 ;  /* 0x000000ffff2b7224 */ /* 0x000fc600078e0043 */
[----:B------:R-:W-:Y:S02]  /*46460*/  FSEL R25, R24, 3.748046875, P2 ;  /* 0x406fe00018197808 */ /* 0x000fe40001000000 */
[----:B------:R-:W0:Y:S01]  /*46470*/  F2I.U32.F64.TRUNC R42, R42 ;  /* 0x0000002a002a7311 */ /* 0x000e22000030d000 */
[----:B------:R-:W-:Y:S02]  /*46480*/  SEL R24, R114, RZ, P2 ;  /* 0x000000ff72187207 */ /* 0x000fe40001000000 */
[----:B------:R-:W-:Y:S02]  /*46490*/  @P3 LOP3.LUT R25, R64, 0x406fe000, RZ, 0xfc, !PT ;  /* 0x406fe00040193812 */ /* 0x000fe400078efcff */
[----:B-1----:R-:W-:-:S03]  /*464a0*/  PRMT R86, R30, 0x7610, R86 ;  /* 0x000076101e567816 */ /* 0x002fc60000000056 */
[----:B------:R-:W1:Y:S01]  /*464b0*/  F2I.U32.F64.TRUNC R24, R24 ;  /* 0x0000001800187311 */ /* 0x000e62000030d000 */
[----:B0-----:R-:W-:Y:S02]  /*464c0*/  PRMT R87, R42, 0x7610, R87 ;  /* 0x000076102a577816 */ /* 0x001fe40000000057 */
[----:B-1----:R-:W-:Y:S01]  /*464d0*/  PRMT R88, R24, 0x7610, R88 ;  /* 0x0000761018587816 */ /* 0x002fe20000000058 */
[----:B--2---:R-:W-:-:S14]  /*464e0*/  DSETP.GTU.AND P0, PT, R82, RZ, PT ;  /* 0x000000ff5200722a */ /* 0x004fdc0003f0c000 */
[----:B------:R-:W-:Y:S05]  /*464f0*/  @!P0 BRA `(.L_x_1172) ;  /* 0x0000000800788947 */ /* 0x000fea0003800000 */
[----:B------:R-:W2:Y:S01]  /*46500*/  LDG.E.64 R64, desc[UR8][R84.64+0x78] ;  /* 0x0000780854407981 */ /* 0x000ea2000c1e1b00 */
[----:B------:R-:W-:Y:S01]  /*46510*/  DMUL R24, RZ, R82 ;  /* 0x00000052ff187228 */ /* 0x000fe20000000000 */
[----:B------:R-:W-:Y:S01]  /*46520*/  LOP3.LUT R66, R22, 0xff, RZ, 0xc0, !PT ;  /* 0x000000ff16427812 */ /* 0x000fe200078ec0ff */
[----:B------:R-:W-:Y:S01]  /*46530*/  DADD R42, -R82, 1 ;  /* 0x3ff00000522a7429 */ /* 0x000fe20000000100 */
[----:B------:R-:W-:Y:S01]  /*46540*/  MOV R30, 0x80000 ;  /* 0x00080000001e7802 */ /* 0x000fe20000000f00 */
[----:B------:R-:W-:Y:S01]  /*46550*/  IMAD.MOV.U32 R89, RZ, RZ, 0x80000 ;  /* 0x00080000ff597424 */ /* 0x000fe200078e00ff */
[----:B------:R-:W-:Y:S02]  /*46560*/  LOP3.LUT R72, R86, 0xff, RZ, 0xc0, !PT ;  /* 0x000000ff56487812 */ /* 0x000fe400078ec0ff */
[----:B------:R-:W0:Y:S01]  /*46570*/  I2F.F64.U16 R66, R66 ;  /* 0x0000004200427312 */ /* 0x000e220000101800 */
[----:B------:R-:W-:Y:S01]  /*46580*/  DSETP.MIN.AND P0, P1, R24, 255, PT ;  /* 0x406fe0001800742a */ /* 0x000fe20003900000 */
[----:B------:R-:W-:Y:S01]  /*46590*/  LOP3.LUT R86, R88, 0xff, RZ, 0xc0, !PT ;  /* 0x000000ff58567812 */ /* 0x000fe200078ec0ff */
[----:B------:R-:W-:-:S04]  /*465a0*/  IMAD.MOV.U32 R22, RZ, RZ, R25 ;  /* 0x000000ffff167224 */ /* 0x000fc800078e0019 */
[----:B------:R-:W-:Y:S01]  /*465b0*/  SEL R24, R24, RZ, P0 ;  /* 0x000000ff18187207 */ /* 0x000fe20000000000 */
[----:B------:R-:W1:Y:S01]  /*465c0*/  I2F.F64.U16 R72, R72 ;  /* 0x0000004800487312 */ /* 0x000e620000101800 */
[----:B------:R-:W-:-:S06]  /*465d0*/  FSEL R31, R22, 3.748046875, P0 ;  /* 0x406fe000161f7808 */ /* 0x000fcc0000000000 */
        /* <DEDUP_REMOVED lines=59> */
[----:B------:R0:W2:Y:S02]  /*46990*/  F2I.U32.F64.TRUNC R72, R24 ;  /* 0x0000001800487311 */ /* 0x0000a4000030d000 */
[----:B------:R-:W-:Y:S01]  /*469a0*/  IMAD.IADD R31, R66, 0x1, R73 ;  /* 0x00000001421f7824 */ /* 0x000fe200078e0249 */
[----:B------:R-:W-:Y:S01]  /*469b0*/  IADD3 R22, PT, PT, R73, R22, RZ ;  /* 0x0000001649167210 */ /* 0x000fe20007ffe0ff */
[----:B-1----:R-:W-:-:S02]  /*469c0*/  IMAD.MOV.U32 R42, RZ, RZ, R65 ;  /* 0x000000ffff2a7224 */ /* 0x002fc400078e0041 */
[----:B------:R-:W-:Y:S02]  /*469d0*/  IMAD.MOV.U32 R66, RZ, RZ, 0x80000 ;  /* 0x00080000ff427424 */ /* 0x000fe400078e00ff */
[----:B------:R-:W1:Y:S01]  /*469e0*/  I2F.F64.U32 R30, R31 ;  /* 0x0000001f001e7312 */ /* 0x000e620000201800 */
[----:B0-----:R-:W-:Y:S02]  /*469f0*/  FSEL R25, R42, 3.748046875, P0 ;  /* 0x406fe0002a197808 */ /* 0x001fe40000000000 */
[----:B------:R-:W-:Y:S02]  /*46a00*/  SEL R24, R64, RZ, P0 ;  /* 0x000000ff40187207 */ /* 0x000fe40000000000 */
[----:B---3--:R-:W-:-:S03]  /*46a10*/  LOP3.LUT R64, R67, 0xff, RZ, 0xc0, !PT ;  /* 0x000000ff43407812 */ /* 0x008fc600078ec0ff */
[----:B------:R0:W3:Y:S01]  /*46a20*/  I2F.F64.U32 R42, R22 ;  /* 0x00000016002a7312 */ /* 0x0000e20000201800 */
[----:B------:R-:W-:Y:S02]  /*46a30*/  LOP3.LUT R67, R88, 0xff, RZ, 0xc0, !PT ;  /* 0x000000ff58437812 */ /* 0x000fe400078ec0ff */
[----:B--2---:R-:W-:Y:S01]  /*46a40*/  LOP3.LUT R72, R72, 0xff, RZ, 0xc0, !PT ;  /* 0x000000ff48487812 */ /* 0x004fe200078ec0ff */
[----:B------:R-:W-:Y:S01]  /*46a50*/  IMAD.IADD R64, R73, 0x1, R64 ;  /* 0x0000000149407824 */ /* 0x000fe200078e0240 */
[----:B------:R-:W-:Y:S01]  /*46a60*/  @P1 LOP3.LUT R25, R66, 0x406fe000, RZ, 0xfc, !PT ;  /* 0x406fe00042191812 */ /* 0x000fe200078efcff */
[----:B-1----:R-:W-:Y:S02]  /*46a70*/  DSETP.MIN.AND P0, P1, R30, 255, PT ;  /* 0x406fe0001e00742a */ /* 0x002fe40003900000 */
[----:B------:R-:W-:Y:S01]  /*46a80*/  IMAD.IADD R67, R72, 0x1, R67 ;  /* 0x0000000148437824 */ /* 0x000fe200078e0243 */
[----:B------:R1:W-:Y:S01]  /*46a90*/  F2I.U32.F64.TRUNC R82, R24 ;  /* 0x0000001800527311 */ /* 0x0003e2000030d000 */
[----:B0-----:R-:W-:-:S02]  /*46aa0*/  IMAD.MOV.U32 R22, RZ, RZ, R31 ;  /* 0x000000ffff167224 */ /* 0x001fc400078e001f */
[----:B------:R-:W-:Y:S01]  /*46ab0*/  IMAD.MOV.U32 R72, RZ, RZ, 0x80000 ;  /* 0x00080000ff487424 */ /* 0x000fe200078e00ff */
[----:B---3--:R-:W-:-:S04]  /*46ac0*/  DSETP.MIN.AND P2, P3, R42, 255, PT ;  /* 0x406fe0002a00742a */ /* 0x008fc80003b40000 */
[----:B------:R-:W0:Y:S01]  /*46ad0*/  I2F.F64.U32 R64, R64 ;  /* 0x0000004000407312 */ /* 0x000e220000201800 */
[----:B-1----:R-:W-:Y:S01]  /*46ae0*/  FSEL R25, R22, 3.748046875, P0 ;  /* 0x406fe00016197808 */ /* 0x002fe20000000000 */
[----:B------:R-:W-:Y:S01]  /*46af0*/  IMAD.MOV.U32 R22, RZ, RZ, R43 ;  /* 0x000000ffff167224 */ /* 0x000fe200078e002b */
[----:B------:R-:W-:Y:S02]  /*46b00*/  SEL R24, R30, RZ, P0 ;  /* 0x000000ff1e187207 */ /* 0x000fe40000000000 */
[----:B------:R-:W-:-:S03]  /*46b10*/  @P1 LOP3.LUT R25, R72, 0x406fe000, RZ, 0xfc, !PT ;  /* 0x406fe00048191812 */ /* 0x000fc600078efcff */
[----:B------:R-:W1:Y:S01]  /*46b20*/  I2F.F64.U32 R66, R67 ;  /* 0x0000004300427312 */ /* 0x000e620000201800 */
[----:B------:R-:W-:Y:S02]  /*46b30*/  FSEL R31, R22, 3.748046875, P2 ;  /* 0x406fe000161f7808 */ /* 0x000fe40001000000 */
[----:B------:R-:W-:Y:S02]  /*46b40*/  SEL R30, R42, RZ, P2 ;  /* 0x000000ff2a1e7207 */ /* 0x000fe40001000000 */
[----:B------:R-:W-:Y:S01]  /*46b50*/  @P3 LOP3.LUT R31, R72, 0x406fe000, RZ, 0xfc, !PT ;  /* 0x406fe000481f3812 */ /* 0x000fe200078efcff */
[----:B0-----:R-:W-:Y:S02]  /*46b60*/  DSETP.MIN.AND P0, P1, R64, 255, PT ;  /* 0x406fe0004000742a */ /* 0x001fe40003900000 */
[----:B------:R0:W2:Y:S01]  /*46b70*/  F2I.U32.F64.TRUNC R22, R24 ;  /* 0x0000001800167311 */ /* 0x0000a2000030d000 */
[----:B------:R-:W-:Y:S01]  /*46b80*/  IMAD.MOV.U32 R42, RZ, RZ, R65 ;  /* 0x000000ffff2a7224 */ /* 0x000fe200078e0041 */
[----:B------:R-:W-:Y:S01]  /*46b90*/  LOP3.LUT R82, R82, 0xff, RZ, 0xc0, !PT ;  /* 0x000000ff52527812 */ /* 0x000fe200078ec0ff */
[----:B------:R-:W-:-:S03]  /*46ba0*/  IMAD.MOV.U32 R65, RZ, RZ, 0x80000 ;  /* 0x00080000ff417424 */ /* 0x000fc600078e00ff */
[----:B------:R-:W-:Y:S01]  /*46bb0*/  FSEL R43, R42, 3.748046875, P0 ;  /* 0x406fe0002a2b7808 */ /* 0x000fe20000000000 */
[----:B-1----:R-:W-:Y:S01]  /*46bc0*/  DSETP.MIN.AND P2, P3, R66, 255, PT ;  /* 0x406fe0004200742a */ /* 0x002fe20003b40000 */
[----:B------:R2:W1:Y:S01]  /*46bd0*/  F2I.U32.F64.TRUNC R30, R30 ;  /* 0x0000001e001e7311 */ /* 0x000462000030d000 */
[----:B------:R-:W-:Y:S01]  /*46be0*/  SEL R42, R64, RZ, P0 ;  /* 0x000000ff402a7207 */ /* 0x000fe20000000000 */
[----:B0-----:R-:W-:Y:S02]  /*46bf0*/  IMAD.MOV.U32 R24, RZ, RZ, R67 ;  /* 0x000000ffff187224 */ /* 0x001fe400078e0043 */
[----:B------:R-:W-:-:S03]  /*46c00*/  @P1 LOP3.LUT R43, R72, 0x406fe000, RZ, 0xfc, !PT ;  /* 0x406fe000482b1812 */ /* 0x000fc600078efcff */
[----:B------:R-:W-:Y:S02]  /*46c10*/  FSEL R25, R24, 3.748046875, P2 ;  /* 0x406fe00018197808 */ /* 0x000fe40001000000 */
[----:B------:R-:W-:Y:S01]  /*46c20*/  SEL R24, R66, RZ, P2 ;  /* 0x000000ff42187207 */ /* 0x000fe20001000000 */
[----:B------:R-:W0:Y:S01]  /*46c30*/  F2I.U32.F64.TRUNC R64, R42 ;  /* 0x0000002a00407311 */ /* 0x000e22000030d000 */
[----:B--2---:R-:W-:Y:S02]  /*46c40*/  LOP3.LUT R31, R22, 0xff, RZ, 0xc0, !PT ;  /* 0x000000ff161f7812 */ /* 0x004fe400078ec0ff */
[----:B------:R-:W-:Y:S02]  /*46c50*/  @P3 LOP3.LUT R25, R65, 0x406fe000, RZ, 0xfc, !PT ;  /* 0x406fe00041193812 */ /* 0x000fe400078efcff */
[----:B-1----:R-:W-:Y:S02]  /*46c60*/  LOP3.LUT R65, R30, 0xff, RZ, 0xc0, !PT ;  /* 0x000000ff1e417812 */ /* 0x002fe400078ec0ff */
[C---:B------:R-:W-:Y:S01]  /*46c70*/  IADD3 R31, PT, PT, R86.reuse, R31, RZ ;  /* 0x0000001f561f7210 */ /* 0x040fe20007ffe0ff */
[----:B------:R-:W1:Y:S02]  /*46c80*/  F2I.U32.F64.TRUNC R24, R24 ;  /* 0x0000001800187311 */ /* 0x000e64000030d000 */
[----:B------:R-:W-:Y:S01]  /*46c90*/  IMAD.IADD R22, R86, 0x1, R65 ;  /* 0x0000000156167824 */ /* 0x000fe200078e0241 */
[----:B0-----:R-:W-:-:S05]  /*46ca0*/  LOP3.LUT R65, R64, 0xff, RZ, 0xc0, !PT ;  /* 0x000000ff40417812 */ /* 0x001fca00078ec0ff */
[----:B------:R-:W0:Y:S01]  /*46cb0*/  I2F.F64.U32 R30, R31 ;  /* 0x0000001f001e7312 */ /* 0x000e220000201800 */
[----:B------:R-:W-:Y:S01]  /*46cc0*/  IMAD.IADD R65, R86, 0x1, R65 ;  /* 0x0000000156417824 */ /* 0x000fe200078e0241 */
[----:B-1----:R-:W-:-:S06]  /*46cd0*/  LOP3.LUT R25, R24, 0xff, RZ, 0xc0, !PT ;  /* 0x000000ff18197812 */ /* 0x002fcc00078ec0ff */
[----:B------:R-:W1:Y:S01]  /*46ce0*/  I2F.F64.U32 R42, R22 ;  /* 0x00000016002a7312 */ /* 0x000e620000201800 */
[----:B------:R-:W-:Y:S01]  /*46cf0*/  IMAD.IADD R66, R82, 0x1, R25 ;  /* 0x0000000152427824 */ /* 0x000fe200078e0219 */
[----:B0-----:R-:W-:-:S06]  /*46d00*/  DSETP.MIN.AND P0, P1, R30, 255, PT ;  /* 0x406fe0001e00742a */ /* 0x001fcc0003900000 */
        /* <DEDUP_REMOVED lines=11> */
[----:B------:R-:W-:Y:S01]  /*46dc0*/  IMAD.MOV.U32 R42, RZ, RZ, R65 ;  /* 0x000000ffff2a7224 */ /* 0x000fe200078e0041 */
[----:B------:R0:W-:Y:S03]  /*46dd0*/  F2I.U32.F64.TRUNC R22, R24 ;  /* 0x0000001800167311 */ /* 0x0001e6000030d000 */
[----:B------:R-:W-:Y:S01]  /*46de0*/  @P3 LOP3.LUT R31, R72, 0x406fe000, RZ, 0xfc, !PT ;  /* 0x406fe000481f3812 */ /* 0x000fe200078efcff */
[----:B-1----:R-:W-:Y:S01]  /*46df0*/  DSETP.MIN.AND P2, P3, R66, 255, PT ;  /* 0x406fe0004200742a */ /* 0x002fe20003b40000 */
[----:B------:R-:W-:-:S02]  /*46e00*/  FSEL R43, R42, 3.748046875, P0 ;  /* 0x406fe0002a2b7808 */ /* 0x000fc40000000000 */
[----:B------:R-:W-:Y:S01]  /*46e10*/  SEL R42, R64, RZ, P0 ;  /* 0x000000ff402a7207 */ /* 0x000fe20000000000 */
[----:B------:R-:W-:Y:S01]  /*46e20*/  IMAD.MOV.U32 R64, RZ, RZ, 0x80000 ;  /* 0x00080000ff407424 */ /* 0x000fe200078e00ff */
[----:B------:R-:W1:Y:S01]  /*46e30*/  F2I.U32.F64.TRUNC R30, R30 ;  /* 0x0000001e001e7311 */ /* 0x000e62000030d000 */
[----:B0-----:R-:W-:Y:S01]  /*46e40*/  IMAD.MOV.U32 R24, RZ, RZ, R67 ;  /* 0x000000ffff187224 */ /* 0x001fe200078e0043 */
[----:B------:R-:W-:-:S04]  /*46e50*/  @P1 LOP3.LUT R43, R72, 0x406fe000, RZ, 0xfc, !PT ;  /* 0x406fe000482b1812 */ /* 0x000fc800078efcff */
[----:B------:R-:W-:Y:S02]  /*46e60*/  FSEL R25, R24, 3.748046875, P2 ;  /* 0x406fe00018197808 */ /* 0x000fe40001000000 */
[----:B------:R-:W-:Y:S01]  /*46e70*/  SEL R24, R66, RZ, P2 ;  /* 0x000000ff42187207 */ /* 0x000fe20001000000 */
[----:B------:R-:W0:Y:S01]  /*46e80*/  F2I.U32.F64.TRUNC R42, R42 ;  /* 0x0000002a002a7311 */ /* 0x000e22000030d000 */
[----:B------:R-:W-:Y:S02]  /*46e90*/  @P3 LOP3.LUT R25, R64, 0x406fe000, RZ, 0xfc, !PT ;  /* 0x406fe00040193812 */ /* 0x000fe400078efcff */
[----:B-1----:R-:W-:-:S05]  /*46ea0*/  PRMT R86, R30, 0x7610, R86 ;  /* 0x000076101e567816 */ /* 0x002fca0000000056 */
[----:B------:R-:W1:Y:S01]  /*46eb0*/  F2I.U32.F64.TRUNC R24, R24 ;  /* 0x0000001800187311 */ /* 0x000e62000030d000 */
[----:B0-----:R-:W-:Y:S02]  /*46ec0*/  PRMT R87, R42, 0x7610, R87 ;  /* 0x000076102a577816 */ /* 0x001fe40000000057 */
[----:B-1----:R-:W-:-:S07]  /*46ed0*/  PRMT R88, R24, 0x7610, R88 ;  /* 0x0000761018587816 */ /* 0x002fce0000000058 */
.L_x_1172:
[----:B------:R-:W-:Y:S05]  /*46ee0*/  BSYNC.RECONVERGENT B5 ;  /* 0x0000000000057941 */ /* 0x000fea0003800200 */
.L_x_1171:
[----:B------:R-:W0:Y:S02]  /*46ef0*/  LDC.64 R24, c[0x0][0x380] ;  /* 0x0000e000ff187b82 */ /* 0x000e240000000a00 */
[----:B0-----:R-:W-:-:S06]  /*46f00*/  IMAD.WIDE R24, R37, 0x80, R24 ;  /* 0x0000008025187825 */ /* 0x001fcc00078e0218 */
[----:B------:R-:W2:Y:S01]  /*46f10*/  LDG.E.64 R24, desc[UR8][R24.64+0x78] ;  /* 0x0000780818187981 */ /* 0x000ea2000c1e1b00 */
[----:B------:R-:W-:Y:S02]  /*46f20*/  LOP3.LUT R37, R38, 0xff, RZ, 0xc0, !PT ;  /* 0x000000ff26257812 */ /* 0x000fe400078ec0ff */
[----:B------:R-:W-:Y:S02]  /*46f30*/  LOP3.LUT R64, R39, 0xff, RZ, 0xc0, !PT ;  /* 0x000000ff27407812 */ /* 0x000fe400078ec0ff */
[----:B------:R-:W0:Y:S01]  /*46f40*/  I2F.F64.U16 R30, R37 ;  /* 0x00000025001e7312 */ /* 0x000e220000101800 */
[----:B------:R-:W-:Y:S02]  /*46f50*/  LOP3.LUT R66, R40, 0xff, RZ, 0xc0, !PT ;  /* 0x000000ff28427812 */ /* 0x000fe400078ec0ff */
[----:B------:R-:W-:Y:S02]  /*46f60*/  LOP3.LUT R41, R41, 0xff, RZ, 0xc0, !PT ;  /* 0x000000ff29297812 */ /* 0x000fe400078ec0ff */
[----:B------:R-:W-:-:S02]  /*46f70*/  LOP3.LUT R65, R22, 0xff, RZ, 0xc0, !PT ;  /* 0x000000ff16417812 */ /* 0x000fc400078ec0ff */
[----:B------:R-:W-:Y:S01]  /*46f80*/  MOV R67, 0x80000 ;  /* 0x0008000000437802 */ /* 0x000fe20000000f00 */
[----:B------:R-:W1:Y:S01]  /*46f90*/  I2F.F64.U16 R38, R64 ;  /* 0x0000004000267312 */ /* 0x000e620000101800 */
[----:B------:R-:W-:Y:S02]  /*46fa0*/  MOV R82, 0x80000 ;  /* 0x0008000000527802 */ /* 0x000fe40000000f00 */
[----:B------:R-:W-:Y:S02]  /*46fb0*/  LOP3.LUT R87, R87, 0xff, RZ, 0xc0, !PT ;  /* 0x000000ff57577812 */ /* 0x000fe400078ec0ff */
[----:B------:R-:W-:Y:S01]  /*46fc0*/  LOP3.LUT R27, R27, 0xff, RZ, 0xc0, !PT ;  /* 0x000000ff1b1b7812 */ /* 0x000fe200078ec0ff */
[C---:B0-----:R-:W-:Y:S02]  /*46fd0*/  DMUL R30, R96.reuse, R30 ;  /* 0x0000001e601e7228 */ /* 0x041fe40000000000 */
[----:B------:R0:W3:Y:S01]  /*46fe0*/  I2F.F64.U16 R42, R66 ;  /* 0x00000042002a7312 */ /* 0x0000e20000101800 */
[----:B------:R-:W-:Y:S01]  /*46ff0*/  LOP3.LUT R36, R36, 0xff, RZ, 0xc0, !PT ;  /* 0x000000ff24247812 */ /* 0x000fe200078ec0ff */
[----:B-1----:R-:W-:-:S06]  /*47000*/  DMUL R38, R96, R38 ;  /* 0x0000002660267228 */ /* 0x002fcc0000000000 */
[----:B------:R-:W1:Y:S01]  /*47010*/  I2F.F64.U16 R40, R41 ;  /* 0x0000002900287312 */ /* 0x000e620000101800 */
[----:B------:R-:W-:Y:S01]  /*47020*/  DSETP.MIN.AND P0, P1, R30, 255, PT ;  /* 0x406fe0001e00742a */ /* 0x000fe20003900000 */
[----:B------:R-:W-:Y:S01]  /*47030*/  IMAD.MOV.U32 R22, RZ, RZ, R31 ;  /* 0x000000ffff167224 */ /* 0x000fe200078e001f */
[----:B0-----:R-:W-:Y:S01]  /*47040*/  LOP3.LUT R66, R86, 0xff, RZ, 0xc0, !PT ;  /* 0x000000ff56427812 */ /* 0x001fe200078ec0ff */
[----:B------:R-:W-:Y:S01]  /*47050*/  IMAD.MOV.U32 R31, RZ, RZ, 0x80000 ;  /* 0x00080000ff1f7424 */ /* 0x000fe200078e00ff */
[----:B------:R-:W-:Y:S02]  /*47060*/  DSETP.MIN.AND P2, P3, R38, 255, PT ;  /* 0x406fe0002600742a */ /* 0x000fe40003b40000 */
[----:B------:R-:W-:Y:S01]  /*47070*/  FSEL R37, R22, 3.748046875, P0 ;  /* 0x406fe00016257808 */ /* 0x000fe20000000000 */
[C---:B---3--:R-:W-:Y:S01]  /*47080*/  DMUL R42, R96.reuse, R42 ;  /* 0x0000002a602a7228 */ /* 0x048fe20000000000 */
[----:B------:R-:W-:Y:S01]  /*47090*/  IMAD.MOV.U32 R22, RZ, RZ, R39 ;  /* 0x000000ffff167224 */ /* 0x000fe200078e0027 */
[----:B------:R-:W-:Y:S01]  /*470a0*/  I2F.F64.U16 R64, R65 ;  /* 0x0000004100407312 */ /* 0x000fe20000101800 */
[----:B------:R-:W-:Y:S01]  /*470b0*/  SEL R30, R30, RZ, P0 ;  /* 0x000000ff1e1e7207 */ /* 0x000fe20000000000 */
[----:B------:R-:W-:Y:S01]  /*470c0*/  IMAD.MOV.U32 R39, RZ, RZ, 0x80000 ;  /* 0x00080000ff277424 */ /* 0x000fe200078e00ff */
[----:B------:R-:W-:Y:S01]  /*470d0*/  SEL R38, R38, RZ, P2 ;  /* 0x000000ff26267207 */ /* 0x000fe20001000000 */
[----:B-1----:R-:W-:Y:S01]  /*470e0*/  DMUL R40, R96, R40 ;  /* 0x0000002860287228 */ /* 0x002fe20000000000 */
[----:B------:R-:W-:Y:S01]  /*470f0*/  @P1 LOP3.LUT R37, R67, 0x406fe000, RZ, 0xfc, !PT ;  /* 0x406fe00043251812 */ /* 0x000fe200078efcff */
[----:B------:R-:W-:Y:S01]  /*47100*/  DSETP.MIN.AND P1, P4, R42, 255, PT ;  /* 0x406fe0002a00742a */ /* 0x000fe20003c20000 */
[----:B------:R-:W-:Y:S01]  /*47110*/  FSEL R73, R22, 3.748046875, P2 ;  /* 0x406fe00016497808 */ /* 0x000fe20001000000 */
[----:B------:R-:W-:Y:S01]  /*47120*/  I2F.F64.U16 R66, R66 ;  /* 0x0000004200427312 */ /* 0x000fe20000101800 */
[----:B------:R-:W-:Y:S01]  /*47130*/  IMAD.MOV.U32 R22, RZ, RZ, R43 ;  /* 0x000000ffff167224 */ /* 0x000fe200078e002b */
[----:B------:R-:W-:Y:S01]  /*47140*/  @P3 LOP3.LUT R73, R31, 0x406fe000, RZ, 0xfc, !PT ;  /* 0x406fe0001f493812 */ /* 0x000fe200078efcff */
[----:B------:R-:W-:Y:S01]  /*47150*/  IMAD.MOV.U32 R31, RZ, RZ, R37 ;  /* 0x000000ffff1f7224 */ /* 0x000fe200078e0025 */
[----:B------:R-:W-:-:S02]  /*47160*/  DSETP.MIN.AND P0, P2, R40, 255, PT ;  /* 0x406fe0002800742a */ /* 0x000fc40003a00000 */
[----:B------:R-:W-:Y:S01]  /*47170*/  FSEL R37, R22, 3.748046875, P1 ;  /* 0x406fe00016257808 */ /* 0x000fe20000800000 */
[----:B------:R-:W-:Y:S01]  /*47180*/  IMAD.MOV.U32 R22, RZ, RZ, R42 ;  /* 0x000000ffff167224 */ /* 0x000fe200078e002a */
[----:B------:R0:W1:Y:S01]  /*47190*/  F2I.U32.F64.TRUNC R72, R30 ;  /* 0x0000001e00487311 */ /* 0x000062000030d000 */
[----:B------:R-:W-:-:S03]  /*471a0*/  DADD R96, -R96, 1 ;  /* 0x3ff0000060607429 */ /* 0x000fc60000000100 */
[----:B------:R-:W-:Y:S01]  /*471b0*/  @P4 LOP3.LUT R37, R39, 0x406fe000, RZ, 0xfc, !PT ;  /* 0x406fe00027254812 */ /* 0x000fe200078efcff */
[----:B------:R-:W-:-:S04]  /*471c0*/  IMAD.MOV.U32 R39, RZ, RZ, R73 ;  /* 0x000000ffff277224 */ /* 0x000fc800078e0049 */
[----:B------:R3:W-:Y:S01]  /*471d0*/  F2I.U32.F64.TRUNC R42, R38 ;  /* 0x00000026002a7311 */ /* 0x0007e2000030d000 */
[----:B0-----:R-:W-:Y:S01]  /*471e0*/  SEL R30, R22, RZ, P1 ;  /* 0x000000ff161e7207 */ /* 0x001fe20000800000 */
[----:B------:R-:W-:Y:S02]  /*471f0*/  IMAD.MOV.U32 R22, RZ, RZ, R41 ;  /* 0x000000ffff167224 */ /* 0x000fe400078e0029 */
[----:B------:R-:W-:Y:S01]  /*47200*/  IMAD.MOV.U32 R31, RZ, RZ, R37 ;  /* 0x000000ffff1f7224 */ /* 0x000fe200078e0025 */
[----:B-1----:R-:W-:Y:S02]  /*47210*/  LOP3.LUT R72, R72, 0xff, RZ, 0xc0, !PT ;  /* 0x000000ff48487812 */ /* 0x002fe400078ec0ff */
[----:B------:R-:W-:Y:S01]  /*47220*/  FSEL R73, R22, 3.748046875, P0 ;  /* 0x406fe00016497808 */ /* 0x000fe20000000000 */
[----:B------:R-:W0:Y:S01]  /*47230*/  F2I.U32.F64.TRUNC R43, R30 ;  /* 0x0000001e002b7311 */ /* 0x000e22000030d000 */
[----:B------:R-:W-:Y:S02]  /*47240*/  @P2 LOP3.LUT R73, R82, 0x406fe000, RZ, 0xfc, !PT ;  /* 0x406fe00052492812 */ /* 0x000fe400078efcff */
[----:B---3--:R-:W-:Y:S01]  /*47250*/  SEL R38, R40, RZ, P0 ;  /* 0x000000ff28267207 */ /* 0x008fe20000000000 */
[----:B------:R-:W-:-:S02]  /*47260*/  IMAD.MOV.U32 R40, RZ, RZ, 0x80000 ;  /* 0x00080000ff287424 */ /* 0x000fc400078e00ff */
[----:B------:R-:W-:-:S04]  /*47270*/  IMAD.MOV.U32 R39, RZ, RZ, R73 ;  /* 0x000000ffff277224 */ /* 0x000fc800078e0049 */
[----:B------:R-:W1:Y:S01]  /*47280*/  F2I.U32.F64.TRUNC R73, R38 ;  /* 0x0000002600497311 */ /* 0x000e62000030d000 */
[----:B0-----:R-:W-:Y:S02]  /*47290*/  LOP3.LUT R43, R43, 0xff, RZ, 0xc0, !PT ;  /* 0x000000ff2b2b7812 */ /* 0x001fe400078ec0ff */
[----:B-1----:R-:W-:Y:S01]  /*472a0*/  LOP3.LUT R73, R73, 0xff, RZ, 0xc0, !PT ;  /* 0x000000ff49497812 */ /* 0x002fe200078ec0ff */
[C---:B--2---:R-:W-:Y:S02]  /*472b0*/  DMUL R64, R24.reuse, R64 ;  /* 0x0000004018407228 */ /* 0x044fe40000000000 */
[----:B------:R-:W-:Y:S02]  /*472c0*/  DMUL R66, R24, R66 ;  /* 0x0000004218427228 */ /* 0x000fe40000000000 */
[----:B------:R-:W-:-:S04]  /*472d0*/  DADD R96, R96, -R24 ;  /* 0x0000000060607229 */ /* 0x000fc80000000818 */
[----:B------:R-:W-:Y:S02]  /*472e0*/  DSETP.MIN.AND P1, P3, R64, 255, PT ;  /* 0x406fe0004000742a */ /* 0x000fe40003b20000 */
[----:B------:R-:W-:Y:S01]  /*472f0*/  DSETP.MIN.AND P0, P2, R66, 255, PT ;  /* 0x406fe0004200742a */ /* 0x000fe20003a00000 */
[----:B------:R-:W-:-:S03]  /*47300*/  IMAD.MOV.U32 R22, RZ, RZ, R65 ;  /* 0x000000ffff167224 */ /* 0x000fc600078e0041 */
[----:B------:R-:W-:Y:S02]  /*47310*/  SEL R30, R64, RZ, P1 ;  /* 0x000000ff401e7207 */ /* 0x000fe40000800000 */
[----:B------:R-:W-:Y:S01]  /*47320*/  FSEL R37, R22, 3.748046875, P1 ;  /* 0x406fe00016257808 */ /* 0x000fe20000800000 */
[----:B------:R-:W-:Y:S01]  /*47330*/  IMAD.MOV.U32 R22, RZ, RZ, R67 ;  /* 0x000000ffff167224 */ /* 0x000fe200078e0043 */
[----:B------:R-:W-:Y:S02]  /*47340*/  LOP3.LUT R64, R26, 0xff, RZ, 0xc0, !PT ;  /* 0x000000ff1a407812 */ /* 0x000fe400078ec0ff */
[----:B------:R-:W-:Y:S01]  /*47350*/  SEL R38, R66, RZ, P0 ;  /* 0x000000ff42267207 */ /* 0x000fe20000000000 */
[----:B------:R-:W0:Y:S01]  /*47360*/  I2F.F64.U16 R26, R27 ;  /* 0x0000001b001a7312 */ /* 0x000e220000101800 */
[----:B------:R-:W-:Y:S02]  /*47370*/  FSEL R41, R22, 3.748046875, P0 ;  /* 0x406fe00016297808 */ /* 0x000fe40000000000 */
[----:B------:R-:W-:-:S02]  /*47380*/  @P2 LOP3.LUT R41, R40, 0x406fe000, RZ, 0xfc, !PT ;  /* 0x406fe00028292812 */ /* 0x000fc400078efcff */
[----:B------:R-:W-:-:S03]  /*47390*/  @P3 LOP3.LUT R37, R40, 0x406fe000, RZ, 0xfc, !PT ;  /* 0x406fe00028253812 */ /* 0x000fc600078efcff */
[----:B------:R-:W-:Y:S02]  /*473a0*/  IMAD.MOV.U32 R39, RZ, RZ, R41 ;  /* 0x000000ffff277224 */ /* 0x000fe400078e0029 */
[----:B------:R-:W1:Y:S01]  /*473b0*/  I2F.F64.U16 R40, R87 ;  /* 0x0000005700287312 */ /* 0x000e620000101800 */
[----:B------:R-:W-:Y:S01]  /*473c0*/  IMAD.MOV.U32 R31, RZ, RZ, R37 ;  /* 0x000000ffff1f7224 */ /* 0x000fe200078e0025 */
[----:B------:R-:W-:Y:S01]  /*473d0*/  LOP3.LUT R37, R23, 0xff, RZ, 0xc0, !PT ;  /* 0x000000ff17257812 */ /* 0x000fe200078ec0ff */
[----:B0-----:R-:W-:-:S05]  /*473e0*/  DMUL R26, R96, R26 ;  /* 0x0000001a601a7228 */ /* 0x001fca0000000000 */
[----:B------:R-:W0:Y:S01]  /*473f0*/  I2F.F64.U16 R22, R37 ;  /* 0x0000002500167312 */ /* 0x000e220000101800 */
[----:B-1----:R-:W-:-:S07]  /*47400*/  DMUL R40, R24, R40 ;  /* 0x0000002818287228 */ /* 0x002fce0000000000 */
[----:B------:R-:W1:Y:S01]  /*47410*/  F2I.U32.F64.TRUNC R65, R30 ;  /* 0x0000001e00417311 */ /* 0x000e62000030d000 */
[----:B------:R-:W-:-:S07]  /*47420*/  DSETP.MIN.AND P4, P2, R40, 255, PT ;  /* 0x406fe0002800742a */ /* 0x000fce0003a80000 */
[----:B------:R2:W3:Y:S01]  /*47430*/  I2F.F64.U16 R30, R64 ;  /* 0x00000040001e7312 */ /* 0x0004e20000101800 */
[----:B0-----:R-:W-:Y:S01]  /*47440*/  DMUL R22, R96, R22 ;  /* 0x0000001660167228 */ /* 0x001fe20000000000 */
[----:B-1----:R-:W-:-:S06]  /*47450*/  LOP3.LUT R65, R65, 0xff, RZ, 0xc0, !PT ;  /* 0x000000ff41417812 */ /* 0x002fcc00078ec0ff */
[----:B------:R0:W-:Y:S01]  /*47460*/  F2I.U32.F64.TRUNC R66, R38 ;  /* 0x0000002600427311 */ /* 0x0001e2000030d000 */
[----:B------:R-:W-:Y:S01]  /*47470*/  DSETP.MIN.AND P0, P1, R22, 255, PT ;  /* 0x406fe0001600742a */ /* 0x000fe20003900000 */
[----:B--2---:R-:W-:Y:S01]  /*47480*/  IMAD.MOV.U32 R64, RZ, RZ, 0x80000 ;  /* 0x00080000ff407424 */ /* 0x004fe200078e00ff */
[----:B---3--:R-:W-:-:S05]  /*47490*/  DMUL R30, R96, R30 ;  /* 0x0000001e601e7228 */ /* 0x008fca0000000000 */
[----:B------:R-:W1:Y:S01]  /*474a0*/  I2F.F64.U16 R36, R36 ;  /* 0x0000002400247312 */ /* 0x000e620000101800 */
[----:B------:R-:W-:Y:S01]  /*474b0*/  SEL R22, R22, RZ, P0 ;  /* 0x000000ff16167207 */ /* 0x000fe20000000000 */
[----:B0-----:R-:W-:Y:S01]  /*474c0*/  IMAD.MOV.U32 R38, RZ, RZ, R41 ;  /* 0x000000ffff267224 */ /* 0x001fe200078e0029 */
[----:B------:R-:W-:-:S04]  /*474d0*/  MOV R39, 0x80000 ;  /* 0x0008000000277802 */ /* 0x000fc80000000f00 */
[----:B------:R-:W-:Y:S01]  /*474e0*/  FSEL R83, R38, 3.748046875, P4 ;  /* 0x406fe00026537808 */ /* 0x000fe20002000000 */
[----:B------:R-:W-:Y:S01]  /*474f0*/  IMAD.MOV.U32 R38, RZ, RZ, R40 ;  /* 0x000000ffff267224 */ /* 0x000fe200078e0028 */
[----:B------:R-:W-:Y:S02]  /*47500*/  LOP3.LUT R40, R88, 0xff, RZ, 0xc0, !PT ;  /* 0x000000ff58287812 */ /* 0x000fe400078ec0ff */
[----:B------:R-:W-:Y:S01]  /*47510*/  @P2 LOP3.LUT R83, R39, 0x406fe000, RZ, 0xfc, !PT ;  /* 0x406fe00027532812 */ /* 0x000fe200078efcff */
[----:B------:R-:W-:Y:S01]  /*47520*/  DSETP.MIN.AND P2, P3, R30, 255, PT ;  /* 0x406fe0001e00742a */ /* 0x000fe20003b40000 */
[----:B------:R-:W-:Y:S01]  /*47530*/  IMAD.MOV.U32 R39, RZ, RZ, R23 ;  /* 0x000000ffff277224 */ /* 0x000fe200078e0017 */
[----:B------:R-:W-:Y:S01]  /*47540*/  SEL R38, R38, RZ, P4 ;  /* 0x000000ff26267207 */ /* 0x000fe20002000000 */
[----:B------:R-:W0:Y:S01]  /*47550*/  I2F.F64.U16 R40, R40 ;  /* 0x0000002800287312 */ /* 0x000e220000101800 */
[----:B------:R-:W-:Y:S01]  /*47560*/  IMAD.MOV.U32 R23, RZ, RZ, R31 ;  /* 0x000000ffff177224 */ /* 0x000fe200078e001f */
[----:B-1----:R-:W-:Y:S01]  /*47570*/  DMUL R36, R96, R36 ;  /* 0x0000002460247228 */ /* 0x002fe20000000000 */
[----:B------:R-:W-:Y:S01]  /*47580*/  FSEL R67, R39, 3.748046875, P0 ;  /* 0x406fe00027437808 */ /* 0x000fe20000000000 */
[----:B------:R-:W-:Y:S01]  /*47590*/  IMAD.MOV.U32 R39, RZ, RZ, R83 ;  /* 0x000000ffff277224 */ /* 0x000fe200078e0053 */
[----:B------:R-:W-:Y:S01]  /*475a0*/  @P1 LOP3.LUT R67, R64, 0x406fe000, RZ, 0xfc, !PT ;  /* 0x406fe00040431812 */ /* 0x000fe200078efcff */
[----:B------:R-:W-:Y:S01]  /*475b0*/  DSETP.MIN.AND P1, P4, R26, 255, PT ;  /* 0x406fe0001a00742a */ /* 0x000fe20003c20000 */
[----:B------:R-:W-:-:S02]  /*475c0*/  FSEL R83, R23, 3.748046875, P2 ;  /* 0x406fe00017537808 */ /* 0x000fc40001000000 */
[----:B------:R-:W-:Y:S01]  /*475d0*/  LOP3.LUT R66, R66, 0xff, RZ, 0xc0, !PT ;  /* 0x000000ff42427812 */ /* 0x000fe200078ec0ff */
[----:B------:R-:W-:Y:S01]  /*475e0*/  IMAD.MOV.U32 R23, RZ, RZ, R67 ;  /* 0x000000ffff177224 */ /* 0x000fe200078e0043 */
[----:B------:R-:W-:Y:S01]  /*475f0*/  @P3 LOP3.LUT R83, R64, 0x406fe000, RZ, 0xfc, !PT ;  /* 0x406fe00040533812 */ /* 0x000fe200078efcff */
[----:B------:R1:W2:Y:S01]  /*47600*/  F2I.U32.F64.TRUNC R39, R38 ;  /* 0x0000002600277311 */ /* 0x0002a2000030d000 */
[----:B------:R-:W-:Y:S01]  /*47610*/  SEL R26, R26, RZ, P1 ;  /* 0x000000ff1a1a7207 */ /* 0x000fe20000800000 */
[----:B0-----:R-:W-:Y:S01]  /*47620*/  DMUL R40, R24, R40 ;  /* 0x0000002818287228 */ /* 0x001fe20000000000 */
[----:B------:R-:W-:Y:S02]  /*47630*/  MOV R25, R27 ;  /* 0x0000001b00197202 */ /* 0x000fe40000000f00 */
[----:B------:R-:W-:Y:S01]  /*47640*/  SEL R24, R30, RZ, P2 ;  /* 0x000000ff1e187207 */ /* 0x000fe20001000000 */
[----:B------:R-:W-:Y:S02]  /*47650*/  DSETP.MIN.AND P0, P2, R36, 255, PT ;  /* 0x406fe0002400742a */ /* 0x000fe40003a00000 */
[----:B------:R0:W3:Y:S01]  /*47660*/  F2I.U32.F64.TRUNC R23, R22 ;  /* 0x0000001600177311 */ /* 0x0000e2000030d000 */
[----:B------:R-:W-:Y:S01]  /*47670*/  FSEL R31, R25, 3.748046875, P1 ;  /* 0x406fe000191f7808 */ /* 0x000fe20000800000 */
[----:B------:R-:W-:-:S02]  /*47680*/  IMAD.MOV.U32 R25, RZ, RZ, R83 ;  /* 0x000000ffff197224 */ /* 0x000fc400078e0053 */
[----:B-1----:R-:W-:Y:S01]  /*47690*/  IMAD.MOV.U32 R38, RZ, RZ, 0x80000 ;  /* 0x00080000ff267424 */ /* 0x002fe200078e00ff */
[----:B--2---:R-:W-:-:S03]  /*476a0*/  LOP3.LUT R39, R39, 0xff, RZ, 0xc0, !PT ;  /* 0x000000ff27277812 */ /* 0x004fc600078ec0ff */
[----:B------:R3:W1:Y:S01]  /*476b0*/  F2I.U32.F64.TRUNC R24, R24 ;  /* 0x0000001800187311 */ /* 0x000662000030d000 */
[----:B------:R-:W-:Y:S01]  /*476c0*/  @P4 LOP3.LUT R31, R38, 0x406fe000, RZ, 0xfc, !PT ;  /* 0x406fe000261f4812 */ /* 0x000fe200078efcff */
[----:B0-----:R-:W-:Y:S01]  /*476d0*/  IMAD.MOV.U32 R22, RZ, RZ, R37 ;  /* 0x000000ffff167224 */ /* 0x001fe200078e0025 */
[----:B------:R-:W-:-:S03]  /*476e0*/  LOP3.LUT R37, R42, 0xff, RZ, 0xc0, !PT ;  /* 0x000000ff2a257812 */ /* 0x000fc600078ec0ff */
[----:B------:R-:W-:Y:S01]  /*476f0*/  IMAD.MOV.U32 R27, RZ, RZ, R31 ;  /* 0x000000ffff1b7224 */ /* 0x000fe200078e001f */
[----:B------:R-:W-:Y:S02]  /*47700*/  FSEL R67, R22, 3.748046875, P0 ;  /* 0x406fe00016437808 */ /* 0x000fe40000000000 */
[----:B------:R-:W-:Y:S01]  /*47710*/  @P2 LOP3.LUT R67, R38, 0x406fe000, RZ, 0xfc, !PT ;  /* 0x406fe00026432812 */ /* 0x000fe200078efcff */
[----:B------:R0:W2:Y:S01]  /*47720*/  F2I.U32.F64.TRUNC R30, R26 ;  /* 0x0000001a001e7311 */ /* 0x0000a2000030d000 */
[----:B---3--:R-:W-:Y:S02]  /*47730*/  LOP3.LUT R25, R23, 0xff, RZ, 0xc0, !PT ;  /* 0x000000ff17197812 */ /* 0x008fe400078ec0ff */
[----:B------:R-:W-:Y:S01]  /*47740*/  SEL R22, R36, RZ, P0 ;  /* 0x000000ff24167207 */ /* 0x000fe20000000000 */
[----:B------:R-:W-:Y:S01]  /*47750*/  IMAD.MOV.U32 R23, RZ, RZ, R67 ;  /* 0x000000ffff177224 */ /* 0x000fe200078e0043 */
[----:B-1----:R-:W-:Y:S01]  /*47760*/  LOP3.LUT R36, R24, 0xff, RZ, 0xc0, !PT ;  /* 0x000000ff18247812 */ /* 0x002fe200078ec0ff */
[----:B------:R-:W-:Y:S01]  /*47770*/  IMAD.IADD R25, R25, 0x1, R72 ;  /* 0x0000000119197824 */ /* 0x000fe200078e0248 */
[----:B------:R-:W-:Y:S01]  /*47780*/  DSETP.MIN.AND P0, P1, R40, 255, PT ;  /* 0x406fe0002800742a */ /* 0x000fe20003900000 */
[----:B------:R1:W3:Y:S02]  /*47790*/  F2I.U32.F64.TRUNC R31, R22 ;  /* 0x00000016001f7311 */ /* 0x0002e4000030d000 */
[----:B0-----:R-:W-:-:S02]  /*477a0*/  IMAD.IADD R26, R36, 0x1, R37 ;  /* 0x00000001241a7824 */ /* 0x001fc400078e0225 */
[----:B------:R-:W-:Y:S02]  /*477b0*/  IMAD.MOV.U32 R27, RZ, RZ, R41 ;  /* 0x000000ffff1b7224 */ /* 0x000fe400078e0029 */
[----:B------:R-:W-:Y:S01]  /*477c0*/  IMAD.MOV.U32 R36, RZ, RZ, 0x80000 ;  /* 0x00080000ff247424 */ /* 0x000fe200078e00ff */
[----:B--2---:R-:W-:Y:S01]  /*477d0*/  LOP3.LUT R30, R30, 0xff, RZ, 0xc0, !PT ;  /* 0x000000ff1e1e7812 */ /* 0x004fe200078ec0ff */
[----:B------:R-:W0:Y:S01]  /*477e0*/  I2F.F64.U32 R24, R25 ;  /* 0x0000001900187312 */ /* 0x000e220000201800 */
[----:B------:R-:W-:Y:S01]  /*477f0*/  IMAD.MOV.U32 R41, RZ, RZ, 0x80000 ;  /* 0x00080000ff297424 */ /* 0x000fe200078e00ff */
[----:B-1----:R-:W-:Y:S02]  /*47800*/  FSEL R23, R27, 3.748046875, P0 ;  /* 0x406fe0001b177808 */ /* 0x002fe40000000000 */
[----:B------:R-:W-:Y:S02]  /*47810*/  IADD3 R30, PT, PT, R30, R43, RZ ;  /* 0x0000002b1e1e7210 */ /* 0x000fe40007ffe0ff */
[----:B------:R-:W-:-:S02]  /*47820*/  @P1 LOP3.LUT R23, R36, 0x406fe000, RZ, 0xfc, !PT ;  /* 0x406fe00024171812 */ /* 0x000fc400078efcff */
[----:B------:R-:W1:Y:S01]  /*47830*/  I2F.F64.U32 R26, R26 ;  /* 0x0000001a001a7312 */ /* 0x000e620000201800 */
[----:B---3--:R-:W-:Y:S02]  /*47840*/  LOP3.LUT R36, R31, 0xff, RZ, 0xc0, !PT ;  /* 0x000000ff1f247812 */ /* 0x008fe400078ec0ff */
[----:B------:R-:W-:-:S03]  /*47850*/  SEL R22, R40, RZ, P0 ;  /* 0x000000ff28167207 */ /* 0x000fc60000000000 */
[----:B------:R-:W-:Y:S01]  /*47860*/  IMAD.IADD R36, R36, 0x1, R73 ;  /* 0x0000000124247824 */ /* 0x000fe200078e0249 */
[----:B0-----:R-:W-:Y:S01]  /*47870*/  DSETP.MIN.AND P0, P1, R24, 255, PT ;  /* 0x406fe0001800742a */ /* 0x001fe20003900000 */
[----:B------:R-:W-:Y:S01]  /*47880*/  IMAD.MOV.U32 R37, RZ, RZ, R25 ;  /* 0x000000ffff257224 */ /* 0x000fe200078e0019 */
[----:B------:R-:W0:Y:S01]  /*47890*/  I2F.F64.U32 R30, R30 ;  /* 0x0000001e001e7312 */ /* 0x000e220000201800 */
[----:B-1----:R-:W-:Y:S01]  /*478a0*/  DSETP.MIN.AND P2, P3, R26, 255, PT ;  /* 0x406fe0001a00742a */ /* 0x002fe20003b40000 */
[----:B------:R-:W-:-:S06]  /*478b0*/  IMAD.MOV.U32 R25, RZ, RZ, R27 ;  /* 0x000000ffff197224 */ /* 0x000fcc00078e001b */
[----:B------:R1:W2:Y:S01]  /*478c0*/  F2I.U32.F64.TRUNC R40, R22 ;  /* 0x0000001600287311 */ /* 0x0002a2000030d000 */
[----:B------:R-:W-:Y:S02]  /*478d0*/  FSEL R25, R25, 3.748046875, P2 ;  /* 0x406fe00019197808 */ /* 0x000fe40001000000 */
[----:B-1----:R-:W-:-:S05]  /*478e0*/  FSEL R23, R37, 3.748046875, P0 ;  /* 0x406fe00025177808 */ /* 0x002fca0000000000 */
[----:B------:R-:W1:Y:S01]  /*478f0*/  I2F.F64.U32 R36, R36 ;  /* 0x0000002400247312 */ /* 0x000e620000201800 */
[----:B------:R-:W-:Y:S02]  /*47900*/  @P1 LOP3.LUT R23, R38, 0x406fe000, RZ, 0xfc, !PT ;  /* 0x406fe00026171812 */ /* 0x000fe400078efcff */
[----:B------:R-:W-:Y:S01]  /*47910*/  SEL R22, R24, RZ, P0 ;  /* 0x000000ff18167207 */ /* 0x000fe20000000000 */
[----:B0-----:R-:W-:Y:S01]  /*47920*/  DSETP.MIN.AND P0, P1, R30, 255, PT ;  /* 0x406fe0001e00742a */ /* 0x001fe20003900000 */
[----:B------:R-:W-:Y:S02]  /*47930*/  @P3 LOP3.LUT R25, R38, 0x406fe000, RZ, 0xfc, !PT ;  /* 0x406fe00026193812 */ /* 0x000fe400078efcff */
[----:B------:R-:W-:Y:S01]  /*47940*/  SEL R24, R26, RZ, P2 ;  /* 0x000000ff1a187207 */ /* 0x000fe20001000000 */
[----:B------:R0:W3:Y:S01]  /*47950*/  F2I.U32.F64.TRUNC R38, R22 ;  /* 0x0000001600267311 */ /* 0x0000e2000030d000 */
[----:B------:R-:W-:Y:S01]  /*47960*/  IMAD.MOV.U32 R26, RZ, RZ, R31 ;  /* 0x000000ffff1a7224 */ /* 0x000fe200078e001f */
[----:B--2---:R-:W-:Y:S01]  /*47970*/  LOP3.LUT R40, R40, 0xff, RZ, 0xc0, !PT ;  /* 0x000000ff28287812 */ /* 0x004fe200078ec0ff */
[----:B------:R-:W-:-:S03]  /*47980*/  IMAD.MOV.U32 R31, RZ, RZ, 0x80000 ;  /* 0x00080000ff1f7424 */ /* 0x000fc600078e00ff */
[----:B------:R-:W-:Y:S01]  /*47990*/  FSEL R27, R26, 3.748046875, P0 ;  /* 0x406fe0001a1b7808 */ /* 0x000fe20000000000 */
[----:B-1----:R-:W-:Y:S01]  /*479a0*/  DSETP.MIN.AND P2, P3, R36, 255, PT ;  /* 0x406fe0002400742a */ /* 0x002fe20003b40000 */
[----:B------:R-:W1:Y:S01]  /*479b0*/  F2I.U32.F64.TRUNC R24, R24 ;  /* 0x0000001800187311 */ /* 0x000e62000030d000 */
[----:B------:R-:W-:Y:S01]  /*479c0*/  SEL R26, R30, RZ, P0 ;  /* 0x000000ff1e1a7207 */ /* 0x000fe20000000000 */
[----:B0-----:R-:W-:Y:S01]  /*479d0*/  IMAD.MOV.U32 R22, RZ, RZ, R37 ;  /* 0x000000ffff167224 */ /* 0x001fe200078e0025 */
[----:B------:R-:W-:-:S04]  /*479e0*/  @P1 LOP3.LUT R27, R41, 0x406fe000, RZ, 0xfc, !PT ;  /* 0x406fe000291b1812 */ /* 0x000fc800078efcff */
[----:B------:R-:W-:Y:S01]  /*479f0*/  FSEL R23, R22, 3.748046875, P2 ;  /* 0x406fe00016177808 */ /* 0x000fe20001000000 */
[----:B------:R0:W2:Y:S01]  /*47a00*/  F2I.U32.F64.TRUNC R30, R26 ;  /* 0x0000001a001e7311 */ /* 0x0000a2000030d000 */
[----:B------:R-:W-:Y:S02]  /*47a10*/  SEL R22, R36, RZ, P2 ;  /* 0x000000ff24167207 */ /* 0x000fe40001000000 */
[----:B---3--:R-:W-:Y:S02]  /*47a20*/  LOP3.LUT R38, R38, 0xff, RZ, 0xc0, !PT ;  /* 0x000000ff26267812 */ /* 0x008fe400078ec0ff */
[----:B------:R-:W-:Y:S02]  /*47a30*/  @P3 LOP3.LUT R23, R31, 0x406fe000, RZ, 0xfc, !PT ;  /* 0x406fe0001f173812 */ /* 0x000fe400078efcff */
[----:B-1----:R-:W-:Y:S01]  /*47a40*/  LOP3.LUT R31, R24, 0xff, RZ, 0xc0, !PT ;  /* 0x000000ff181f7812 */ /* 0x002fe200078ec0ff */
[----:B------:R-:W-:Y:S01]  /*47a50*/  IMAD.IADD R25, R65, 0x1, R38 ;  /* 0x0000000141197824 */ /* 0x000fe200078e0226 */
[----:B------:R-:W1:Y:S01]  /*47a60*/  F2I.U32.F64.TRUNC R22, R22 ;  /* 0x0000001600167311 */ /* 0x000e62000030d000 */
[----:B------:R-:W-:Y:S01]  /*47a70*/  IMAD.MOV.U32 R38, RZ, RZ, 0x80000 ;  /* 0x00080000ff267424 */ /* 0x000fe200078e00ff */
[----:B0-----:R-:W-:-:S02]  /*47a80*/  IADD3 R26, PT, PT, R66, R31, RZ ;  /* 0x0000001f421a7210 */ /* 0x001fc40007ffe0ff */
[----:B--2---:R-:W-:-:S04]  /*47a90*/  LOP3.LUT R30, R30, 0xff, RZ, 0xc0, !PT ;  /* 0x000000ff1e1e7812 */ /* 0x004fc800078ec0ff */
        /* <DEDUP_REMOVED lines=13> */
[----:B------:R-:W-:Y:S01]  /*47b70*/  @P1 LOP3.LUT R23, R38, 0x406fe000, RZ, 0xfc, !PT ;  /* 0x406fe00026171812 */ /* 0x000fe200078efcff */
[----:B0-----:R-:W-:Y:S01]  /*47b80*/  DSETP.MIN.AND P0, P1, R30, 255, PT ;  /* 0x406fe0001e00742a */ /* 0x001fe20003900000 */
[----:B------:R-:W-:Y:S02]  /*47b90*/  FSEL R25, R25, 3.748046875, P2 ;  /* 0x406fe00019197808 */ /* 0x000fe40001000000 */
[----:B------:R-:W-:Y:S01]  /*47ba0*/  SEL R24, R26, RZ, P2 ;  /* 0x000000ff1a187207 */ /* 0x000fe20001000000 */
[----:B------:R-:W-:Y:S01]  /*47bb0*/  IMAD.MOV.U32 R26, RZ, RZ, R31 ;  /* 0x000000ffff1a7224 */ /* 0x000fe200078e001f */
[----:B------:R0:W-:Y:S03]  /*47bc0*/  F2I.U32.F64.TRUNC R23, R22 ;  /* 0x0000001600177311 */ /* 0x0001e6000030d000 */
[----:B------:R-:W-:Y:S01]  /*47bd0*/  @P3 LOP3.LUT R25, R38, 0x406fe000, RZ, 0xfc, !PT ;  /* 0x406fe00026193812 */ /* 0x000fe200078efcff */
[----:B-1----:R-:W-:Y:S01]  /*47be0*/  DSETP.MIN.AND P2, P3, R36, 255, PT ;  /* 0x406fe0002400742a */ /* 0x002fe20003b40000 */
[----:B------:R-:W-:Y:S01]  /*47bf0*/  FSEL R27, R26, 3.748046875, P0 ;  /* 0x406fe0001a1b7808 */ /* 0x000fe20000000000 */
[----:B------:R-:W-:Y:S01]  /*47c00*/  IMAD.MOV.U32 R26, RZ, RZ, 0x80000 ;  /* 0x00080000ff1a7424 */ /* 0x000fe200078e00ff */
[----:B------:R-:W-:Y:S01]  /*47c10*/  SEL R30, R30, RZ, P0 ;  /* 0x000000ff1e1e7207 */ /* 0x000fe20000000000 */
[----:B------:R-:W1:Y:S01]  /*47c20*/  F2I.U32.F64.TRUNC R24, R24 ;  /* 0x0000001800187311 */ /* 0x000e62000030d000 */
[----:B------:R-:W-:Y:S01]  /*47c30*/  @P1 LOP3.LUT R27, R38, 0x406fe000, RZ, 0xfc, !PT ;  /* 0x406fe000261b1812 */ /* 0x000fe200078efcff */
[----:B0-----:R-:W-:Y:S01]  /*47c40*/  IMAD.MOV.U32 R22, RZ, RZ, R37 ;  /* 0x000000ffff167224 */ /* 0x001fe200078e0025 */
[----:B------:R-:W-:-:S02]  /*47c50*/  SEL R38, R36, RZ, P2 ;  /* 0x000000ff24267207 */ /* 0x000fc40001000000 */
[----:B------:R-:W-:Y:S02]  /*47c60*/  MOV R31, R27 ;  /* 0x0000001b001f7202 */ /* 0x000fe40000000f00 */
[----:B------:R-:W-:-:S03]  /*47c70*/  FSEL R39, R22, 3.748046875, P2 ;  /* 0x406fe00016277808 */ /* 0x000fc60001000000 */
[----:B------:R-:W-:Y:S01]  /*47c80*/  @P3 LOP3.LUT R39, R26, 0x406fe000, RZ, 0xfc, !PT ;  /* 0x406fe0001a273812 */ /* 0x000fe200078efcff */
[----:B------:R0:W2:Y:S01]  /*47c90*/  F2I.U32.F64.TRUNC R27, R30 ;  /* 0x0000001e001b7311 */ /* 0x0000a2000030d000 */
[----:B-1----:R-:W-:-:S07]  /*47ca0*/  PRMT R26, R24, 0x7610, R26 ;  /* 0x00007610181a7816 */ /* 0x002fce000000001a */
[----:B------:R0:W1:Y:S02]  /*47cb0*/  F2I.U32.F64.TRUNC R36, R38 ;  /* 0x0000002600247311 */ /* 0x000064000030d000 */
.L_x_979:
[----:B------:R-:W-:Y:S05]  /*47cc0*/  BSYNC.RECONVERGENT B4 ;  /* 0x0000000000047941 */ /* 0x000fea0003800200 */
.L_x_966:
[----:B------:R-:W-:Y:S01]  /*47cd0*/  DMUL R24, R78, R32 ;  /* 0x000000204e187228 */ /* 0x000fe20000000000 */
[----:B0-----:R-:W-:Y:S01]  /*47ce0*/  IMAD.MOV.U32 R38, RZ, RZ, 0x0 ;  /* 0x00000000ff267424 */ /* 0x001fe200078e00ff */
        /* <DEDUP_REMOVED lines=23> */
[----:B------:R0:W3:Y:S01]  /*47e60*/  MUFU.RSQ R30, R31 ;  /* 0x0000001f001e7308 */ /* 0x0000e20000001400 */
[----:B------:R-:W-:Y:S01]  /*47e70*/  BSSY.RECONVERGENT B2, `(.L_x_1261) ;  /* 0x000000d000027945 */ /* 0x000fe20003800200 */
[----:B------:R-:W-:Y:S02]  /*47e80*/  DMUL R40, R38, R24 ;  /* 0x0000001826287228 */ /* 0x000fe40000000000 */
[----:B------:R-:W-:-:S13]  /*47e90*/  ISETP.GT.U32.AND P0, PT, R22, 0x727fffff, PT ;  /* 0x727fffff1600780c */ /* 0x000fda0003f04070 */
[----:B0--3--:R-:W-:Y:S05]  /*47ea0*/  @!P0 BRA `(.L_x_1262) ;  /* 0x0000000000148947 */ /* 0x009fea0003800000 */
[----:B------:R-:W-:Y:S01]  /*47eb0*/  IMAD.MOV.U32 R22, RZ, RZ, R31 ;  /* 0x000000ffff167224 */ /* 0x000fe200078e001f */
[----:B------:R-:W-:-:S07]  /*47ec0*/  MOV R24, 0x47ee0 ;  /* 0x00047ee000187802 */ /* 0x000fce0000000f00 */
[----:B-12---:R-:W-:Y:S05]  /*47ed0*/  CALL.REL.NOINC `($__internal_3_$__cuda_sm20_sqrt_rn_f32_slowpath) ;  /* 0x0000014400447944 */ /* 0x006fea0003c00000 */
[----:B------:R-:W-:Y:S01]  /*47ee0*/  MOV R22, R30 ;  /* 0x0000001e00167202 */ /* 0x000fe20000000f00 */
[----:B------:R-:W-:Y:S06]  /*47ef0*/  BRA `(.L_x_1263) ;  /* 0x0000000000107947 */ /* 0x000fec0003800000 */
.L_x_1262:
[----:B------:R-:W-:Y:S01]  /*47f00*/  FMUL.FTZ R22, R31, R30 ;  /* 0x0000001e1f167220 */ /* 0x000fe20000410000 */
[----:B------:R-:W-:-:S03]  /*47f10*/  FMUL.FTZ R24, R30, 0.5 ;  /* 0x3f0000001e187820 */ /* 0x000fc60000410000 */
[----:B------:R-:W-:-:S04]  /*47f20*/  FFMA R25, -R22, R22, R31 ;  /* 0x0000001616197223 */ /* 0x000fc8000000011f */
[----:B------:R-:W-:-:S07]  /*47f30*/  FFMA R22, R25, R24, R22 ;  /* 0x0000001819167223 */ /* 0x000fce0000000016 */
.L_x_1263:
[----:B------:R-:W-:Y:S05]  /*47f40*/  BSYNC.RECONVERGENT B2 ;  /* 0x0000000000027941 */ /* 0x000fea0003800200 */
.L_x_1261:
        /* <DEDUP_REMOVED lines=9> */
[----:B------:R-:W-:Y:S02]  /*47fe0*/  IMAD.MOV.U32 R34, RZ, RZ, 0x0 ;  /* 0x00000000ff227424 */ /* 0x000fe400078e00ff */
[----:B------:R-:W-:Y:S01]  /*47ff0*/  IMAD.MOV.U32 R35, RZ, RZ, 0x3fd80000 ;  /* 0x3fd80000ff237424 */ /* 0x000fe200078e00ff */
        /* <DEDUP_REMOVED lines=22> */
[----:B-12---:R-:W-:Y:S05]  /*48160*/  CALL.REL.NOINC `($__internal_2_$__cuda_sm20_dsqrt_rn_f64_mediumpath_v1) ;  /* 0x0000013c00f47944 */ /* 0x006fea0003c00000 */
[----:B------:R-:W-:Y:S02]  /*48170*/  IMAD.MOV.U32 R34, RZ, RZ, R24 ;  /* 0x000000ffff227224 */ /* 0x000fe400078e0018 */
[----:B------:R-:W-:-:S07]  /*48180*/  IMAD.MOV.U32 R35, RZ, RZ, R25 ;  /* 0x000000ffff237224 */ /* 0x000fce00078e0019 */
.L_x_1265:
[----:B------:R-:W-:Y:S05]  /*48190*/  BSYNC.RECONVERGENT B5 ;  /* 0x0000000000057941 */ /* 0x000fea0003800200 */
.L_x_1264:
        /* <DEDUP_REMOVED lines=22> */
[----:B-12---:R-:W-:Y:S05]  /*48300*/  CALL.REL.NOINC `($__internal_1_$__cuda_sm20_div_rn_f64_full) ;  /* 0x0000013800207944 */ /* 0x006fea0003c00000 */
.L_x_1267:
[----:B------:R-:W-:Y:S05]  /*48310*/  BSYNC.RECONVERGENT B5 ;  /* 0x0000000000057941 */ /* 0x000fea0003800200 */
.L_x_1266:
        /* <DEDUP_REMOVED lines=22> */
[----:B-12---:R-:W-:Y:S05]  /*48480*/  CALL.REL.NOINC `($__internal_1_$__cuda_sm20_div_rn_f64_full) ;  /* 0x0000013400c07944 */ /* 0x006fea0003c00000 */
[----:B------:R-:W-:Y:S02]  /*48490*/  IMAD.MOV.U32 R66, RZ, RZ, R24 ;  /* 0x000000ffff427224 */ /* 0x000fe400078e0018 */
[----:B------:R-:W-:-:S07]  /*484a0*/  IMAD.MOV.U32 R67, RZ, RZ, R25 ;  /* 0x000000ffff437224 */ /* 0x000fce00078e0019 */
.L_x_1269:
[----:B------:R-:W-:Y:S05]  /*484b0*/  BSYNC.RECONVERGENT B5 ;  /* 0x0000000000057941 */ /* 0x000fea0003800200 */
.L_x_1268:
        /* <DEDUP_REMOVED lines=20> */
[----:B-12---:R-:W-:Y:S05]  /*48600*/  CALL.REL.NOINC `($__internal_1_$__cuda_sm20_div_rn_f64_full) ;  /* 0x0000013400607944 */ /* 0x006fea0003c00000 */
.L_x_1271:
[----:B------:R-:W-:Y:S05]  /*48610*/  BSYNC.RECONVERGENT B5 ;  /* 0x0000000000057941 */ /* 0x000fea0003800200 */
.L_x_1270:
[----:B------:R-:W-:Y:S02]  /*48620*/  IMAD.MOV.U32 R64, RZ, RZ, R24 ;  /* 0x000000ffff407224 */ /* 0x000fe400078e0018 */
[----:B------:R-:W-:-:S07]  /*48630*/  IMAD.MOV.U32 R65, RZ, RZ, R25 ;  /* 0x000000ffff417224 */ /* 0x000fce00078e0019 */
.L_x_1260:
[----:B------:R-:W-:Y:S05]  /*48640*/  BSYNC.RECONVERGENT B4 ;  /* 0x0000000000047941 */ /* 0x000fea0003800200 */
.L_x_1259:
        /* <DEDUP_REMOVED lines=23> */
[----:B-12---:R-:W-:Y:S05]  /*487c0*/  CALL.REL.NOINC `($__internal_2_$__cuda_sm20_dsqrt_rn_f64_mediumpath_v1) ;  /* 0x00000138005c7944 */ /* 0x006fea0003c00000 */
[----:B------:R-:W-:Y:S02]  /*487d0*/  IMAD.MOV.U32 R38, RZ, RZ, R24 ;  /* 0x000000ffff267224 */ /* 0x000fe400078e0018 */
[----:B------:R-:W-:-:S07]  /*487e0*/  IMAD.MOV.U32 R39, RZ, RZ, R25 ;  /* 0x000000ffff277224 */ /* 0x000fce00078e0019 */
.L_x_1273:
[----:B------:R-:W-:Y:S05]  /*487f0*/  BSYNC.RECONVERGENT B4 ;  /* 0x0000000000047941 */ /* 0x000fea0003800200 */
.L_x_1272:
[----:B------:R-:W-:Y:S01]  /*48800*/  UMOV UR4, 0xa0b5ed8d ;  /* 0xa0b5ed8d00047882 */ /* 0x000fe20000000000 */
[----:B------:R-:W-:Y:S01]  /*48810*/  UMOV UR5, 0x3eb0c6f7 ;  /* 0x3eb0c6f700057882 */ /* 0x000fe20000000000 */
[----:B------:R-:W-:Y:S01]  /*48820*/  BSSY.RECONVERGENT B4, `(.L_x_1274) ;  /* 0x0001132000047945 */ /* 0x000fe20003800200 */
[----:B------:R-:W-:Y:S01]  /*48830*/  DSETP.GT.AND P0, PT, R38, UR4, PT ;  /* 0x0000000426007e2a */ /* 0x000fe2000bf04000 */
[----:B------:R-:W-:Y:S02]  /*48840*/  PRMT R28, R23, 0x7610, R28 ;  /* 0x00007610171c7816 */ /* 0x000fe4000000001c */
[----:B------:R-:W-:Y:S02]  /*48850*/  PRMT R29, R26, 0x7610, R29 ;  /* 0x000076101a1d7816 */ /* 0x000fe4000000001d */
[----:B--2---:R-:W-:Y:S02]  /*48860*/  PRMT R32, R27, 0x7610, R32 ;  /* 0x000076101b207816 */ /* 0x004fe40000000020 */
[----:B-1----:R-:W-:-:S07]  /*48870*/  PRMT R33, R36, 0x7610, R33 ;  /* 0x0000761024217816 */ /* 0x002fce0000000021 */
[----:B------:R-:W-:Y:S05]  /*48880*/  @!P0 BRA `(.L_x_1275) ;  /* 0x0000011000ac8947 */ /* 0x000fea0003800000 */
[----:B------:R-:W0:Y:S02]  /*48890*/  LDCU UR4, c[0x0][0x398] ;  /* 0x00007300ff0477ac */ /* 0x000e240008000800 */
[----:B0-----:R-:W-:-:S09]  /*488a0*/  UISETP.GE.AND UP0, UPT, UR4, 0x1, UPT ;  /* 0x000000010400788c */ /* 0x001fd2000bf06270 */
[----:B------:R-:W-:Y:S05]  /*488b0*/  BRA.U !UP0, `(.L_x_1276) ;  /* 0x0000000908287547 */ /* 0x000fea000b800000 */
[----:B------:R-:W-:-:S07]  /*488c0*/  IMAD.MOV.U32 R34, RZ, RZ, RZ ;  /* 0x000000ffff227224 */ /* 0x000fce00078e00ff */
.L_x_1288:
        /* <DEDUP_REMOVED lines=40> */
.L_x_1280:
[----:B------:R-:W-:Y:S05]  /*48b50*/  BSYNC.RECONVERGENT B6 ;  /* 0x0000000000067941 */ /* 0x000fea0003800200 */
.L_x_1279:
        /* <DEDUP_REMOVED lines=27> */
.L_x_1284:
[----:B------:R-:W-:Y:S05]  /*48d10*/  BSYNC.RECONVERGENT B7 ;  /* 0x0000000000077941 */ /* 0x000fea0003800200 */
.L_x_1283:
        /* <DEDUP_REMOVED lines=25> */
.L_x_1286:
[----:B------:R-:W-:Y:S05]  /*48eb0*/  BSYNC.RECONVERGENT B7 ;  /* 0x0000000000077941 */ /* 0x000fea0003800200 */
.L_x_1285:
        /* <DEDUP_REMOVED lines=23> */
.L_x_1287:
[----:B------:R-:W-:Y:S05]  /*49030*/  BSYNC.RECONVERGENT B7 ;  /* 0x0000000000077941 */ /* 0x000fea0003800200 */
.L_x_1282:
[----:B------:R-:W-:Y:S05]  /*49040*/  BSYNC.RECONVERGENT B6 ;  /* 0x0000000000067941 */ /* 0x000fea0003800200 */
.L_x_1281:
[----:B------:R-:W-:Y:S01]  /*49050*/  DMUL R78, R78, R66 ;  /* 0x000000424e4e7228 */ /* 0x000fe20000000000 */
[----:B------:R-:W-:Y:S01]  /*49060*/  IMAD.MOV.U32 R28, RZ, RZ, 0xff ;  /* 0x000000ffff1c7424 */ /* 0x000fe200078e00ff */
[----:B------:R-:W-:Y:S01]  /*49070*/  DSETP.LT.AND P1, PT, R40, 0.125, PT ;  /* 0x3fc000002800742a */ /* 0x000fe20003f21000 */
[----:B------:R-:W-:Y:S01]  /*49080*/  MOV R29, 0xff ;  /* 0x000000ff001d7802 */ /* 0x000fe20000000f00 */
[----:B------:R-:W-:Y:S02]  /*49090*/  IMAD.MOV.U32 R32, RZ, RZ, 0xff ;  /* 0x000000ffff207424 */ /* 0x000fe400078e00ff */
[----:B------:R-:W-:Y:S02]  /*490a0*/  IMAD.MOV.U32 R33, RZ, RZ, 0xff ;  /* 0x000000ffff217424 */ /* 0x000fe400078e00ff */
[----:B------:R-:W-:-:S08]  /*490b0*/  DFMA R76, R76, R72, R78 ;  /* 0x000000484c4c722b */ /* 0x000fd0000000004e */
[----:B------:R-:W-:-:S08]  /*490c0*/  DFMA R24, R24, R64, R76 ;  /* 0x000000401818722b */ /* 0x000fd0000000004c */
[----:B------:R-:W-:-:S08]  /*490d0*/  DADD R24, R24, -1 ;  /* 0xbff0000018187429 */ /* 0x000fd00000000000 */
[----:B------:R-:W-:-:S14]  /*490e0*/  DSETP.GEU.AND P0, PT, |R24|, 0.125, PT ;  /* 0x3fc000001800742a */ /* 0x000fdc0003f0e200 */
[----:B------:R-:W-:Y:S05]  /*490f0*/  @!P0 BREAK.RELIABLE P1, B5 ;  /* 0x0000000000058942 */ /* 0x000fea0000800100 */
[----:B------:R-:W-:Y:S05]  /*49100*/  @!P0 BRA P1, `(.L_x_1275) ;  /* 0x00000108008c8947 */ /* 0x000fea0000800000 */
.L_x_1278:
[----:B------:R-:W-:Y:S05]  /*49110*/  BSYNC.RELIABLE B5 ;  /* 0x0000000000057941 */ /* 0x000fea0003800100 */
.L_x_1277:
[----:B------:R-:W0:Y:S01]  /*49120*/  LDCU UR4, c[0x0][0x398] ;  /* 0x00007300ff0477ac */ /* 0x000e220008000800 */
[----:B------:R-:W-:-:S05]  /*49130*/  VIADD R34, R34, 0x1 ;  /* 0x0000000122227836 */ /* 0x000fca0000000000 */
[----:B0-----:R-:W-:-:S13]  /*49140*/  ISETP.NE.AND P0, PT, R34, UR4, PT ;  /* 0x0000000422007c0c */ /* 0x001fda000bf05270 */
[----:B------:R-:W-:Y:S05]  /*49150*/  @P0 BRA `(.L_x_1288) ;  /* 0xfffffff400dc0947 */ /* 0x000fea000383ffff */
.L_x_1276:
        /* <DEDUP_REMOVED lines=8> */
[----:B------:R-:W-:Y:S01]  /*491e0*/  MOV R40, 0xffffffff ;  /* 0xffffffff00287802 */ /* 0x000fe20000000f00 */
[----:B------:R-:W-:Y:S02]  /*491f0*/  IMAD.MOV.U32 R35, RZ, RZ, RZ ;  /* 0x000000ffff237224 */ /* 0x000fe400078e00ff */
[----:B------:R-:W-:-:S07]  /*49200*/  IMAD.MOV.U32 R41, RZ, RZ, 0x7fefffff ;  /* 0x7fefffffff297424 */ /* 0x000fce00078e00ff */
.L_x_1306:
        /* <DEDUP_REMOVED lines=63> */
.L_x_1293:
[----:B------:R-:W-:Y:S05]  /*49600*/  BSYNC.RECONVERGENT B7 ;  /* 0x0000000000077941 */ /* 0x000fea0003800200 */
.L_x_1292:
        /* <DEDUP_REMOVED lines=31> */
.L_x_1295:
[----:B------:R-:W-:Y:S05]  /*49800*/  BSYNC.RECONVERGENT B7 ;  /* 0x0000000000077941 */ /* 0x000fea0003800200 */
.L_x_1294:
        /* <DEDUP_REMOVED lines=26> */
.L_x_1297:
[----:B------:R-:W-:Y:S05]  /*499b0*/  BSYNC.RECONVERGENT B7 ;  /* 0x0000000000077941 */ /* 0x000fea0003800200 */
.L_x_1296:
[----:B------:R-:W-:-:S06]  /*499c0*/  DSETP.GEU.AND P1, PT, R24, RZ, PT ;  /* 0x000000ff1800722a */ /* 0x000fcc0003f2e000 */
[----:B------:R-:W-:Y:S02]  /*499d0*/  FSEL R32, R24, RZ, P1 ;  /* 0x000000ff18207208 */ /* 0x000fe40000800000 */
[----:B------:R-:W-:-:S07]  /*499e0*/  FSEL R33, R25, RZ, P1 ;  /* 0x000000ff19217208 */ /* 0x000fce0000800000 */
.L_x_1291:
[----:B------:R-:W-:Y:S05]  /*499f0*/  BSYNC.RECONVERGENT B6 ;  /* 0x0000000000067941 */ /* 0x000fea0003800200 */
.L_x_1290:
        /* <DEDUP_REMOVED lines=49> */
.L_x_1301:
[----:B------:R-:W-:Y:S05]  /*49d10*/  BSYNC.RECONVERGENT B7 ;  /* 0x0000000000077941 */ /* 0x000fea0003800200 */
.L_x_1300:
        /* <DEDUP_REMOVED lines=31> */
.L_x_1303:
[----:B------:R-:W-:Y:S05]  /*49f10*/  BSYNC.RECONVERGENT B7 ;  /* 0x0000000000077941 */ /* 0x000fea0003800200 */
.L_x_1302:
        /* <DEDUP_REMOVED lines=26> */
.L_x_1305:
[----:B------:R-:W-:Y:S05]  /*4a0c0*/  BSYNC.RECONVERGENT B7 ;  /* 0x0000000000077941 */ /* 0x000fea0003800200 */
.L_x_1304:
[----:B------:R-:W-:-:S06]  /*4a0d0*/  DSETP.GEU.AND P0, PT, R24, RZ, PT ;  /* 0x000000ff1800722a */ /* 0x000fcc0003f0e000 */
[----:B------:R-:W-:Y:S02]  /*4a0e0*/  FSEL R110, R24, RZ, P0 ;  /* 0x000000ff186e7208 */ /* 0x000fe40000000000 */
[----:B------:R-:W-:-:S07]  /*4a0f0*/  FSEL R111, R25, RZ, P0 ;  /* 0x000000ff196f7208 */ /* 0x000fce0000000000 */
.L_x_1299:
[----:B------:R-:W-:Y:S05]  /*4a100*/  BSYNC.RECONVERGENT B6 ;  /* 0x0000000000067941 */ /* 0x000fea0003800200 */
.L_x_1298:
        /* <DEDUP_REMOVED lines=25> */
.L_x_1289:
        /* <DEDUP_REMOVED lines=55> */
.L_x_1308:
[----:B------:R-:W-:Y:S05]  /*4a610*/  BSYNC.RECONVERGENT B5 ;  /* 0x0000000000057941 */ /* 0x000fea0003800200 */
.L_x_1307:
        /* <DEDUP_REMOVED lines=28> */
.L_x_1310:
[----:B------:R-:W-:Y:S05]  /*4a7e0*/  BSYNC.RECONVERGENT B5 ;  /* 0x0000000000057941 */ /* 0x000fea0003800200 */
.L_x_1309:
        /* <DEDUP_REMOVED lines=24> */
[----:B------:R-:W-:Y:S01]  /*4a970*/  MOV R31, 0x3fd80000 ;  /* 0x3fd80000001f7802 */ /* 0x000fe20000000f00 */
        /* <DEDUP_REMOVED lines=34> */
.L_x_1312:
[----:B------:R-:W-:Y:S05]  /*4aba0*/  BSYNC.RECONVERGENT B5 ;  /* 0x0000000000057941 */ /* 0x000fea0003800200 */
.L_x_1311:
        /* <DEDUP_REMOVED lines=27> */
.L_x_1316:
[----:B------:R-:W-:Y:S05]  /*4ad60*/  BSYNC.RECONVERGENT B6 ;  /* 0x0000000000067941 */ /* 0x000fea0003800200 */
.L_x_1315:
        /* <DEDUP_REMOVED lines=25> */
.L_x_1318:
[----:B------:R-:W-:Y:S05]  /*4af00*/  BSYNC.RECONVERGENT B6 ;  /* 0x0000000000067941 */ /* 0x000fea0003800200 */
.L_x_1317:
        /* <DEDUP_REMOVED lines=21> */
.L_x_1320:
[----:B------:R-:W-:Y:S05]  /*4b060*/  BSYNC.RECONVERGENT B6 ;  /* 0x0000000000067941 */ /* 0x000fea0003800200 */
.L_x_1319:
[----:B------:R-:W-:Y:S01]  /*4b070*/  IMAD.MOV.U32 R78, RZ, RZ, R24 ;  /* 0x000000ffff4e7224 */ /* 0x000fe200078e0018 */
[----:B------:R-:W-:-:S07]  /*4b080*/  MOV R79, R25 ;  /* 0x00000019004f7202 */ /* 0x000fce0000000f00 */
.L_x_1314:
[----:B------:R-:W-:Y:S05]  /*4b090*/  BSYNC.RECONVERGENT B5 ;  /* 0x0000000000057941 */ /* 0x000fea0003800200 */
.L_x_1313:
        /* <DEDUP_REMOVED lines=32> */
.L_x_1323:
[----:B------:R-:W-:Y:S05]  /*4b2a0*/  BSYNC.RECONVERGENT B5 ;  /* 0x0000000000057941 */ /* 0x000fea0003800200 */
.L_x_1322:
[----:B------:R-:W-:Y:S01]  /*4b2b0*/  IMAD.MOV.U32 R35, RZ, RZ, RZ ;  /* 0x000000ffff237224 */ /* 0x000fe200078e00ff */
[----:B------:R-:W-:-:S07]  /*4b2c0*/  CS2R R40, SRZ ;  /* 0x0000000000287805 */ /* 0x000fce000001ff00 */
.L_x_1361:
        /* <DEDUP_REMOVED lines=19> */
.L_x_1325:
        /* <DEDUP_REMOVED lines=8> */
.L_x_1326:
[----:B------:R-:W0:Y:S01]  /*4b480*/  LDCU UR4, c[0x0][0x388] ;  /* 0x00007100ff0477ac */ /* 0x000e220008000800 */
[----:B------:R-:W-:Y:S01]  /*4b490*/  MOV R100, 0x0 ;  /* 0x0000000000647802 */ /* 0x000fe20000000f00 */
[----:B------:R-:W-:Y:S01]  /*4b4a0*/  IMAD.MOV.U32 R101, RZ, RZ, 0x3ff00000 ;  /* 0x3ff00000ff657424 */ /* 0x000fe200078e00ff */
[----:B0-----:R-:W-:-:S09]  /*4b4b0*/  UISETP.GE.AND UP0, UPT, UR4, 0x1, UPT ;  /* 0x000000010400788c */ /* 0x001fd2000bf06270 */
[----:B------:R-:W-:Y:S05]  /*4b4c0*/  BRA.U !UP0, `(.L_x_1328) ;  /* 0x0000001108347547 */ /* 0x000fea000b800000 */
[----:B------:R-:W-:Y:S02]  /*4b4d0*/  IMAD.MOV.U32 R37, RZ, RZ, RZ ;  /* 0x000000ffff257224 */ /* 0x000fe400078e00ff */
[----:B------:R-:W-:Y:S02]  /*4b4e0*/  IMAD.MOV.U32 R100, RZ, RZ, 0x0 ;  /* 0x00000000ff647424 */ /* 0x000fe400078e00ff */
[----:B------:R-:W-:-:S07]  /*4b4f0*/  IMAD.MOV.U32 R101, RZ, RZ, 0x3ff00000 ;  /* 0x3ff00000ff657424 */ /* 0x000fce00078e00ff */
.L_x_1347:
        /* <DEDUP_REMOVED lines=63> */
.L_x_1332:
[----:B------:R-:W-:Y:S05]  /*4b8f0*/  BSYNC.RECONVERGENT B7 ;  /* 0x0000000000077941 */ /* 0x000fea0003800200 */
.L_x_1331:
        /* <DEDUP_REMOVED lines=31> */
.L_x_1334:
[----:B------:R-:W-:Y:S05]  /*4baf0*/  BSYNC.RECONVERGENT B7 ;  /* 0x0000000000077941 */ /* 0x000fea0003800200 */
.L_x_1333:
        /* <DEDUP_REMOVED lines=26> */
.L_x_1336:
[----:B------:R-:W-:Y:S05]  /*4bca0*/  BSYNC.RECONVERGENT B7 ;  /* 0x0000000000077941 */ /* 0x000fea0003800200 */
.L_x_1335:
[----:B------:R-:W-:-:S06]  /*4bcb0*/  DSETP.GEU.AND P0, PT, R24, RZ, PT ;  /* 0x000000ff1800722a */ /* 0x000fcc0003f0e000 */
[----:B------:R-:W-:Y:S02]  /*4bcc0*/  FSEL R148, R24, RZ, P0 ;  /* 0x000000ff18947208 */ /* 0x000fe40000000000 */
[----:B------:R-:W-:-:S07]  /*4bcd0*/  FSEL R149, R25, RZ, P0 ;  /* 0x000000ff19957208 */ /* 0x000fce0000000000 */
.L_x_1330:
[----:B------:R-:W-:Y:S05]  /*4bce0*/  BSYNC.RECONVERGENT B6 ;  /* 0x0000000000067941 */ /* 0x000fea0003800200 */
.L_x_1329:
        /* <DEDUP_REMOVED lines=10> */
[----:B------:R-:W-:Y:S02]  /*4bd90*/  DMUL R24, R136, R104 ;  /* 0x0000006888187228 */ /* 0x000fe40000000000 */
[C---:B------:R-:W-:Y:S02]  /*4bda0*/  DMUL R42, R134.reuse, R106 ;  /* 0x0000006a862a7228 */ /* 0x040fe40000000000 */
[----:B------:R-:W-:Y:S02]  /*4bdb0*/  DFMA R30, R134, R104, -R30 ;  /* 0x00000068861e722b */ /* 0x000fe4000000081e */
[----:B------:R-:W-:Y:S02]  /*4bdc0*/  DADD R116, -R144, R68 ;  /* 0x0000000090747229 */ /* 0x000fe40000000144 */
[----:B------:R-:W-:Y:S01]  /*4bdd0*/  DFMA R24, R138, R106, -R24 ;  /* 0x0000006a8a18722b */ /* 0x000fe20000000818 */
[----:B------:R-:W-:Y:S01]  /*4bde0*/  CS2R R68, SRZ ;  /* 0x0000000000447805 */ /* 0x000fe2000001ff00 */
        /* <DEDUP_REMOVED lines=33> */
.L_x_1340:
[----:B------:R-:W-:Y:S05]  /*4c000*/  BSYNC.RECONVERGENT B7 ;  /* 0x0000000000077941 */ /* 0x000fea0003800200 */
.L_x_1339:
        /* <DEDUP_REMOVED lines=31> */
.L_x_1342:
[----:B------:R-:W-:Y:S05]  /*4c200*/  BSYNC.RECONVERGENT B7 ;  /* 0x0000000000077941 */ /* 0x000fea0003800200 */
.L_x_1341:
        /* <DEDUP_REMOVED lines=26> */
.L_x_1344:
[----:B------:R-:W-:Y:S05]  /*4c3b0*/  BSYNC.RECONVERGENT B7 ;  /* 0x0000000000077941 */ /* 0x000fea0003800200 */
.L_x_1343:
[----:B------:R-:W-:-:S06]  /*4c3c0*/  DSETP.GEU.AND P1, PT, R24, RZ, PT ;  /* 0x000000ff1800722a */ /* 0x000fcc0003f2e000 */
[----:B------:R-:W-:Y:S02]  /*4c3d0*/  FSEL R68, R24, RZ, P1 ;  /* 0x000000ff18447208 */ /* 0x000fe40000800000 */
[----:B------:R-:W-:-:S07]  /*4c3e0*/  FSEL R69, R25, RZ, P1 ;  /* 0x000000ff19457208 */ /* 0x000fce0000800000 */
.L_x_1338:
[----:B------:R-:W-:Y:S05]  /*4c3f0*/  BSYNC.RECONVERGENT B6 ;  /* 0x0000000000067941 */ /* 0x000fea0003800200 */
.L_x_1337:
        /* <DEDUP_REMOVED lines=21> */
.L_x_1346:
[----:B------:R-:W-:Y:S05]  /*4c550*/  BSYNC.RECONVERGENT B2 ;  /* 0x0000000000027941 */ /* 0x000fea0003800200 */
.L_x_1345:
[----:B------:R-:W0:Y:S01]  /*4c560*/  LDCU UR4, c[0x0][0x388] ;  /* 0x00007100ff0477ac */ /* 0x000e220008000800 */
[----:B------:R-:W-:-:S04]  /*4c570*/  IADD3 R37, PT, PT, R37, 0x1, RZ ;  /* 0x0000000125257810 */ /* 0x000fc80007ffe0ff */
[----:B0-----:R-:W-:-:S13]  /*4c580*/  ISETP.NE.AND P0, PT, R37, UR4, PT ;  /* 0x0000000425007c0c */ /* 0x001fda000bf05270 */
[----:B------:R-:W-:Y:S05]  /*4c590*/  @P0 BRA `(.L_x_1347) ;  /* 0xffffffec00d80947 */ /* 0x000fea000383ffff */
.L_x_1328:
        /* <DEDUP_REMOVED lines=35> */
.L_x_1351:
[----:B------:R-:W-:Y:S05]  /*4c7d0*/  BSYNC.RECONVERGENT B7 ;  /* 0x0000000000077941 */ /* 0x000fea0003800200 */
.L_x_1350:
        /* <DEDUP_REMOVED lines=20> */
.L_x_1353:
[----:B------:R-:W-:Y:S05]  /*4c920*/  BSYNC.RECONVERGENT B7 ;  /* 0x0000000000077941 */ /* 0x000fea0003800200 */
.L_x_1352:
[----:B------:R-:W-:-:S11]  /*4c930*/  DADD R40, R40, R24 ;  /* 0x0000000028287229 */ /* 0x000fd60000000018 */
.L_x_1349:
[----:B------:R-:W-:Y:S05]  /*4c940*/  BSYNC.RECONVERGENT B6 ;  /* 0x0000000000067941 */ /* 0x000fea0003800200 */
.L_x_1348:
        /* <DEDUP_REMOVED lines=40> */
.L_x_1355:
[----:B------:R-:W-:Y:S05]  /*4cbd0*/  BSYNC.RECONVERGENT B6 ;  /* 0x0000000000067941 */ /* 0x000fea0003800200 */
.L_x_1354:
        /* <DEDUP_REMOVED lines=20> */
.L_x_1357:
[----:B------:R-:W-:Y:S05]  /*4cd20*/  BSYNC.RECONVERGENT B6 ;  /* 0x0000000000067941 */ /* 0x000fea0003800200 */
.L_x_1356:
[----:B------:R-:W-:Y:S01]  /*4cd30*/  DADD R24, -RZ, |R104| ;  /* 0x00000000ff187229 */ /* 0x000fe20000000568 */
[----:B------:R-:W-:Y:S01]  /*4cd40*/  BSSY.RECONVERGENT B2, `(.L_x_1358) ;  /* 0x0000003000027945 */ /* 0x000fe20003800200 */
[----:B------:R-:W-:-:S09]  /*4cd50*/  MOV R22, 0x4cd70 ;  /* 0x0004cd7000167802 */ /* 0x000fd20000000f00 */
[----:B------:R-:W-:Y:S05]  /*4cd60*/  CALL.REL.NOINC `($_Z13render_kernelP4RectiP5Lighti7double3S3_iidP6uchar4iS5_$__internal_accurate_pow) ;  /* 0x000000f400f47944 */ /* 0x000fea0003c00000 */
[----:B------:R-:W-:Y:S05]  /*4cd70*/  BSYNC.RECONVERGENT B2 ;  /* 0x0000000000027941 */ /* 0x000fea0003800200 */
.L_x_1358:
        /* <DEDUP_REMOVED lines=15> */
.L_x_1360:
[----:B------:R-:W-:Y:S05]  /*4ce70*/  BSYNC.RECONVERGENT B2 ;  /* 0x0000000000027941 */ /* 0x000fea0003800200 */
.L_x_1359:
[----:B------:R-:W-:Y:S02]  /*4ce80*/  FSEL R24, R24, RZ, P2 ;  /* 0x000000ff18187208 */ /* 0x000fe40001000000 */
[----:B------:R-:W-:-:S06]  /*4ce90*/  FSEL R25, R25, 1.875, P2 ;  /* 0x3ff0000019197808 */ /* 0x000fcc0001000000 */
[----:B------:R-:W-:-:S11]  /*4cea0*/  DFMA R40, R68, R24, R40 ;  /* 0x000000184428722b */ /* 0x000fd60000000028 */
.L_x_1327:
[----:B------:R-:W-:Y:S05]  /*4ceb0*/  BSYNC.RECONVERGENT B5 ;  /* 0x0000000000057941 */ /* 0x000fea0003800200 */
.L_x_1324:
[----:B------:R-:W-:Y:S05]  /*4cec0*/  @P6 BRA `(.L_x_1361) ;  /* 0xffffffe400006947 */ /* 0x000fea000383ffff */
.L_x_1321:
        /* <DEDUP_REMOVED lines=10> */
[----:B------:R1:W3:Y:S01]  /*4cf70*/  I2F.F64.U16 R42, R28 ;  /* 0x0000001c002a7312 */ /* 0x0002e20000101800 */
        /* <DEDUP_REMOVED lines=8> */
[----:B-1----:R-:W-:Y:S01]  /*4d000*/  SEL R28, R30, RZ, P2 ;  /* 0x000000ff1e1c7207 */ /* 0x002fe20001000000 */
[----:B---3--:R-:W-:Y:S02]  /*4d010*/  DMUL R42, R42, R40 ;  /* 0x000000282a2a7228 */ /* 0x008fe40000000000 */
[----:B------:R-:W-:Y:S01]  /*4d020*/  @P1 LOP3.LUT R33, R35, 0x406fe000, RZ, 0xfc, !PT ;  /* 0x406fe00023211812 */ /* 0x000fe200078efcff */
[----:B------:R-:W-:Y:S01]  /*4d030*/  DSETP.MIN.AND P0, P1, R38, 255, PT ;  /* 0x406fe0002600742a */ /* 0x000fe20003900000 */
[----:B------:R-:W-:Y:S01]  /*4d040*/  FSEL R29, R22, 3.748046875, P2 ;  /* 0x406fe000161d7808 */ /* 0x000fe20001000000 */
[----:B------:R-:W-:Y:S01]  /*4d050*/  IMAD.MOV.U32 R30, RZ, RZ, R39 ;  /* 0x000000ffff1e7224 */ /* 0x000fe200078e0027 */
[----:B------:R-:W-:Y:S02]  /*4d060*/  @P3 LOP3.LUT R29, R25, 0x406fe000, RZ, 0xfc, !PT ;  /* 0x406fe000191d3812 */ /* 0x000fe400078efcff */
[----:B------:R-:W-:Y:S01]  /*4d070*/  DSETP.MIN.AND P2, P3, R42, 255, PT ;  /* 0x406fe0002a00742a */ /* 0x000fe20003b40000 */
[----:B------:R-:W-:-:S02]  /*4d080*/  MOV R25, R33 ;  /* 0x0000002100197202 */ /* 0x000fc40000000f00 */
[----:B------:R-:W-:Y:S01]  /*4d090*/  FSEL R31, R30, 3.748046875, P0 ;  /* 0x406fe0001e1f7808 */ /* 0x000fe20000000000 */
[----:B------:R-:W-:Y:S01]  /*4d0a0*/  F2I.U32.F64.TRUNC R29, R28 ;  /* 0x0000001c001d7311 */ /* 0x000fe2000030d000 */
[----:B------:R-:W-:-:S04]  /*4d0b0*/  SEL R30, R38, RZ, P0 ;  /* 0x000000ff261e7207 */ /* 0x000fc80000000000 */
[----:B------:R-:W-:-:S03]  /*4d0c0*/  @P1 LOP3.LUT R31, R32, 0x406fe000, RZ, 0xfc, !PT ;  /* 0x406fe000201f1812 */ /* 0x000fc600078efcff */
[----:B------:R0:W1:Y:S08]  /*4d0d0*/  F2I.U32.F64.TRUNC R22, R24 ;  /* 0x0000001800167311 */ /* 0x000070000030d000 */
[----:B------:R-:W3:Y:S01]  /*4d0e0*/  F2I.U32.F64.TRUNC R30, R30 ;  /* 0x0000001e001e7311 */ /* 0x000ee2000030d000 */
[----:B0-----:R-:W-:-:S05]  /*4d0f0*/  IMAD.MOV.U32 R24, RZ, RZ, R43 ;  /* 0x000000ffff187224 */ /* 0x001fca00078e002b */
[----:B------:R-:W-:Y:S02]  /*4d100*/  FSEL R25, R24, 3.748046875, P2 ;  /* 0x406fe00018197808 */ /* 0x000fe40001000000 */
[----:B------:R-:W-:Y:S02]  /*4d110*/  SEL R24, R42, RZ, P2 ;  /* 0x000000ff2a187207 */ /* 0x000fe40001000000 */
[----:B------:R-:W-:Y:S02]  /*4d120*/  @P3 LOP3.LUT R25, R32, 0x406fe000, RZ, 0xfc, !PT ;  /* 0x406fe00020193812 */ /* 0x000fe400078efcff */
[----:B-1----:R-:W-:Y:S02]  /*4d130*/  PRMT R28, R22, 0x7610, R28 ;  /* 0x00007610161c7816 */ /* 0x002fe4000000001c */
[----:B------:R-:W0:Y:S01]  /*4d140*/  F2I.U32.F64.TRUNC R24, R24 ;  /* 0x0000001800187311 */ /* 0x000e22000030d000 */
[----:B---3--:R-:W-:Y:S02]  /*4d150*/  PRMT R32, R30, 0x7610, R32 ;  /* 0x000076101e207816 */ /* 0x008fe40000000020 */
        /* <DEDUP_REMOVED lines=38> */
.L_x_1363:
[----:B------:R-:W-:Y:S05]  /*4d3c0*/  BSYNC.RECONVERGENT B5 ;  /* 0x0000000000057941 */ /* 0x000fea0003800200 */
.L_x_1362:
        /* <DEDUP_REMOVED lines=27> */
.L_x_1367:
[----:B------:R-:W-:Y:S05]  /*4d580*/  BSYNC.RECONVERGENT B6 ;  /* 0x0000000000067941 */ /* 0x000fea0003800200 */
.L_x_1366:
        /* <DEDUP_REMOVED lines=25> */
.L_x_1369:
[----:B------:R-:W-:Y:S05]  /*4d720*/  BSYNC.RECONVERGENT B6 ;  /* 0x0000000000067941 */ /* 0x000fea0003800200 */
.L_x_1368:
        /* <DEDUP_REMOVED lines=21> */
.L_x_1371:
[----:B------:R-:W-:Y:S05]  /*4d880*/  BSYNC.RECONVERGENT B6 ;  /* 0x0000000000067941 */ /* 0x000fea0003800200 */
.L_x_1370:
[----:B------:R-:W-:Y:S02]  /*4d890*/  IMAD.MOV.U32 R102, RZ, RZ, R24 ;  /* 0x000000ffff667224 */ /* 0x000fe400078e0018 */
[----:B------:R-:W-:-:S07]  /*4d8a0*/  IMAD.MOV.U32 R103, RZ, RZ, R25 ;  /* 0x000000ffff677224 */ /* 0x000fce00078e0019 */
.L_x_1365:
[----:B------:R-:W-:Y:S05]  /*4d8b0*/  BSYNC.RECONVERGENT B5 ;  /* 0x0000000000057941 */ /* 0x000fea0003800200 */
.L_x_1364:
[----:B------:R-:W0:Y:S01]  /*4d8c0*/  LDCU UR4, c[0x0][0x398] ;  /* 0x00007300ff0477ac */ /* 0x000e220008000800 */
[----:B------:R-:W-:Y:S01]  /*4d8d0*/  BSSY.RECONVERGENT B5, `(.L_x_1372) ;  /* 0x0000553000057945 */ /* 0x000fe20003800200 */
[----:B0-----:R-:W-:-:S09]  /*4d8e0*/  UISETP.GE.AND UP0, UPT, UR4, 0x1, UPT ;  /* 0x000000010400788c */ /* 0x001fd2000bf06270 */
[----:B------:R-:W-:Y:S05]  /*4d8f0*/  BRA.U !UP0, `(.L_x_1373) ;  /* 0x0000000908287547 */ /* 0x000fea000b800000 */
[----:B------:R-:W-:-:S07]  /*4d900*/  IMAD.MOV.U32 R98, RZ, RZ, RZ ;  /* 0x000000ffff627224 */ /* 0x000fce00078e00ff */
.L_x_1386:
        /* <DEDUP_REMOVED lines=10> */
[----:B0-----:R-:W-:Y:S01]  /*4d9b0*/  MOV R42, 0x0 ;  /* 0x00000000002a7802 */ /* 0x001fe20000000f00 */
[----:B------:R-:W-:Y:S01]  /*4d9c0*/  IMAD.MOV.U32 R43, RZ, RZ, 0x3fd80000 ;  /* 0x3fd80000ff2b7424 */ /* 0x000fe200078e00ff */
        /* <DEDUP_REMOVED lines=28> */
.L_x_1377:
[----:B------:R-:W-:Y:S05]  /*4db90*/  BSYNC.RECONVERGENT B7 ;  /* 0x0000000000077941 */ /* 0x000fea0003800200 */
.L_x_1376:
        /* <DEDUP_REMOVED lines=27> */
.L_x_1381:
[----:B------:R-:W-:Y:S05]  /*4dd50*/  BSYNC.RECONVERGENT B8 ;  /* 0x0000000000087941 */ /* 0x000fea0003800200 */
.L_x_1380:
        /* <DEDUP_REMOVED lines=25> */
.L_x_1383:
[----:B------:R-:W-:Y:S05]  /*4def0*/  BSYNC.RECONVERGENT B8 ;  /* 0x0000000000087941 */ /* 0x000fea0003800200 */
.L_x_1382:
        /* <DEDUP_REMOVED lines=23> */
.L_x_1384:
[----:B------:R-:W-:Y:S05]  /*4e070*/  BSYNC.RECONVERGENT B8 ;  /* 0x0000000000087941 */ /* 0x000fea0003800200 */
.L_x_1379:
[----:B------:R-:W-:Y:S05]  /*4e080*/  BSYNC.RECONVERGENT B7 ;  /* 0x0000000000077941 */ /* 0x000fea0003800200 */
.L_x_1378:
        /* <DEDUP_REMOVED lines=12> */
.L_x_1375:
[----:B------:R-:W-:Y:S05]  /*4e150*/  BSYNC.RELIABLE B6 ;  /* 0x0000000000067941 */ /* 0x000fea0003800100 */
.L_x_1374:
[----:B------:R-:W0:Y:S01]  /*4e160*/  LDCU UR4, c[0x0][0x398] ;  /* 0x00007300ff0477ac */ /* 0x000e220008000800 */
[----:B------:R-:W-:-:S05]  /*4e170*/  VIADD R98, R98, 0x1 ;  /* 0x0000000162627836 */ /* 0x000fca0000000000 */
[----:B0-----:R-:W-:-:S13]  /*4e180*/  ISETP.NE.AND P0, PT, R98, UR4, PT ;  /* 0x0000000462007c0c */ /* 0x001fda000bf05270 */
[----:B------:R-:W-:Y:S05]  /*4e190*/  @P0 BRA `(.L_x_1386) ;  /* 0xfffffff400dc0947 */ /* 0x000fea000383ffff */
.L_x_1373:
        /* <DEDUP_REMOVED lines=11> */
.L_x_1404:
        /* <DEDUP_REMOVED lines=63> */
.L_x_1391:
[----:B------:R-:W-:Y:S05]  /*4e640*/  BSYNC.RECONVERGENT B8 ;  /* 0x0000000000087941 */ /* 0x000fea0003800200 */
.L_x_1390:
        /* <DEDUP_REMOVED lines=31> */
.L_x_1393:
[----:B------:R-:W-:Y:S05]  /*4e840*/  BSYNC.RECONVERGENT B8 ;  /* 0x0000000000087941 */ /* 0x000fea0003800200 */
.L_x_1392:
        /* <DEDUP_REMOVED lines=26> */
.L_x_1395:
[----:B------:R-:W-:Y:S05]  /*4e9f0*/  BSYNC.RECONVERGENT B8 ;  /* 0x0000000000087941 */ /* 0x000fea0003800200 */
.L_x_1394:
[----:B------:R-:W-:-:S06]  /*4ea00*/  DSETP.GEU.AND P1, PT, R24, RZ, PT ;  /* 0x000000ff1800722a */ /* 0x000fcc0003f2e000 */
[----:B------:R-:W-:Y:S02]  /*4ea10*/  FSEL R144, R24, RZ, P1 ;  /* 0x000000ff18907208 */ /* 0x000fe40000800000 */
[----:B------:R-:W-:-:S07]  /*4ea20*/  FSEL R145, R25, RZ, P1 ;  /* 0x000000ff19917208 */ /* 0x000fce0000800000 */
.L_x_1389:
[----:B------:R-:W-:Y:S05]  /*4ea30*/  BSYNC.RECONVERGENT B7 ;  /* 0x0000000000077941 */ /* 0x000fea0003800200 */
.L_x_1388:
        /* <DEDUP_REMOVED lines=11> */
[----:B------:R-:W-:Y:S02]  /*4eaf0*/  DADD R120, -R140, R100 ;  /* 0x000000008c787229 */ /* 0x000fe40000000164 */
[----:B------:R-:W-:Y:S01]  /*4eb00*/  DFMA R82, R114, R102, -R30 ;  /* 0x000000667252722b */ /* 0x000fe2000000081e */
[----:B------:R-:W-:Y:S01]  /*4eb10*/  CS2R R100, SRZ ;  /* 0x0000000000647805 */ /* 0x000fe2000001ff00 */
        /* <DEDUP_REMOVED lines=35> */
.L_x_1399:
[----:B------:R-:W-:Y:S05]  /*4ed50*/  BSYNC.RECONVERGENT B8 ;  /* 0x0000000000087941 */ /* 0x000fea0003800200 */
.L_x_1398:
        /* <DEDUP_REMOVED lines=31> */
.L_x_1401:
[----:B------:R-:W-:Y:S05]  /*4ef50*/  BSYNC.RECONVERGENT B8 ;  /* 0x0000000000087941 */ /* 0x000fea0003800200 */
.L_x_1400:
        /* <DEDUP_REMOVED lines=26> */
.L_x_1403:
[----:B------:R-:W-:Y:S05]  /*4f100*/  BSYNC.RECONVERGENT B8 ;  /* 0x0000000000087941 */ /* 0x000fea0003800200 */
.L_x_1402:
[----:B------:R-:W-:-:S06]  /*4f110*/  DSETP.GEU.AND P0, PT, R24, RZ, PT ;  /* 0x000000ff1800722a */ /* 0x000fcc0003f0e000 */
[----:B------:R-:W-:Y:S02]  /*4f120*/  FSEL R100, R24, RZ, P0 ;  /* 0x000000ff18647208 */ /* 0x000fe40000000000 */
[----:B------:R-:W-:-:S07]  /*4f130*/  FSEL R101, R25, RZ, P0 ;  /* 0x000000ff19657208 */ /* 0x000fce0000000000 */
.L_x_1397:
[----:B------:R-:W-:Y:S05]  /*4f140*/  BSYNC.RECONVERGENT B7 ;  /* 0x0000000000077941 */ /* 0x000fea0003800200 */
.L_x_1396:
        /* <DEDUP_REMOVED lines=25> */
.L_x_1387:
        /* <DEDUP_REMOVED lines=55> */
.L_x_1406:
[----:B------:R-:W-:Y:S05]  /*4f650*/  BSYNC.RECONVERGENT B6 ;  /* 0x0000000000067941 */ /* 0x000fea0003800200 */
.L_x_1405:
[----:B------:R-:W0:Y:S01]  /*4f660*/  MUFU.RCP64H R31, R131 ;  /* 0x00000083001f7308 */ /* 0x000e220000001800 */
[----:B------:R-:W-:Y:S01]  /*4f670*/  IMAD.MOV.U32 R30, RZ, RZ, 0x1 ;  /* 0x00000001ff1e7424 */ /* 0x000fe200078e00ff */
[----:B------:R-:W-:Y:S01]  /*4f680*/  MOV R35, 0x3fe00000 ;  /* 0x3fe0000000237802 */ /* 0x000fe20000000f00 */
[----:B------:R-:W-:Y:S01]  /*4f690*/  BSSY.RECONVERGENT B6, `(.L_x_1407) ;  /* 0x0000019000067945 */ /* 0x000fe20003800200 */
[----:B------:R-:W-:-:S03]  /*4f6a0*/  FSETP.GEU.AND P1, PT, |R129|, 6.5827683646048100446e-37, PT ;  /* 0x036000008100780b */ /* 0x000fc60003f2e200 */
        /* <DEDUP_REMOVED lines=23> */
.L_x_1408:
[----:B------:R-:W-:Y:S05]  /*4f820*/  BSYNC.RECONVERGENT B6 ;  /* 0x0000000000067941 */ /* 0x000fea0003800200 */
.L_x_1407:
        /* <DEDUP_REMOVED lines=59> */
.L_x_1410:
[----:B------:R-:W-:Y:S05]  /*4fbe0*/  BSYNC.RECONVERGENT B6 ;  /* 0x0000000000067941 */ /* 0x000fea0003800200 */
.L_x_1409:
        /* <DEDUP_REMOVED lines=27> */
.L_x_1414:
[----:B------:R-:W-:Y:S05]  /*4fda0*/  BSYNC.RECONVERGENT B7 ;  /* 0x0000000000077941 */ /* 0x000fea0003800200 */
.L_x_1413:
        /* <DEDUP_REMOVED lines=25> */
.L_x_1416:
[----:B------:R-:W-:Y:S05]  /*4ff40*/  BSYNC.RECONVERGENT B7 ;  /* 0x0000000000077941 */ /* 0x000fea0003800200 */
.L_x_1415:
        /* <DEDUP_REMOVED lines=21> */
.L_x_1418:
[----:B------:R-:W-:Y:S05]  /*500a0*/  BSYNC.RECONVERGENT B7 ;  /* 0x0000000000077941 */ /* 0x000fea0003800200 */
.L_x_1417:
[----:B------:R-:W-:Y:S02]  /*500b0*/  IMAD.MOV.U32 R122, RZ, RZ, R24 ;  /* 0x000000ffff7a7224 */ /* 0x000fe400078e0018 */
[----:B------:R-:W-:-:S07]  /*500c0*/  IMAD.MOV.U32 R123, RZ, RZ, R25 ;  /* 0x000000ffff7b7224 */ /* 0x000fce00078e0019 */
.L_x_1412:
[----:B------:R-:W-:Y:S05]  /*500d0*/  BSYNC.RECONVERGENT B6 ;  /* 0x0000000000067941 */ /* 0x000fea0003800200 */
.L_x_1411:
        /* <DEDUP_REMOVED lines=32> */
.L_x_1421:
[----:B------:R-:W-:Y:S05]  /*502e0*/  BSYNC.RECONVERGENT B6 ;  /* 0x0000000000067941 */ /* 0x000fea0003800200 */
.L_x_1420:
        /* <DEDUP_REMOVED lines=28> */
.L_x_1423:
[----:B------:R-:W-:Y:S05]  /*504b0*/  BSYNC.RECONVERGENT B6 ;  /* 0x0000000000067941 */ /* 0x000fea0003800200 */
.L_x_1422:
[----:B------:R-:W-:Y:S01]  /*504c0*/  IMAD.MOV.U32 R41, RZ, RZ, RZ ;  /* 0x000000ffff297224 */ /* 0x000fe200078e00ff */
[----:B------:R-:W-:-:S07]  /*504d0*/  CS2R R120, SRZ ;  /* 0x0000000000787805 */ /* 0x000fce000001ff00 */
.L_x_1461:
        /* <DEDUP_REMOVED lines=19> */
.L_x_1425:
        /* <DEDUP_REMOVED lines=8> */
.L_x_1426:
        /* <DEDUP_REMOVED lines=8> */
.L_x_1447:
        /* <DEDUP_REMOVED lines=63> */
.L_x_1432:
[----:B------:R-:W-:Y:S05]  /*50b00*/  BSYNC.RECONVERGENT B8 ;  /* 0x0000000000087941 */ /* 0x000fea0003800200 */
.L_x_1431:
        /* <DEDUP_REMOVED lines=31> */
.L_x_1434:
[----:B------:R-:W-:Y:S05]  /*50d00*/  BSYNC.RECONVERGENT B8 ;  /* 0x0000000000087941 */ /* 0x000fea0003800200 */
.L_x_1433:
        /* <DEDUP_REMOVED lines=26> */
.L_x_1436:
[----:B------:R-:W-:Y:S05]  /*50eb0*/  BSYNC.RECONVERGENT B8 ;  /* 0x0000000000087941 */ /* 0x000fea0003800200 */
.L_x_1435:
[----:B------:R-:W-:-:S06]  /*50ec0*/  DSETP.GEU.AND P0, PT, R24, RZ, PT ;  /* 0x000000ff1800722a */ /* 0x000fcc0003f0e000 */
[----:B------:R-:W-:Y:S02]  /*50ed0*/  FSEL R172, R24, RZ, P0 ;  /* 0x000000ff18ac7208 */ /* 0x000fe40000000000 */
[----:B------:R-:W-:-:S07]  /*50ee0*/  FSEL R173, R25, RZ, P0 ;  /* 0x000000ff19ad7208 */ /* 0x000fce0000000000 */
.L_x_1430:
[----:B------:R-:W-:Y:S05]  /*50ef0*/  BSYNC.RECONVERGENT B7 ;  /* 0x0000000000077941 */ /* 0x000fea0003800200 */
.L_x_1429:
        /* <DEDUP_REMOVED lines=49> */
.L_x_1440:
[----:B------:R-:W-:Y:S05]  /*51210*/  BSYNC.RECONVERGENT B8 ;  /* 0x0000000000087941 */ /* 0x000fea0003800200 */
.L_x_1439:
        /* <DEDUP_REMOVED lines=31> */
.L_x_1442:
[----:B------:R-:W-:Y:S05]  /*51410*/  BSYNC.RECONVERGENT B8 ;  /* 0x0000000000087941 */ /* 0x000fea0003800200 */
.L_x_1441:
        /* <DEDUP_REMOVED lines=26> */
.L_x_1444:
[----:B------:R-:W-:Y:S05]  /*515c0*/  BSYNC.RECONVERGENT B8 ;  /* 0x0000000000087941 */ /* 0x000fea0003800200 */
.L_x_1443:
[----:B------:R-:W-:-:S06]  /*515d0*/  DSETP.GEU.AND P1, PT, R24, RZ, PT ;  /* 0x000000ff1800722a */ /* 0x000fcc0003f2e000 */
[----:B------:R-:W-:Y:S02]  /*515e0*/  FSEL R134, R24, RZ, P1 ;  /* 0x000000ff18867208 */ /* 0x000fe40000800000 */
[----:B------:R-:W-:-:S07]  /*515f0*/  FSEL R135, R25, RZ, P1 ;  /* 0x000000ff19877208 */ /* 0x000fce0000800000 */
.L_x_1438:
[----:B------:R-:W-:Y:S05]  /*51600*/  BSYNC.RECONVERGENT B7 ;  /* 0x0000000000077941 */ /* 0x000fea0003800200 */
.L_x_1437:
        /* <DEDUP_REMOVED lines=21> */
.L_x_1446:
[----:B------:R-:W-:Y:S05]  /*51760*/  BSYNC.RECONVERGENT B2 ;  /* 0x0000000000027941 */ /* 0x000fea0003800200 */
.L_x_1445:
[----:B------:R-:W0:Y:S01]  /*51770*/  LDCU UR4, c[0x0][0x388] ;  /* 0x00007100ff0477ac */ /* 0x000e220008000800 */
[----:B------:R-:W-:-:S05]  /*51780*/  VIADD R176, R176, 0x1 ;  /* 0x00000001b0b07836 */ /* 0x000fca0000000000 */
[----:B0-----:R-:W-:-:S13]  /*51790*/  ISETP.NE.AND P0, PT, R176, UR4, PT ;  /* 0x00000004b0007c0c */ /* 0x001fda000bf05270 */
[----:B------:R-:W-:Y:S05]  /*517a0*/  @P0 BRA `(.L_x_1447) ;  /* 0xffffffec00d80947 */ /* 0x000fea000383ffff */
.L_x_1428:
        /* <DEDUP_REMOVED lines=36> */
[----:B------:R-:W-:Y:S01]  /*519f0*/  IMAD.MOV.U32 R30, RZ, RZ, R24 ;  /* 0x000000ffff1e7224 */ /* 0x000fe200078e0018 */
[----:B------:R-:W-:-:S07]  /*51a00*/  MOV R31, R25 ;  /* 0x00000019001f7202 */ /* 0x000fce0000000f00 */
.L_x_1451:
[----:B------:R-:W-:Y:S05]  /*51a10*/  BSYNC.RECONVERGENT B8 ;  /* 0x0000000000087941 */ /* 0x000fea0003800200 */
.L_x_1450:
        /* <DEDUP_REMOVED lines=18> */
.L_x_1453:
[----:B------:R-:W-:Y:S05]  /*51b40*/  BSYNC.RECONVERGENT B8 ;  /* 0x0000000000087941 */ /* 0x000fea0003800200 */
.L_x_1452:
[----:B------:R-:W-:-:S11]  /*51b50*/  DADD R120, R120, R24 ;  /* 0x0000000078787229 */ /* 0x000fd60000000018 */
.L_x_1449:
[----:B------:R-:W-:Y:S05]  /*51b60*/  BSYNC.RECONVERGENT B7 ;  /* 0x0000000000077941 */ /* 0x000fea0003800200 */
.L_x_1448:
        /* <DEDUP_REMOVED lines=40> */
.L_x_1455:
[----:B------:R-:W-:Y:S05]  /*51df0*/  BSYNC.RECONVERGENT B7 ;  /* 0x0000000000077941 */ /* 0x000fea0003800200 */
.L_x_1454:
        /* <DEDUP_REMOVED lines=20> */
.L_x_1457:
[----:B------:R-:W-:Y:S05]  /*51f40*/  BSYNC.RECONVERGENT B7 ;  /* 0x0000000000077941 */ /* 0x000fea0003800200 */
.L_x_1456:
[----:B------:R-:W-:Y:S01]  /*51f50*/  DADD R24, -RZ, |R128| ;  /* 0x00000000ff187229 */ /* 0x000fe20000000580 */
[----:B------:R-:W-:Y:S01]  /*51f60*/  BSSY.RECONVERGENT B2, `(.L_x_1458) ;  /* 0x0000003000027945 */ /* 0x000fe20003800200 */
[----:B------:R-:W-:-:S09]  /*51f70*/  MOV R22, 0x51f90 ;  /* 0x00051f9000167802 */ /* 0x000fd20000000f00 */
[----:B------:R-:W-:Y:S05]  /*51f80*/  CALL.REL.NOINC `($_Z13render_kernelP4RectiP5Lighti7double3S3_iidP6uchar4iS5_$__internal_accurate_pow) ;  /* 0x000000a4006c7944 */ /* 0x000fea0003c00000 */
[----:B------:R-:W-:Y:S05]  /*51f90*/  BSYNC.RECONVERGENT B2 ;  /* 0x0000000000027941 */ /* 0x000fea0003800200 */
.L_x_1458:
        /* <DEDUP_REMOVED lines=15> */
.L_x_1460:
[----:B------:R-:W-:Y:S05]  /*52090*/  BSYNC.RECONVERGENT B2 ;  /* 0x0000000000027941 */ /* 0x000fea0003800200 */
.L_x_1459:
[----:B------:R-:W-:Y:S02]  /*520a0*/  FSEL R24, R24, RZ, P2 ;  /* 0x000000ff18187208 */ /* 0x000fe40001000000 */
[----:B------:R-:W-:-:S06]  /*520b0*/  FSEL R25, R25, 1.875, P2 ;  /* 0x3ff0000019197808 */ /* 0x000fcc0001000000 */
[----:B------:R-:W-:-:S11]  /*520c0*/  DFMA R120, R108, R24, R120 ;  /* 0x000000186c78722b */ /* 0x000fd60000000078 */
.L_x_1427:
[----:B------:R-:W-:Y:S05]  /*520d0*/  BSYNC.RECONVERGENT B6 ;  /* 0x0000000000067941 */ /* 0x000fea0003800200 */
.L_x_1424:
[----:B------:R-:W-:Y:S05]  /*520e0*/  @P6 BRA `(.L_x_1461) ;  /* 0xffffffe000fc6947 */ /* 0x000fea000383ffff */
.L_x_1419:
        /* <DEDUP_REMOVED lines=30> */
[----:B------:R-:W-:Y:S01]  /*522d0*/  MOV R31, R37 ;  /* 0x00000025001f7202 */ /* 0x000fe20000000f00 */
[----:B------:R0:W-:Y:S01]  /*522e0*/  F2I.U32.F64.TRUNC R35, R24 ;  /* 0x0000001800237311 */ /* 0x0001e2000030d000 */
[----:B------:R-:W-:-:S04]  /*522f0*/  SEL R40, R40, RZ, P0 ;  /* 0x000000ff28287207 */ /* 0x000fc80000000000 */
[----:B------:R-:W-:-:S03]  /*52300*/  @P1 LOP3.LUT R39, R38, 0x406fe000, RZ, 0xfc, !PT ;  /* 0x406fe00026271812 */ /* 0x000fc600078efcff */
[----:B------:R-:W1:Y:S01]  /*52310*/  F2I.U32.F64.TRUNC R30, R30 ;  /* 0x0000001e001e7311 */ /* 0x000e62000030d000 */
[----:B0-----:R-:W-:Y:S01]  /*52320*/  IMAD.MOV.U32 R24, RZ, RZ, 0x80000 ;  /* 0x00080000ff187424 */ /* 0x001fe200078e00ff */
[----:B------:R-:W-:Y:S01]  /*52330*/  FSEL R25, R22, 3.748046875, P2 ;  /* 0x406fe00016197808 */ /* 0x000fe20001000000 */
[----:B------:R-:W-:-:S03]  /*52340*/  IMAD.MOV.U32 R41, RZ, RZ, R39 ;  /* 0x000000ffff297224 */ /* 0x000fc600078e0027 */
[----:B------:R-:W-:Y:S02]  /*52350*/  @P3 LOP3.LUT R25, R24, 0x406fe000, RZ, 0xfc, !PT ;  /* 0x406fe00018193812 */ /* 0x000fe400078efcff */
[----:B------:R-:W-:Y:S01]  /*52360*/  F2I.U32.F64.TRUNC R38, R40 ;  /* 0x0000002800267311 */ /* 0x000fe2000030d000 */
[----:B------:R-:W-:Y:S02]  /*52370*/  SEL R24, R42, RZ, P2 ;  /* 0x000000ff2a187207 */ /* 0x000fe40001000000 */
[----:B-1----:R-:W-:-:S05]  /*52380*/  PRMT R37, R30, 0x7610, R37 ;  /* 0x000076101e257816 */ /* 0x002fca0000000025 */
        /* <DEDUP_REMOVED lines=13> */
[----:B------:R-:W-:Y:S01]  /*52460*/  I2F.F64.U16 R82, R82 ;  /* 0x0000005200527312 */ /* 0x000fe20000101800 */
[----:B------:R-:W-:Y:S01]  /*52470*/  IMAD.MOV.U32 R22, RZ, RZ, R25 ;  /* 0x000000ffff167224 */ /* 0x000fe200078e0019 */
[----:B0-----:R-:W-:-:S03]  /*52480*/  LOP3.LUT R86, R38, 0xff, RZ, 0xc0, !PT ;  /* 0x000000ff26567812 */ /* 0x001fc600078ec0ff */
[----:B------:R-:W-:Y:S02]  /*52490*/  SEL R24, R24, RZ, P0 ;  /* 0x000000ff18187207 */ /* 0x000fe40000000000 */
[----:B------:R-:W-:Y:S01]  /*524a0*/  FSEL R31, R22, 3.748046875, P0 ;  /* 0x406fe000161f7808 */ /* 0x000fe20000000000 */
[----:B------:R-:W-:Y:S05]  /*524b0*/  I2F.F64.U16 R86, R86 ;  /* 0x0000005600567312 */ /* 0x000fea0000101800 */
[----:B------:R-:W-:-:S05]  /*524c0*/  @P1 LOP3.LUT R31, R30, 0x406fe000, RZ, 0xfc, !PT ;  /* 0x406fe0001e1f1812 */ /* 0x000fca00078efcff */
[----:B------:R-:W-:Y:S01]  /*524d0*/  IMAD.MOV.U32 R25, RZ, RZ, R31 ;  /* 0x000000ffff197224 */ /* 0x000fe200078e001f */
[----:B------:R-:W-:Y:S01]  /*524e0*/  DMUL R30, R84, 255 ;  /* 0x406fe000541e7828 */ /* 0x000fe20000000000 */
[----:B------:R0:W-:Y:S07]  /*524f0*/  I2F.F64.U16 R84, R37 ;  /* 0x0000002500547312 */ /* 0x0001ee0000101800 */
[----:B------:R-:W-:Y:S01]  /*52500*/  DSETP.MIN.AND P1, P2, R30, 255, PT ;  /* 0x406fe0001e00742a */ /* 0x000fe20003a20000 */
[----:B------:R1:W3:Y:S01]  /*52510*/  F2I.U32.F64.TRUNC R22, R24 ;  /* 0x0000001800167311 */ /* 0x0002e2000030d000 */
[----:B0-----:R-:W-:-:S02]  /*52520*/  IMAD.MOV.U32 R37, RZ, RZ, 0x80000 ;  /* 0x00080000ff257424 */ /* 0x001fc400078e00ff */
[----:B-1----:R-:W-:-:S05]  /*52530*/  IMAD.MOV.U32 R24, RZ, RZ, R31 ;  /* 0x000000ffff187224 */ /* 0x002fca00078e001f */
[----:B------:R-:W-:Y:S02]  /*52540*/  FSEL R25, R24, 3.748046875, P1 ;  /* 0x406fe00018197808 */ /* 0x000fe40000800000 */
[----:B------:R-:W-:Y:S02]  /*52550*/  MOV R24, R30 ;  /* 0x0000001e00187202 */ /* 0x000fe40000000f00 */
[----:B------:R0:W1:Y:S01]  /*52560*/  I2F.F64.U16 R30, R39 ;  /* 0x00000027001e7312 */ /* 0x0000620000101800 */
[----:B------:R-:W-:Y:S02]  /*52570*/  @P2 LOP3.LUT R25, R35, 0x406fe000, RZ, 0xfc, !PT ;  /* 0x406fe00023192812 */ /* 0x000fe400078efcff */
[----:B------:R-:W-:Y:S02]  /*52580*/  SEL R24, R24, RZ, P1 ;  /* 0x000000ff18187207 */ /* 0x000fe40000800000 */
[----:B---3--:R-:W-:Y:S01]  /*52590*/  LOP3.LUT R22, R22, 0xff, RZ, 0xc0, !PT ;  /* 0x000000ff16167812 */ /* 0x008fe200078ec0ff */
[----:B0-----:R-:W-:Y:S01]  /*525a0*/  IMAD.MOV.U32 R39, RZ, RZ, 0x80000 ;  /* 0x00080000ff277424 */ /* 0x001fe200078e00ff */
[----:B--2---:R-:W-:-:S02]  /*525b0*/  DMUL R88, RZ, R42 ;  /* 0x0000002aff587228 */ /* 0x004fc40000000000 */
[----:B------:R-:W-:Y:S02]  /*525c0*/  DADD R40, R40, -R42 ;  /* 0x0000000028287229 */ /* 0x000fe4000000082a */
[----:B------:R-:W-:-:S04]  /*525d0*/  DMUL R42, R42, 255 ;  /* 0x406fe0002a2a7828 */ /* 0x000fc80000000000 */
[----:B------:R-:W-:Y:S02]  /*525e0*/  DSETP.MIN.AND P0, P3, R88, 255, PT ;  /* 0x406fe0005800742a */ /* 0x000fe40003b00000 */
[C---:B------:R-:W-:Y:S01]  /*525f0*/  DMUL R82, R40.reuse, R82 ;  /* 0x0000005228527228 */ /* 0x040fe20000000000 */
[----:B------:R-:W-:Y:S01]  /*52600*/  IMAD.MOV.U32 R35, RZ, RZ, R89 ;  /* 0x000000ffff237224 */ /* 0x000fe200078e0059 */
[C---:B------:R-:W-:Y:S02]  /*52610*/  DMUL R84, R40.reuse, R84 ;  /* 0x0000005428547228 */ /* 0x040fe40000000000 */
[C---:B------:R-:W-:Y:S01]  /*52620*/  DMUL R86, R40.reuse, R86 ;  /* 0x0000005628567228 */ /* 0x040fe20000000000 */
[----:B------:R-:W-:Y:S01]  /*52630*/  SEL R38, R88, RZ, P0 ;  /* 0x000000ff58267207 */ /* 0x000fe20000000000 */
[----:B-1----:R-:W-:Y:S01]  /*52640*/  DMUL R40, R40, R30 ;  /* 0x0000001e28287228 */ /* 0x002fe20000000000 */
[----:B------:R-:W-:Y:S01]  /*52650*/  FSEL R91, R35, 3.748046875, P0 ;  /* 0x406fe000235b7808 */ /* 0x000fe20000000000 */
[----:B------:R-:W-:Y:S01]  /*52660*/  DSETP.MIN.AND P1, P2, R82, 255, PT ;  /* 0x406fe0005200742a */ /* 0x000fe20003a20000 */
[----:B------:R0:W1:Y:S01]  /*52670*/  F2I.U32.F64.TRUNC R35, R24 ;  /* 0x0000001800237311 */ /* 0x000062000030d000 */
[----:B------:R-:W-:-:S02]  /*52680*/  IMAD.MOV.U32 R30, RZ, RZ, R82 ;  /* 0x000000ffff1e7224 */ /* 0x000fc400078e0052 */
[----:B------:R-:W-:Y:S01]  /*52690*/  @P3 LOP3.LUT R91, R37, 0x406fe000, RZ, 0xfc, !PT ;  /* 0x406fe000255b3812 */ /* 0x000fe200078efcff */
[----:B------:R-:W-:Y:S01]  /*526a0*/  DSETP.MIN.AND P3, P4, R84, 255, PT ;  /* 0x406fe0005400742a */ /* 0x000fe20003c60000 */
[----:B------:R-:W-:Y:S01]  /*526b0*/  IMAD.MOV.U32 R37, RZ, RZ, R83 ;  /* 0x000000ffff257224 */ /* 0x000fe200078e0053 */
[----:B------:R-:W-:Y:S01]  /*526c0*/  MOV R83, 0x80000 ;  /* 0x0008000000537802 */ /* 0x000fe20000000f00 */
[----:B------:R-:W-:-:S03]  /*526d0*/  IMAD.MOV.U32 R31, RZ, RZ, R85 ;  /* 0x000000ffff1f7224 */ /* 0x000fc600078e0055 */
[----:B0-----:R-:W-:Y:S01]  /*526e0*/  FSEL R25, R37, 3.748046875, P1 ;  /* 0x406fe00025197808 */ /* 0x001fe20000800000 */
[----:B------:R-:W-:Y:S01]  /*526f0*/  IMAD.MOV.U32 R37, RZ, RZ, 0x80000 ;  /* 0x00080000ff257424 */ /* 0x000fe200078e00ff */
[----:B------:R-:W-:Y:S01]  /*52700*/  SEL R24, R30, RZ, P1 ;  /* 0x000000ff1e187207 */ /* 0x000fe20000800000 */
[----:B------:R-:W-:Y:S01]  /*52710*/  DSETP.MIN.AND P0, P1, R86, 255, PT ;  /* 0x406fe0005600742a */ /* 0x000fe20003900000 */
[----:B------:R-:W-:Y:S01]  /*52720*/  @P2 LOP3.LUT R25, R39, 0x406fe000, RZ, 0xfc, !PT ;  /* 0x406fe00027192812 */ /* 0x000fe200078efcff */
[----:B------:R-:W-:Y:S01]  /*52730*/  IMAD.MOV.U32 R39, RZ, RZ, R91 ;  /* 0x000000ffff277224 */ /* 0x000fe200078e005b */
[----:B------:R-:W-:Y:S02]  /*52740*/  FSEL R31, R31, 3.748046875, P3 ;  /* 0x406fe0001f1f7808 */ /* 0x000fe40001800000 */
[----:B------:R-:W-:Y:S01]  /*52750*/  @P4 LOP3.LUT R31, R37, 0x406fe000, RZ, 0xfc, !PT ;  /* 0x406fe000251f4812 */ /* 0x000fe200078efcff */
[----:B------:R0:W2:Y:S01]  /*52760*/  F2I.U32.F64.TRUNC R82, R38 ;  /* 0x0000002600527311 */ /* 0x0000a2000030d000 */
[----:B------:R-:W-:Y:S01]  /*52770*/  SEL R30, R84, RZ, P3 ;  /* 0x000000ff541e7207 */ /* 0x000fe20001800000 */
[----:B------:R-:W-:Y:S01]  /*52780*/  DSETP.MIN.AND P2, P3, R40, 255, PT ;  /* 0x406fe0002800742a */ /* 0x000fe20003b40000 */
[----:B-1----:R-:W-:-:S05]  /*52790*/  LOP3.LUT R35, R35, 0xff, RZ, 0xc0, !PT ;  /* 0x000000ff23237812 */ /* 0x002fca00078ec0ff */
[----:B------:R1:W3:Y:S01]  /*527a0*/  F2I.U32.F64.TRUNC R37, R24 ;  /* 0x0000001800257311 */ /* 0x0002e2000030d000 */
[----:B0-----:R-:W-:-:S05]  /*527b0*/  IMAD.MOV.U32 R38, RZ, RZ, R87 ;  /* 0x000000ffff267224 */ /* 0x001fca00078e0057 */
[----:B------:R-:W-:Y:S02]  /*527c0*/  FSEL R39, R38, 3.748046875, P0 ;  /* 0x406fe00026277808 */ /* 0x000fe40000000000 */
[----:B------:R0:W4:Y:S01]  /*527d0*/  F2I.U32.F64.TRUNC R30, R30 ;  /* 0x0000001e001e7311 */ /* 0x000122000030d000 */
[----:B------:R-:W-:Y:S01]  /*527e0*/  @P1 LOP3.LUT R39, R83, 0x406fe000, RZ, 0xfc, !PT ;  /* 0x406fe00053271812 */ /* 0x000fe200078efcff */
[----:B-1----:R-:W-:Y:S01]  /*527f0*/  IMAD.MOV.U32 R24, RZ, RZ, R41 ;  /* 0x000000ffff187224 */ /* 0x002fe200078e0029 */
[----:B------:R-:W-:Y:S01]  /*52800*/  SEL R38, R86, RZ, P0 ;  /* 0x000000ff56267207 */ /* 0x000fe20000000000 */
[----:B------:R-:W-:Y:S01]  /*52810*/  DSETP.MIN.AND P0, P1, R42, 255, PT ;  /* 0x406fe0002a00742a */ /* 0x000fe20003900000 */
[----:B--2---:R-:W-:Y:S02]  /*52820*/  LOP3.LUT R82, R82, 0xff, RZ, 0xc0, !PT ;  /* 0x000000ff52527812 */ /* 0x004fe400078ec0ff */
[----:B------:R-:W-:Y:S01]  /*52830*/  FSEL R25, R24, 3.748046875, P2 ;  /* 0x406fe00018197808 */ /* 0x000fe20001000000 */
[----:B------:R-:W-:Y:S01]  /*52840*/  IMAD.MOV.U32 R24, RZ, RZ, R40 ;  /* 0x000000ffff187224 */ /* 0x000fe200078e0028 */
[----:B---3--:R-:W-:Y:S01]  /*52850*/  LOP3.LUT R37, R37, 0xff, RZ, 0xc0, !PT ;  /* 0x000000ff25257812 */ /* 0x008fe200078ec0ff */
[----:B------:R1:W2:Y:S01]  /*52860*/  F2I.U32.F64.TRUNC R40, R38 ;  /* 0x0000002600287311 */ /* 0x0002a2000030d000 */
[----:B------:R-:W-:-:S02]  /*52870*/  @P3 LOP3.LUT R25, R83, 0x406fe000, RZ, 0xfc, !PT ;  /* 0x406fe00053193812 */ /* 0x000fc400078efcff */
[----:B------:R-:W-:Y:S01]  /*52880*/  SEL R24, R24, RZ, P2 ;  /* 0x000000ff18187207 */ /* 0x000fe20001000000 */
[----:B0-----:R-:W-:Y:S01]  /*52890*/  IMAD.IADD R31, R37, 0x1, R22 ;  /* 0x00000001251f7824 */ /* 0x001fe200078e0216 */
[----:B----4-:R-:W-:-:S03]  /*528a0*/  LOP3.LUT R37, R30, 0xff, RZ, 0xc0, !PT ;  /* 0x000000ff1e257812 */ /* 0x010fc600078ec0ff */
[----:B------:R0:W3:Y:S01]  /*528b0*/  F2I.U32.F64.TRUNC R41, R24 ;  /* 0x0000001800297311 */ /* 0x0000e2000030d000 */
[----:B-1----:R-:W-:Y:S02]  /*528c0*/  IMAD.MOV.U32 R38, RZ, RZ, R43 ;  /* 0x000000ffff267224 */ /* 0x002fe400078e002b */
[----:B------:R-:W-:Y:S01]  /*528d0*/  IMAD.IADD R37, R22, 0x1, R37 ;  /* 0x0000000116257824 */ /* 0x000fe200078e0225 */
[----:B--2---:R-:W-:-:S04]  /*528e0*/  LOP3.LUT R43, R40, 0xff, RZ, 0xc0, !PT ;  /* 0x000000ff282b7812 */ /* 0x004fc800078ec0ff */
[----:B------:R-:W1:Y:S01]  /*528f0*/  I2F.F64.U32 R30, R31 ;  /* 0x0000001f001e7312 */ /* 0x000e620000201800 */
[----:B0-----:R-:W-:Y:S01]  /*52900*/  FSEL R25, R38, 3.748046875, P0 ;  /* 0x406fe00026197808 */ /* 0x001fe20000000000 */
[----:B------:R-:W-:Y:S01]  /*52910*/  IMAD.IADD R40, R22, 0x1, R43 ;  /* 0x0000000116287824 */ /* 0x000fe200078e022b */
[----:B------:R-:W-:Y:S02]  /*52920*/  @P1 LOP3.LUT R25, R83, 0x406fe000, RZ, 0xfc, !PT ;  /* 0x406fe00053191812 */ /* 0x000fe400078efcff */
[----:B---3--:R-:W-:-:S03]  /*52930*/  LOP3.LUT R22, R41, 0xff, RZ, 0xc0, !PT ;  /* 0x000000ff29167812 */ /* 0x008fc600078ec0ff */
[----:B------:R0:W2:Y:S01]  /*52940*/  I2F.F64.U32 R38, R37 ;  /* 0x0000002500267312 */ /* 0x0000a20000201800 */
[----:B------:R-:W-:Y:S01]  /*52950*/  SEL R24, R42, RZ, P0 ;  /* 0x000000ff2a187207 */ /* 0x000fe20000000000 */
[----:B------:R-:W-:Y:S01]  /*52960*/  IMAD.IADD R22, R22, 0x1, R35 ;  /* 0x0000000116167824 */ /* 0x000fe200078e0223 */
[----:B-1----:R-:W-:-:S05]  /*52970*/  DSETP.MIN.AND P0, P1, R30, 255, PT ;  /* 0x406fe0001e00742a */ /* 0x002fca0003900000 */
[----:B------:R-:W-:Y:S01]  /*52980*/  I2F.F64.U32 R42, R22 ;  /* 0x00000016002a7312 */ /* 0x000fe20000201800 */
[----:B------:R-:W-:Y:S01]  /*52990*/  IMAD.MOV.U32 R35, RZ, RZ, R31 ;  /* 0x000000ffff237224 */ /* 0x000fe200078e001f */
[----:B0-----:R-:W-:Y:S01]  /*529a0*/  MOV R37, 0x80000 ;  /* 0x0008000000257802 */ /* 0x001fe20000000f00 */
[----:B--2---:R-:W-:-:S05]  /*529b0*/  DSETP.MIN.AND P2, P3, R38, 255, PT ;  /* 0x406fe0002600742a */ /* 0x004fca0003b40000 */
[----:B------:R-:W0:Y:S01]  /*529c0*/  I2F.F64.U32 R40, R40 ;  /* 0x0000002800287312 */ /* 0x000e220000201800 */
[----:B------:R-:W-:-:S05]  /*529d0*/  IMAD.MOV.U32 R31, RZ, RZ, R39 ;  /* 0x000000ffff1f7224 */ /* 0x000fca00078e0027 */
[----:B------:R-:W-:Y:S02]  /*529e0*/  FSEL R31, R31, 3.748046875, P2 ;  /* 0x406fe0001f1f7808 */ /* 0x000fe40001000000 */
[----:B------:R1:W2:Y:S02]  /*529f0*/  F2I.U32.F64.TRUNC R83, R24 ;  /* 0x0000001800537311 */ /* 0x0002a4000030d000 */
[----:B-1----:R-:W-:Y:S01]  /*52a00*/  FSEL R25, R35, 3.748046875, P0 ;  /* 0x406fe00023197808 */ /* 0x002fe20000000000 */
[----:B------:R-:W-:Y:S01]  /*52a10*/  IMAD.MOV.U32 R35, RZ, RZ, 0x80000 ;  /* 0x00080000ff237424 */ /* 0x000fe200078e00ff */
[----:B------:R-:W-:Y:S02]  /*52a20*/  @P1 LOP3.LUT R25, R37, 0x406fe000, RZ, 0xfc, !PT ;  /* 0x406fe00025191812 */ /* 0x000fe400078efcff */
[----:B------:R-:W-:Y:S01]  /*52a30*/  SEL R24, R30, RZ, P0 ;  /* 0x000000ff1e187207 */ /* 0x000fe20000000000 */
[----:B0-----:R-:W-:Y:S01]  /*52a40*/  DSETP.MIN.AND P0, P1, R40, 255, PT ;  /* 0x406fe0002800742a */ /* 0x001fe20003900000 */
[----:B------:R-:W-:-:S02]  /*52a50*/  SEL R30, R38, RZ, P2 ;  /* 0x000000ff261e7207 */ /* 0x000fc40001000000 */
[----:B------:R-:W-:Y:S01]  /*52a60*/  @P3 LOP3.LUT R31, R35, 0x406fe000, RZ, 0xfc, !PT ;  /* 0x406fe000231f3812 */ /* 0x000fe200078efcff */
[----:B------:R0:W1:Y:S01]  /*52a70*/  F2I.U32.F64.TRUNC R22, R24 ;  /* 0x0000001800167311 */ /* 0x000062000030d000 */
[----:B------:R-:W-:Y:S01]  /*52a80*/  DSETP.MIN.AND P2, P3, R42, 255, PT ;  /* 0x406fe0002a00742a */ /* 0x000fe20003b40000 */
[----:B------:R-:W-:Y:S01]  /*52a90*/  IMAD.MOV.U32 R35, RZ, RZ, R41 ;  /* 0x000000ffff237224 */ /* 0x000fe200078e0029 */
[----:B------:R-:W-:Y:S02]  /*52aa0*/  SEL R38, R40, RZ, P0 ;  /* 0x000000ff28267207 */ /* 0x000fe40000000000 */
[----:B--2---:R-:W-:Y:S02]  /*52ab0*/  LOP3.LUT R83, R83, 0xff, RZ, 0xc0, !PT ;  /* 0x000000ff53537812 */ /* 0x004fe400078ec0ff */
[----:B------:R-:W-:Y:S01]  /*52ac0*/  FSEL R39, R35, 3.748046875, P0 ;  /* 0x406fe00023277808 */ /* 0x000fe20000000000 */
[----:B------:R1:W2:Y:S01]  /*52ad0*/  F2I.U32.F64.TRUNC R30, R30 ;  /* 0x0000001e001e7311 */ /* 0x0002a2000030d000 */
[----:B0-----:R-:W-:Y:S01]  /*52ae0*/  IMAD.MOV.U32 R24, RZ, RZ, R43 ;  /* 0x000000ffff187224 */ /* 0x001fe200078e002b */
[----:B------:R-:W-:-:S04]  /*52af0*/  @P1 LOP3.LUT R39, R37, 0x406fe000, RZ, 0xfc, !PT ;  /* 0x406fe00025271812 */ /* 0x000fc800078efcff */
[----:B------:R-:W-:Y:S02]  /*52b00*/  FSEL R25, R24, 3.748046875, P2 ;  /* 0x406fe00018197808 */ /* 0x000fe40001000000 */
[----:B------:R-:W0:Y:S01]  /*52b10*/  F2I.U32.F64.TRUNC R35, R38 ;  /* 0x0000002600237311 */ /* 0x000e22000030d000 */
[----:B------:R-:W-:Y:S02]  /*52b20*/  SEL R24, R42, RZ, P2 ;  /* 0x000000ff2a187207 */ /* 0x000fe40001000000 */
[----:B------:R-:W-:Y:S02]  /*52b30*/  @P3 LOP3.LUT R25, R37, 0x406fe000, RZ, 0xfc, !PT ;  /* 0x406fe00025193812 */ /* 0x000fe400078efcff */
[----:B-1----:R-:W-:Y:S02]  /*52b40*/  LOP3.LUT R31, R22, 0xff, RZ, 0xc0, !PT ;  /* 0x000000ff161f7812 */ /* 0x002fe400078ec0ff */
[----:B--2---:R-:W-:Y:S01]  /*52b50*/  LOP3.LUT R37, R30, 0xff, RZ, 0xc0, !PT ;  /* 0x000000ff1e257812 */ /* 0x004fe200078ec0ff */
[----:B------:R-:W1:Y:S02]  /*52b60*/  F2I.U32.F64.TRUNC R24, R24 ;  /* 0x0000001800187311 */ /* 0x000e64000030d000 */
[----:B------:R-:W-:-:S02]  /*52b70*/  IMAD.IADD R31, R82, 0x1, R31 ;  /* 0x00000001521f7824 */ /* 0x000fc400078e021f */
[----:B------:R-:W-:Y:S01]  /*52b80*/  IMAD.IADD R37, R82, 0x1, R37 ;  /* 0x0000000152257824 */ /* 0x000fe200078e0225 */
[----:B0-----:R-:W-:-:S03]  /*52b90*/  LOP3.LUT R35, R35, 0xff, RZ, 0xc0, !PT ;  /* 0x000000ff23237812 */ /* 0x001fc600078ec0ff */
[----:B------:R-:W0:Y:S02]  /*52ba0*/  I2F.F64.U32 R30, R31 ;  /* 0x0000001f001e7312 */ /* 0x000e240000201800 */
[----:B------:R-:W-:Y:S01]  /*52bb0*/  IMAD.IADD R35, R82, 0x1, R35 ;  /* 0x0000000152237824 */ /* 0x000fe200078e0223 */
[----:B-1----:R-:W-:-:S05]  /*52bc0*/  LOP3.LUT R24, R24, 0xff, RZ, 0xc0, !PT ;  /* 0x000000ff18187812 */ /* 0x002fca00078ec0ff */
[----:B------:R1:W2:Y:S01]  /*52bd0*/  I2F.F64.U32 R38, R37 ;  /* 0x0000002500267312 */ /* 0x0002a20000201800 */
[----:B------:R-:W-:Y:S01]  /*52be0*/  IADD3 R42, PT, PT, R83, R24, RZ ;  /* 0x00000018532a7210 */ /* 0x000fe20007ffe0ff */
[----:B------:R-:W-:Y:S01]  /*52bf0*/  IMAD.MOV.U32 R24, RZ, RZ, 0x80000 ;  /* 0x00080000ff187424 */ /* 0x000fe200078e00ff */
[----:B0-----:R-:W-:-:S05]  /*52c00*/  DSETP.MIN.AND P0, P1, R30, 255, PT ;  /* 0x406fe0001e00742a */ /* 0x001fca0003900000 */
[----:B------:R-:W0:Y:S01]  /*52c10*/  I2F.F64.U32 R40, R35 ;  /* 0x0000002300287312 */ /* 0x000e220000201800 */
[----:B------:R-:W-:Y:S02]  /*52c20*/  IMAD.MOV.U32 R22, RZ, RZ, R31 ;  /* 0x000000ffff167224 */ /* 0x000fe400078e001f */
[----:B-1----:R-:W-:-:S03]  /*52c30*/  IMAD.MOV.U32 R37, RZ, RZ, 0x80000 ;  /* 0x00080000ff257424 */ /* 0x002fc600078e00ff */
[----:B------:R-:W-:Y:S01]  /*52c40*/  FSEL R25, R22, 3.748046875, P0 ;  /* 0x406fe00016197808 */ /* 0x000fe20000000000 */
[----:B--2---:R-:W-:Y:S01]  /*52c50*/  DSETP.MIN.AND P2, P3, R38, 255, PT ;  /* 0x406fe0002600742a */ /* 0x004fe20003b40000 */
[----:B------:R-:W1:Y:S01]  /*52c60*/  I2F.F64.U32 R42, R42 ;  /* 0x0000002a002a7312 */ /* 0x000e620000201800 */
[----:B------:R-:W-:Y:S02]  /*52c70*/  IMAD.MOV.U32 R22, RZ, RZ, R39 ;  /* 0x000000ffff167224 */ /* 0x000fe400078e0027 */
[----:B------:R-:W-:Y:S01]  /*52c80*/  IMAD.MOV.U32 R39, RZ, RZ, 0x80000 ;  /* 0x00080000ff277424 */ /* 0x000fe200078e00ff */
[----:B------:R-:W-:Y:S02]  /*52c90*/  @P1 LOP3.LUT R25, R24, 0x406fe000, RZ, 0xfc, !PT ;  /* 0x406fe00018191812 */ /* 0x000fe400078efcff */
[----:B------:R-:W-:Y:S01]  /*52ca0*/  SEL R24, R30, RZ, P0 ;  /* 0x000000ff1e187207 */ /* 0x000fe20000000000 */
[----:B0-----:R-:W-:Y:S01]  /*52cb0*/  DSETP.MIN.AND P0, P1, R40, 255, PT ;  /* 0x406fe0002800742a */ /* 0x001fe20003900000 */
[----:B------:R-:W-:Y:S01]  /*52cc0*/  FSEL R31, R22, 3.748046875, P2 ;  /* 0x406fe000161f7808 */ /* 0x000fe20001000000 */
[----:B------:R-:W-:Y:S01]  /*52cd0*/  IMAD.MOV.U32 R22, RZ, RZ, R41 ;  /* 0x000000ffff167224 */ /* 0x000fe200078e0029 */
[----:B------:R-:W-:Y:S01]  /*52ce0*/  SEL R30, R38, RZ, P2 ;  /* 0x000000ff261e7207 */ /* 0x000fe20001000000 */
[----:B------:R0:W-:Y:S02]  /*52cf0*/  F2I.U32.F64.TRUNC R35, R24 ;  /* 0x0000001800237311 */ /* 0x0001e4000030d000 */
[----:B------:R-:W-:Y:S01]  /*52d00*/  @P3 LOP3.LUT R31, R37, 0x406fe000, RZ, 0xfc, !PT ;  /* 0x406fe000251f3812 */ /* 0x000fe200078efcff */
[----:B-1----:R-:W-:Y:S01]  /*52d10*/  DSETP.MIN.AND P2, P3, R42, 255, PT ;  /* 0x406fe0002a00742a */ /* 0x002fe20003b40000 */
[----:B------:R-:W-:Y:S01]  /*52d20*/  FSEL R37, R22, 3.748046875, P0 ;  /* 0x406fe00016257808 */ /* 0x000fe20000000000 */
[----:B------:R-:W-:Y:S01]  /*52d30*/  IMAD.MOV.U32 R22, RZ, RZ, R43 ;  /* 0x000000ffff167224 */ /* 0x000fe200078e002b */
[----:B------:R-:W-:-:S02]  /*52d40*/  SEL R40, R40, RZ, P0 ;  /* 0x000000ff28287207 */ /* 0x000fc40000000000 */
[----:B------:R-:W1:Y:S01]  /*52d50*/  F2I.U32.F64.TRUNC R30, R30 ;  /* 0x0000001e001e7311 */ /* 0x000e62000030d000 */
[----:B0-----:R-:W-:Y:S01]  /*52d60*/  IMAD.MOV.U32 R24, RZ, RZ, 0x80000 ;  /* 0x00080000ff187424 */ /* 0x001fe200078e00ff */
[----:B------:R-:W-:Y:S02]  /*52d70*/  FSEL R25, R22, 3.748046875, P2 ;  /* 0x406fe00016197808 */ /* 0x000fe40001000000 */
[----:B------:R-:W-:-:S05]  /*52d80*/  @P1 LOP3.LUT R37, R39, 0x406fe000, RZ, 0xfc, !PT ;  /* 0x406fe00027251812 */ /* 0x000fca00078efcff */
[----:B------:R-:W-:Y:S02]  /*52d90*/  @P3 LOP3.LUT R25, R24, 0x406fe000, RZ, 0xfc, !PT ;  /* 0x406fe00018193812 */ /* 0x000fe400078efcff */
[----:B------:R-:W-:Y:S02]  /*52da0*/  SEL R24, R42, RZ, P2 ;  /* 0x000000ff2a187207 */ /* 0x000fe40001000000 */
[----:B------:R-:W-:Y:S02]  /*52db0*/  MOV R41, R37 ;  /* 0x0000002500297202 */ /* 0x000fe40000000f00 */
[----:B-1----:R-:W-:Y:S02]  /*52dc0*/  PRMT R37, R30, 0x7610, R37 ;  /* 0x000076101e257816 */ /* 0x002fe40000000025 */
[----:B------:R-:W0:Y:S08]  /*52dd0*/  F2I.U32.F64.TRUNC R24, R24 ;  /* 0x0000001800187311 */ /* 0x000e30000030d000 */
[----:B------:R1:W2:Y:S01]  /*52de0*/  F2I.U32.F64.TRUNC R38, R40 ;  /* 0x0000002800267311 */ /* 0x0002a2000030d000 */
[----:B0-----:R-:W-:-:S07]  /*52df0*/  PRMT R39, R24, 0x7610, R39 ;  /* 0x0000761018277816 */ /* 0x001fce0000000027 */
.L_x_1385:
[----:B------:R-:W-:Y:S05]  /*52e00*/  BSYNC.RECONVERGENT B5 ;  /* 0x0000000000057941 */ /* 0x000fea0003800200 */
.L_x_1372:
[----:B------:R-:W-:Y:S01]  /*52e10*/  DMUL R24, R80, R66 ;  /* 0x0000004250187228 */ /* 0x000fe20000000000 */
[----:B-1----:R-:W-:Y:S01]  /*52e20*/  IMAD.MOV.U32 R40, RZ, RZ, 0x0 ;  /* 0x00000000ff287424 */ /* 0x002fe200078e00ff */
        /* <DEDUP_REMOVED lines=30> */
[----:B--2---:R-:W-:Y:S05]  /*53010*/  CALL.REL.NOINC `($__internal_3_$__cuda_sm20_sqrt_rn_f32_slowpath) ;  /* 0x0000009000f47944 */ /* 0x004fea0003c00000 */
[----:B------:R-:W-:Y:S01]  /*53020*/  MOV R22, R30 ;  /* 0x0000001e00167202 */ /* 0x000fe20000000f00 */
[----:B------:R-:W-:Y:S06]  /*53030*/  BRA `(.L_x_1466) ;  /* 0x0000000000107947 */ /* 0x000fec0003800000 */
.L_x_1465:
[----:B------:R-:W-:Y:S01]  /*53040*/  FMUL.FTZ R22, R31, R30 ;  /* 0x0000001e1f167220 */ /* 0x000fe20000410000 */
[----:B------:R-:W-:-:S03]  /*53050*/  FMUL.FTZ R24, R30, 0.5 ;  /* 0x3f0000001e187820 */ /* 0x000fc60000410000 */
[----:B------:R-:W-:-:S04]  /*53060*/  FFMA R25, -R22, R22, R31 ;  /* 0x0000001616197223 */ /* 0x000fc8000000011f */
[----:B------:R-:W-:-:S07]  /*53070*/  FFMA R22, R25, R24, R22 ;  /* 0x0000001819167223 */ /* 0x000fce0000000016 */
.L_x_1466:
[----:B------:R-:W-:Y:S05]  /*53080*/  BSYNC.RECONVERGENT B2 ;  /* 0x0000000000027941 */ /* 0x000fea0003800200 */
.L_x_1464:
        /* <DEDUP_REMOVED lines=33> */
[----:B--2---:R-:W-:Y:S05]  /*532a0*/  CALL.REL.NOINC `($__internal_2_$__cuda_sm20_dsqrt_rn_f64_mediumpath_v1) ;  /* 0x0000008c00a47944 */ /* 0x004fea0003c00000 */
[----:B------:R-:W-:Y:S02]  /*532b0*/  IMAD.MOV.U32 R40, RZ, RZ, R24 ;  /* 0x000000ffff287224 */ /* 0x000fe400078e0018 */
[----:B------:R-:W-:-:S07]  /*532c0*/  IMAD.MOV.U32 R41, RZ, RZ, R25 ;  /* 0x000000ffff297224 */ /* 0x000fce00078e0019 */
.L_x_1468:
[----:B------:R-:W-:Y:S05]  /*532d0*/  BSYNC.RECONVERGENT B6 ;  /* 0x0000000000067941 */ /* 0x000fea0003800200 */
.L_x_1467:
        /* <DEDUP_REMOVED lines=22> */
[----:B--2---:R-:W-:Y:S05]  /*53440*/  CALL.REL.NOINC `($__internal_1_$__cuda_sm20_div_rn_f64_full) ;  /* 0x0000008400d07944 */ /* 0x004fea0003c00000 */
.L_x_1470:
[----:B------:R-:W-:Y:S05]  /*53450*/  BSYNC.RECONVERGENT B6 ;  /* 0x0000000000067941 */ /* 0x000fea0003800200 */
.L_x_1469:
        /* <DEDUP_REMOVED lines=22> */
[----:B--2---:R-:W-:Y:S05]  /*535c0*/  CALL.REL.NOINC `($__internal_1_$__cuda_sm20_div_rn_f64_full) ;  /* 0x0000008400707944 */ /* 0x004fea0003c00000 */
[----:B------:R-:W-:Y:S02]  /*535d0*/  IMAD.MOV.U32 R104, RZ, RZ, R24 ;  /* 0x000000ffff687224 */ /* 0x000fe400078e0018 */
[----:B------:R-:W-:-:S07]  /*535e0*/  IMAD.MOV.U32 R105, RZ, RZ, R25 ;  /* 0x000000ffff697224 */ /* 0x000fce00078e0019 */
.L_x_1472:
[----:B------:R-:W-:Y:S05]  /*535f0*/  BSYNC.RECONVERGENT B6 ;  /* 0x0000000000067941 */ /* 0x000fea0003800200 */
.L_x_1471:
        /* <DEDUP_REMOVED lines=20> */
[----:B--2---:R-:W-:Y:S05]  /*53740*/  CALL.REL.NOINC `($__internal_1_$__cuda_sm20_div_rn_f64_full) ;  /* 0x0000008400107944 */ /* 0x004fea0003c00000 */
.L_x_1474:
[----:B------:R-:W-:Y:S05]  /*53750*/  BSYNC.RECONVERGENT B6 ;  /* 0x0000000000067941 */ /* 0x000fea0003800200 */
.L_x_1473:
[----:B------:R-:W-:Y:S02]  /*53760*/  IMAD.MOV.U32 R102, RZ, RZ, R24 ;  /* 0x000000ffff667224 */ /* 0x000fe400078e0018 */
[----:B------:R-:W-:-:S07]  /*53770*/  IMAD.MOV.U32 R103, RZ, RZ, R25 ;  /* 0x000000ffff677224 */ /* 0x000fce00078e0019 */
.L_x_1463:
[----:B------:R-:W-:Y:S05]  /*53780*/  BSYNC.RECONVERGENT B5 ;  /* 0x0000000000057941 */ /* 0x000fea0003800200 */
.L_x_1462:
        /* <DEDUP_REMOVED lines=25> */
[----:B--2---:R-:W-:Y:S05]  /*53920*/  CALL.REL.NOINC `($__internal_2_$__cuda_sm20_dsqrt_rn_f64_mediumpath_v1) ;  /* 0x0000008800047944 */ /* 0x004fea0003c00000 */
[----:B------:R-:W-:Y:S02]  /*53930*/  IMAD.MOV.U32 R72, RZ, RZ, R24 ;  /* 0x000000ffff487224 */ /* 0x000fe400078e0018 */
[----:B------:R-:W-:-:S07]  /*53940*/  IMAD.MOV.U32 R73, RZ, RZ, R25 ;  /* 0x000000ffff497224 */ /* 0x000fce00078e0019 */
.L_x_1476:
[----:B------:R-:W-:Y:S05]  /*53950*/  BSYNC.RECONVERGENT B5 ;  /* 0x0000000000057941 */ /* 0x000fea0003800200 */
.L_x_1475:
[----:B------:R-:W-:Y:S01]  /*53960*/  UMOV UR4, 0xa0b5ed8d ;  /* 0xa0b5ed8d00047882 */ /* 0x000fe20000000000 */
[----:B------:R-:W-:Y:S01]  /*53970*/  UMOV UR5, 0x3eb0c6f7 ;  /* 0x3eb0c6f700057882 */ /* 0x000fe20000000000 */
[----:B------:R-:W-:Y:S01]  /*53980*/  BSSY.RECONVERGENT B5, `(.L_x_1477) ;  /* 0x0000538000057945 */ /* 0x000fe20003800200 */
[----:B------:R-:W-:Y:S01]  /*53990*/  DSETP.GT.AND P0, PT, R72, UR4, PT ;  /* 0x0000000448007e2a */ /* 0x000fe2000bf04000 */
[----:B------:R-:W-:Y:S02]  /*539a0*/  PRMT R22, R35, 0x7610, R22 ;  /* 0x0000761023167816 */ /* 0x000fe40000000016 */
[----:B------:R-:W-:Y:S02]  /*539b0*/  PRMT R67, R37, 0x7610, R67 ;  /* 0x0000761025437816 */ /* 0x000fe40000000043 */
[----:B--2---:R-:W-:Y:S02]  /*539c0*/  PRMT R80, R38, 0x7610, R80 ;  /* 0x0000761026507816 */ /* 0x004fe40000000050 */
[----:B------:R-:W-:-:S07]  /*539d0*/  PRMT R81, R39, 0x7610, R81 ;  /* 0x0000761027517816 */ /* 0x000fce0000000051 */
[----:B------:R-:W-:Y:S05]  /*539e0*/  @!P0 BRA `(.L_x_1478) ;  /* 0x0000005000c48947 */ /* 0x000fea0003800000 */
[----:B------:R-:W0:Y:S02]  /*539f0*/  LDCU UR4, c[0x0][0x398] ;  /* 0x00007300ff0477ac */ /* 0x000e240008000800 */
[----:B0-----:R-:W-:-:S09]  /*53a00*/  UISETP.GE.AND UP0, UPT, UR4, 0x1, UPT ;  /* 0x000000010400788c */ /* 0x001fd2000bf06270 */
[----:B------:R-:W-:Y:S05]  /*53a10*/  BRA.U !UP0, `(.L_x_1479) ;  /* 0x0000000908287547 */ /* 0x000fea000b800000 */
[----:B------:R-:W-:-:S07]  /*53a20*/  IMAD.MOV.U32 R66, RZ, RZ, RZ ;  /* 0x000000ffff427224 */ /* 0x000fce00078e00ff */
.L_x_1491:
        /* <DEDUP_REMOVED lines=40> */
.L_x_1483:
[----:B------:R-:W-:Y:S05]  /*53cb0*/  BSYNC.RECONVERGENT B7 ;  /* 0x0000000000077941 */ /* 0x000fea0003800200 */
.L_x_1482:
        /* <DEDUP_REMOVED lines=27> */
.L_x_1487:
[----:B------:R-:W-:Y:S05]  /*53e70*/  BSYNC.RECONVERGENT B8 ;  /* 0x0000000000087941 */ /* 0x000fea0003800200 */
.L_x_1486:
        /* <DEDUP_REMOVED lines=25> */
.L_x_1489:
[----:B------:R-:W-:Y:S05]  /*54010*/  BSYNC.RECONVERGENT B8 ;  /* 0x0000000000087941 */ /* 0x000fea0003800200 */
.L_x_1488:
        /* <DEDUP_REMOVED lines=23> */
.L_x_1490:
[----:B------:R-:W-:Y:S05]  /*54190*/  BSYNC.RECONVERGENT B8 ;  /* 0x0000000000087941 */ /* 0x000fea0003800200 */
.L_x_1485:
[----:B------:R-:W-:Y:S05]  /*541a0*/  BSYNC.RECONVERGENT B7 ;  /* 0x0000000000077941 */ /* 0x000fea0003800200 */
.L_x_1484:
[----:B------:R-:W-:Y:S01]  /*541b0*/  DMUL R96, R96, R104 ;  /* 0x0000006860607228 */ /* 0x000fe20000000000 */
[----:B------:R-:W-:Y:S01]  /*541c0*/  IMAD.MOV.U32 R22, RZ, RZ, 0xff ;  /* 0x000000ffff167424 */ /* 0x000fe200078e00ff */
[----:B------:R-:W-:Y:S01]  /*541d0*/  DSETP.LT.AND P1, PT, R78, 0.125, PT ;  /* 0x3fc000004e00742a */ /* 0x000fe20003f21000 */
[----:B------:R-:W-:-:S05]  /*541e0*/  IMAD.MOV.U32 R67, RZ, RZ, 0xff ;  /* 0x000000ffff437424 */ /* 0x000fca00078e00ff */
[----:B------:R-:W-:-:S08]  /*541f0*/  DFMA R80, R80, R106, R96 ;  /* 0x0000006a5050722b */ /* 0x000fd00000000060 */
[----:B------:R-:W-:Y:S01]  /*54200*/  DFMA R24, R24, R102, R80 ;  /* 0x000000661818722b */ /* 0x000fe20000000050 */
[----:B------:R-:W-:Y:S02]  /*54210*/  IMAD.MOV.U32 R80, RZ, RZ, 0xff ;  /* 0x000000ffff507424 */ /* 0x000fe400078e00ff */
[----:B------:R-:W-:-:S05]  /*54220*/  IMAD.MOV.U32 R81, RZ, RZ, 0xff ;  /* 0x000000ffff517424 */ /* 0x000fca00078e00ff */
[----:B------:R-:W-:-:S08]  /*54230*/  DADD R24, R24, -1 ;  /* 0xbff0000018187429 */ /* 0x000fd00000000000 */
[----:B------:R-:W-:-:S14]  /*54240*/  DSETP.GEU.AND P0, PT, |R24|, 0.125, PT ;  /* 0x3fc000001800742a */ /* 0x000fdc0003f0e200 */
[----:B------:R-:W-:Y:S05]  /*54250*/  @!P0 BREAK.RELIABLE P1, B6 ;  /* 0x0000000000068942 */ /* 0x000fea0000800100 */
[----:B------:R-:W-:Y:S05]  /*54260*/  @!P0 BRA P1, `(.L_x_1478) ;  /* 0x0000004800a48947 */ /* 0x000fea0000800000 */
.L_x_1481:
[----:B------:R-:W-:Y:S05]  /*54270*/  BSYNC.RELIABLE B6 ;  /* 0x0000000000067941 */ /* 0x000fea0003800100 */
.L_x_1480:
[----:B------:R-:W0:Y:S01]  /*54280*/  LDCU UR4, c[0x0][0x398] ;  /* 0x00007300ff0477ac */ /* 0x000e220008000800 */
[----:B------:R-:W-:-:S05]  /*54290*/  VIADD R66, R66, 0x1 ;  /* 0x0000000142427836 */ /* 0x000fca0000000000 */
[----:B0-----:R-:W-:-:S13]  /*542a0*/  ISETP.NE.AND P0, PT, R66, UR4, PT ;  /* 0x0000000442007c0c */ /* 0x001fda000bf05270 */
[----:B------:R-:W-:Y:S05]  /*542b0*/  @P0 BRA `(.L_x_1491) ;  /* 0xfffffff400dc0947 */ /* 0x000fea000383ffff */
.L_x_1479:
        /* <DEDUP_REMOVED lines=11> */
.L_x_1509:
        /* <DEDUP_REMOVED lines=63> */
.L_x_1496:
[----:B------:R-:W-:Y:S05]  /*54760*/  BSYNC.RECONVERGENT B8 ;  /* 0x0000000000087941 */ /* 0x000fea0003800200 */
.L_x_1495:
        /* <DEDUP_REMOVED lines=31> */
.L_x_1498:
[----:B------:R-:W-:Y:S05]  /*54960*/  BSYNC.RECONVERGENT B8 ;  /* 0x0000000000087941 */ /* 0x000fea0003800200 */
.L_x_1497:
        /* <DEDUP_REMOVED lines=26> */
.L_x_1500:
[----:B------:R-:W-:Y:S05]  /*54b10*/  BSYNC.RECONVERGENT B8 ;  /* 0x0000000000087941 */ /* 0x000fea0003800200 */
.L_x_1499:
[----:B------:R-:W-:-:S06]  /*54b20*/  DSETP.GEU.AND P1, PT, R24, RZ, PT ;  /* 0x000000ff1800722a */ /* 0x000fcc0003f2e000 */
[----:B------:R-:W-:Y:S02]  /*54b30*/  FSEL R136, R24, RZ, P1 ;  /* 0x000000ff18887208 */ /* 0x000fe40000800000 */
[----:B------:R-:W-:-:S07]  /*54b40*/  FSEL R137, R25, RZ, P1 ;  /* 0x000000ff19897208 */ /* 0x000fce0000800000 */
.L_x_1494:
[----:B------:R-:W-:Y:S05]  /*54b50*/  BSYNC.RECONVERGENT B7 ;  /* 0x0000000000077941 */ /* 0x000fea0003800200 */
.L_x_1493:
        /* <DEDUP_REMOVED lines=49> */
.L_x_1504:
[----:B------:R-:W-:Y:S05]  /*54e70*/  BSYNC.RECONVERGENT B8 ;  /* 0x0000000000087941 */ /* 0x000fea0003800200 */
.L_x_1503:
        /* <DEDUP_REMOVED lines=31> */
.L_x_1506:
[----:B------:R-:W-:Y:S05]  /*55070*/  BSYNC.RECONVERGENT B8 ;  /* 0x0000000000087941 */ /* 0x000fea0003800200 */
.L_x_1505:
        /* <DEDUP_REMOVED lines=26> */
.L_x_1508:
[----:B------:R-:W-:Y:S05]  /*55220*/  BSYNC.RECONVERGENT B8 ;  /* 0x0000000000087941 */ /* 0x000fea0003800200 */
.L_x_1507:
[----:B------:R-:W-:-:S06]  /*55230*/  DSETP.GEU.AND P0, PT, R24, RZ, PT ;  /* 0x000000ff1800722a */ /* 0x000fcc0003f0e000 */
[----:B------:R-:W-:Y:S02]  /*55240*/  FSEL R80, R24, RZ, P0 ;  /* 0x000000ff18507208 */ /* 0x000fe40000000000 */
[----:B------:R-:W-:-:S07]  /*55250*/  FSEL R81, R25, RZ, P0 ;  /* 0x000000ff19517208 */ /* 0x000fce0000000000 */
.L_x_1502:
[----:B------:R-:W-:Y:S05]  /*55260*/  BSYNC.RECONVERGENT B7 ;  /* 0x0000000000077941 */ /* 0x000fea0003800200 */
.L_x_1501:
        /* <DEDUP_REMOVED lines=25> */
.L_x_1492:
        /* <DEDUP_REMOVED lines=55> */
.L_x_1511:
[----:B------:R-:W-:Y:S05]  /*55770*/  BSYNC.RECONVERGENT B6 ;  /* 0x0000000000067941 */ /* 0x000fea0003800200 */
.L_x_1510:
        /* <DEDUP_REMOVED lines=28> */
.L_x_1513:
[----:B------:R-:W-:Y:S05]  /*55940*/  BSYNC.RECONVERGENT B6 ;  /* 0x0000000000067941 */ /* 0x000fea0003800200 */
.L_x_1512:
        /* <DEDUP_REMOVED lines=59> */
.L_x_1515:
[----:B------:R-:W-:Y:S05]  /*55d00*/  BSYNC.RECONVERGENT B6 ;  /* 0x0000000000067941 */ /* 0x000fea0003800200 */
.L_x_1514:
        /* <DEDUP_REMOVED lines=27> */
.L_x_1519:
[----:B------:R-:W-:Y:S05]  /*55ec0*/  BSYNC.RECONVERGENT B7 ;  /* 0x0000000000077941 */ /* 0x000fea0003800200 */
.L_x_1518:
        /* <DEDUP_REMOVED lines=25> */
.L_x_1521:
[----:B------:R-:W-:Y:S05]  /*56060*/  BSYNC.RECONVERGENT B7 ;  /* 0x0000000000077941 */ /* 0x000fea0003800200 */
.L_x_1520:
        /* <DEDUP_REMOVED lines=21> */
.L_x_1523:
[----:B------:R-:W-:Y:S05]  /*561c0*/  BSYNC.RECONVERGENT B7 ;  /* 0x0000000000077941 */ /* 0x000fea0003800200 */
.L_x_1522:
[----:B------:R-:W-:Y:S02]  /*561d0*/  IMAD.MOV.U32 R108, RZ, RZ, R24 ;  /* 0x000000ffff6c7224 */ /* 0x000fe400078e0018 */
[----:B------:R-:W-:-:S07]  /*561e0*/  IMAD.MOV.U32 R109, RZ, RZ, R25 ;  /* 0x000000ffff6d7224 */ /* 0x000fce00078e0019 */
.L_x_1517:
[----:B------:R-:W-:Y:S05]  /*561f0*/  BSYNC.RECONVERGENT B6 ;  /* 0x0000000000067941 */ /* 0x000fea0003800200 */
.L_x_1516:
        /* <DEDUP_REMOVED lines=32> */
.L_x_1526:
[----:B------:R-:W-:Y:S05]  /*56400*/  BSYNC.RECONVERGENT B6 ;  /* 0x0000000000067941 */ /* 0x000fea0003800200 */
.L_x_1525:
[----:B------:R-:W-:Y:S01]  /*56410*/  IMAD.MOV.U32 R67, RZ, RZ, RZ ;  /* 0x000000ffff437224 */ /* 0x000fe200078e00ff */
[----:B------:R-:W-:-:S07]  /*56420*/  CS2R R96, SRZ ;  /* 0x0000000000607805 */ /* 0x000fce000001ff00 */
.L_x_1564:
        /* <DEDUP_REMOVED lines=19> */
.L_x_1528:
        /* <DEDUP_REMOVED lines=8> */
.L_x_1529:
        /* <DEDUP_REMOVED lines=8> */
.L_x_1550:
        /* <DEDUP_REMOVED lines=31> */
[----:B0-----:R-:W-:-:S04]  /*56850*/  DFMA R24, R128, R118, -R74 ;  /* 0x000000768018722b */ /* 0x001fc8000000084a */
        /* <DEDUP_REMOVED lines=31> */
.L_x_1535:
[----:B------:R-:W-:Y:S05]  /*56a50*/  BSYNC.RECONVERGENT B8 ;  /* 0x0000000000087941 */ /* 0x000fea0003800200 */
.L_x_1534:
        /* <DEDUP_REMOVED lines=31> */
.L_x_1537:
[----:B------:R-:W-:Y:S05]  /*56c50*/  BSYNC.RECONVERGENT B8 ;  /* 0x0000000000087941 */ /* 0x000fea0003800200 */
.L_x_1536:
        /* <DEDUP_REMOVED lines=26> */
.L_x_1539:
[----:B------:R-:W-:Y:S05]  /*56e00*/  BSYNC.RECONVERGENT B8 ;  /* 0x0000000000087941 */ /* 0x000fea0003800200 */
.L_x_1538:
[----:B------:R-:W-:-:S06]  /*56e10*/  DSETP.GEU.AND P0, PT, R24, RZ, PT ;  /* 0x000000ff1800722a */ /* 0x000fcc0003f0e000 */
[----:B------:R-:W-:Y:S02]  /*56e20*/  FSEL R158, R24, RZ, P0 ;  /* 0x000000ff189e7208 */ /* 0x000fe40000000000 */
[----:B------:R-:W-:-:S07]  /*56e30*/  FSEL R159, R25, RZ, P0 ;  /* 0x000000ff199f7208 */ /* 0x000fce0000000000 */
.L_x_1533:
[----:B------:R-:W-:Y:S05]  /*56e40*/  BSYNC.RECONVERGENT B7 ;  /* 0x0000000000077941 */ /* 0x000fea0003800200 */
.L_x_1532:
        /* <DEDUP_REMOVED lines=49> */
.L_x_1543:
[----:B------:R-:W-:Y:S05]  /*57160*/  BSYNC.RECONVERGENT B8 ;  /* 0x0000000000087941 */ /* 0x000fea0003800200 */
.L_x_1542:
        /* <DEDUP_REMOVED lines=31> */
.L_x_1545:
[----:B------:R-:W-:Y:S05]  /*57360*/  BSYNC.RECONVERGENT B8 ;  /* 0x0000000000087941 */ /* 0x000fea0003800200 */
.L_x_1544:
        /* <DEDUP_REMOVED lines=26> */
.L_x_1547:
[----:B------:R-:W-:Y:S05]  /*57510*/  BSYNC.RECONVERGENT B8 ;  /* 0x0000000000087941 */ /* 0x000fea0003800200 */
.L_x_1546:
[----:B------:R-:W-:-:S06]  /*57520*/  DSETP.GEU.AND P1, PT, R24, RZ, PT ;  /* 0x000000ff1800722a */ /* 0x000fcc0003f2e000 */
[----:B------:R-:W-:Y:S02]  /*57530*/  FSEL R120, R24, RZ, P1 ;  /* 0x000000ff18787208 */ /* 0x000fe40000800000 */
[----:B------:R-:W-:-:S07]  /*57540*/  FSEL R121, R25, RZ, P1 ;  /* 0x000000ff19797208 */ /* 0x000fce0000800000 */
.L_x_1541:
[----:B------:R-:W-:Y:S05]  /*57550*/  BSYNC.RECONVERGENT B7 ;  /* 0x0000000000077941 */ /* 0x000fea0003800200 */
.L_x_1540:
        /* <DEDUP_REMOVED lines=21> */
.L_x_1549:
[----:B------:R-:W-:Y:S05]  /*576b0*/  BSYNC.RECONVERGENT B2 ;  /* 0x0000000000027941 */ /* 0x000fea0003800200 */
.L_x_1548:
[----:B------:R-:W0:Y:S01]  /*576c0*/  LDCU UR4, c[0x0][0x388] ;  /* 0x00007100ff0477ac */ /* 0x000e220008000800 */
[----:B------:R-:W-:-:S05]  /*576d0*/  VIADD R162, R162, 0x1 ;  /* 0x00000001a2a27836 */ /* 0x000fca0000000000 */
[----:B0-----:R-:W-:-:S13]  /*576e0*/  ISETP.NE.AND P0, PT, R162, UR4, PT ;  /* 0x00000004a2007c0c */ /* 0x001fda000bf05270 */
[----:B------:R-:W-:Y:S05]  /*576f0*/  @P0 BRA `(.L_x_1550) ;  /* 0xffffffec00d80947 */ /* 0x000fea000383ffff */
.L_x_1531:
        /* <DEDUP_REMOVED lines=35> */
.L_x_1554:
[----:B------:R-:W-:Y:S05]  /*57930*/  BSYNC.RECONVERGENT B8 ;  /* 0x0000000000087941 */ /* 0x000fea0003800200 */
.L_x_1553:
        /* <DEDUP_REMOVED lines=20> */
.L_x_1556:
[----:B------:R-:W-:Y:S05]  /*57a80*/  BSYNC.RECONVERGENT B8 ;  /* 0x0000000000087941 */ /* 0x000fea0003800200 */
.L_x_1555:
[----:B------:R-:W-:-:S11]  /*57a90*/  DADD R96, R96, R24 ;  /* 0x0000000060607229 */ /* 0x000fd60000000018 */
.L_x_1552:
[----:B------:R-:W-:Y:S05]  /*57aa0*/  BSYNC.RECONVERGENT B7 ;  /* 0x0000000000077941 */ /* 0x000fea0003800200 */
.L_x_1551:
        /* <DEDUP_REMOVED lines=11> */
[----:B------:R-:W-:Y:S01]  /*57b60*/  MOV R43, 0x3fd80000 ;  /* 0x3fd80000002b7802 */ /* 0x000fe20000000f00 */
[----:B------:R-:W-:Y:S05]  /*57b70*/  BSSY.RECONVERGENT B7, `(.L_x_1557) ;  /* 0x000001c000077945 */ /* 0x000fea0003800200 */
        /* <DEDUP_REMOVED lines=25> */
[----:B------:R-:W-:Y:S01]  /*57d10*/  MOV R30, R24 ;  /* 0x00000018001e7202 */ /* 0x000fe20000000f00 */
[----:B------:R-:W-:-:S07]  /*57d20*/  IMAD.MOV.U32 R31, RZ, RZ, R25 ;  /* 0x000000ffff1f7224 */ /* 0x000fce00078e0019 */
.L_x_1558:
[----:B------:R-:W-:Y:S05]  /*57d30*/  BSYNC.RECONVERGENT B7 ;  /* 0x0000000000077941 */ /* 0x000fea0003800200 */
.L_x_1557:
        /* <DEDUP_REMOVED lines=20> */
.L_x_1560:
[----:B------:R-:W-:Y:S05]  /*57e80*/  BSYNC.RECONVERGENT B7 ;  /* 0x0000000000077941 */ /* 0x000fea0003800200 */
.L_x_1559:
[----:B------:R-:W-:Y:S01]  /*57e90*/  DADD R24, -RZ, |R114| ;  /* 0x00000000ff187229 */ /* 0x000fe20000000572 */
[----:B------:R-:W-:Y:S01]  /*57ea0*/  BSSY.RECONVERGENT B2, `(.L_x_1561) ;  /* 0x0000003000027945 */ /* 0x000fe20003800200 */
[----:B------:R-:W-:-:S09]  /*57eb0*/  MOV R22, 0x57ed0 ;  /* 0x00057ed000167802 */ /* 0x000fd20000000f00 */
[----:B------:R-:W-:Y:S05]  /*57ec0*/  CALL.REL.NOINC `($_Z13render_kernelP4RectiP5Lighti7double3S3_iidP6uchar4iS5_$__internal_accurate_pow) ;  /* 0x00000044009c7944 */ /* 0x000fea0003c00000 */
[----:B------:R-:W-:Y:S05]  /*57ed0*/  BSYNC.RECONVERGENT B2 ;  /* 0x0000000000027941 */ /* 0x000fea0003800200 */
.L_x_1561:
        /* <DEDUP_REMOVED lines=15> */
.L_x_1563:
[----:B------:R-:W-:Y:S05]  /*57fd0*/  BSYNC.RECONVERGENT B2 ;  /* 0x0000000000027941 */ /* 0x000fea0003800200 */
.L_x_1562:
[----:B------:R-:W-:Y:S02]  /*57fe0*/  FSEL R24, R24, RZ, P2 ;  /* 0x000000ff18187208 */ /* 0x000fe40001000000 */
[----:B------:R-:W-:-:S06]  /*57ff0*/  FSEL R25, R25, 1.875, P2 ;  /* 0x3ff0000019197808 */ /* 0x000fcc0001000000 */
[----:B------:R-:W-:-:S11]  /*58000*/  DFMA R96, R74, R24, R96 ;  /* 0x000000184a60722b */ /* 0x000fd60000000060 */
.L_x_1530:
[----:B------:R-:W-:Y:S05]  /*58010*/  BSYNC.RECONVERGENT B6 ;  /* 0x0000000000067941 */ /* 0x000fea0003800200 */
.L_x_1527:
[----:B------:R-:W-:Y:S05]  /*58020*/  @P6 BRA `(.L_x_1564) ;  /* 0xffffffe400006947 */ /* 0x000fea000383ffff */
.L_x_1524:
        /* <DEDUP_REMOVED lines=11> */
[----:B------:R-:W-:Y:S01]  /*580e0*/  IMAD.MOV.U32 R22, RZ, RZ, R25 ;  /* 0x000000ffff167224 */ /* 0x000fe200078e0019 */
[----:B------:R-:W-:Y:S01]  /*580f0*/  MOV R25, 0x80000 ;  /* 0x0008000000197802 */ /* 0x000fe20000000f00 */
[----:B0-----:R-:W-:-:S03]  /*58100*/  DMUL R42, R42, R96 ;  /* 0x000000602a2a7228 */ /* 0x001fc60000000000 */
[----:B------:R-:W-:Y:S01]  /*58110*/  FSEL R67, R22, 3.748046875, P0 ;  /* 0x406fe00016437808 */ /* 0x000fe20000000000 */
[----:B------:R-:W-:Y:S01]  /*58120*/  DSETP.MIN.AND P2, P3, R30, 255, PT ;  /* 0x406fe0001e00742a */ /* 0x000fe20003b40000 */
[----:B------:R-:W-:Y:S01]  /*58130*/  SEL R24, R24, RZ, P0 ;  /* 0x000000ff18187207 */ /* 0x000fe20000000000 */
[----:B------:R-:W-:Y:S01]  /*58140*/  IMAD.MOV.U32 R22, RZ, RZ, R31 ;  /* 0x000000ffff167224 */ /* 0x000fe200078e001f */
[----:B-1----:R-:W-:-:S04]  /*58150*/  DMUL R96, R40, R96 ;  /* 0x0000006028607228 */ /* 0x002fc80000000000 */
[----:B------:R-:W-:Y:S01]  /*58160*/  @P1 LOP3.LUT R67, R74, 0x406fe000, RZ, 0xfc, !PT ;  /* 0x406fe0004a431812 */ /* 0x000fe200078efcff */
[----:B------:R-:W-:Y:S01]  /*58170*/  DSETP.MIN.AND P0, P1, R42, 255, PT ;  /* 0x406fe0002a00742a */ /* 0x000fe20003900000 */
[----:B------:R-:W-:Y:S01]  /*58180*/  FSEL R41, R22, 3.748046875, P2 ;  /* 0x406fe00016297808 */ /* 0x000fe20001000000 */
[----:B------:R-:W-:Y:S01]  /*58190*/  IMAD.MOV.U32 R31, RZ, RZ, R43 ;  /* 0x000000ffff1f7224 */ /* 0x000fe200078e002b */
[----:B------:R-:W-:Y:S01]  /*581a0*/  SEL R30, R30, RZ, P2 ;  /* 0x000000ff1e1e7207 */ /* 0x000fe20001000000 */
[----:B------:R-:W-:Y:S02]  /*581b0*/  IMAD.MOV.U32 R40, RZ, RZ, 0x80000 ;  /* 0x00080000ff287424 */ /* 0x000fe400078e00ff */
[----:B------:R-:W-:Y:S01]  /*581c0*/  @P3 LOP3.LUT R41, R25, 0x406fe000, RZ, 0xfc, !PT ;  /* 0x406fe00019293812 */ /* 0x000fe200078efcff */
[----:B------:R-:W-:Y:S01]  /*581d0*/  DSETP.MIN.AND P2, P3, R96, 255, PT ;  /* 0x406fe0006000742a */ /* 0x000fe20003b40000 */
[----:B------:R-:W-:Y:S01]  /*581e0*/  IMAD.MOV.U32 R25, RZ, RZ, R67 ;  /* 0x000000ffff197224 */ /* 0x000fe200078e0043 */
[----:B------:R-:W-:-:S02]  /*581f0*/  FSEL R65, R31, 3.748046875, P0 ;  /* 0x406fe0001f417808 */ /* 0x000fc40000000000 */
[----:B------:R-:W-:Y:S01]  /*58200*/  IMAD.MOV.U32 R31, RZ, RZ, R41 ;  /* 0x000000ffff1f7224 */ /* 0x000fe200078e0029 */
[----:B------:R0:W-:Y:S02]  /*58210*/  F2I.U32.F64.TRUNC R22, R24 ;  /* 0x0000001800167311 */ /* 0x0001e4000030d000 */
[----:B------:R-:W-:Y:S02]  /*58220*/  @P1 LOP3.LUT R65, R40, 0x406fe000, RZ, 0xfc, !PT ;  /* 0x406fe00028411812 */ /* 0x000fe400078efcff */
[----:B------:R-:W-:Y:S01]  /*58230*/  SEL R40, R42, RZ, P0 ;  /* 0x000000ff2a287207 */ /* 0x000fe20000000000 */
[----:B------:R-:W-:Y:S02]  /*58240*/  IMAD.MOV.U32 R42, RZ, RZ, 0x80000 ;  /* 0x00080000ff2a7424 */ /* 0x000fe400078e00ff */
[----:B------:R-:W-:Y:S01]  /*58250*/  IMAD.MOV.U32 R41, RZ, RZ, R65 ;  /* 0x000000ffff297224 */ /* 0x000fe200078e0041 */
[----:B------:R-:W1:Y:S01]  /*58260*/  F2I.U32.F64.TRUNC R30, R30 ;  /* 0x0000001e001e7311 */ /* 0x000e62000030d000 */
[----:B0-----:R-:W-:-:S05]  /*58270*/  IMAD.MOV.U32 R24, RZ, RZ, R97 ;  /* 0x000000ffff187224 */ /* 0x001fca00078e0061 */
        /* <DEDUP_REMOVED lines=16> */
[----:B------:R-:W-:Y:S01]  /*58380*/  LOP3.LUT R67, R67, 0xff, RZ, 0xc0, !PT ;  /* 0x000000ff43437812 */ /* 0x000fe200078ec0ff */
[----:B------:R-:W-:Y:S01]  /*58390*/  IMAD.MOV.U32 R77, RZ, RZ, 0x80000 ;  /* 0x00080000ff4d7424 */ /* 0x000fe200078e00ff */
        /* <DEDUP_REMOVED lines=11> */
[----:B------:R3:W-:Y:S05]  /*58450*/  F2I.U32.F64.TRUNC R22, R24 ;  /* 0x0000001800167311 */ /* 0x0007ea000030d000 */
[----:B------:R-:W-:-:S03]  /*58460*/  DSETP.MIN.AND P1, P2, R30, 255, PT ;  /* 0x406fe0001e00742a */ /* 0x000fc60003a20000 */
[----:B------:R-:W4:Y:S01]  /*58470*/  I2F.F64.U16 R70, R70 ;  /* 0x0000004600467312 */ /* 0x000f220000101800 */
[----:B---3--:R-:W-:-:S05]  /*58480*/  IMAD.MOV.U32 R24, RZ, RZ, R31 ;  /* 0x000000ffff187224 */ /* 0x008fca00078e001f */
[----:B------:R-:W-:Y:S01]  /*58490*/  FSEL R25, R24, 3.748046875, P1 ;  /* 0x406fe00018197808 */ /* 0x000fe20000800000 */
[----:B------:R-:W-:Y:S02]  /*584a0*/  IMAD.MOV.U32 R24, RZ, RZ, R30 ;  /* 0x000000ffff187224 */ /* 0x000fe400078e001e */
[----:B------:R-:W3:Y:S02]  /*584b0*/  I2F.F64.U16 R30, R81 ;  /* 0x00000051001e7312 */ /* 0x000ee40000101800 */
        /* <DEDUP_REMOVED lines=15> */
[C---:B------:R-:W-:Y:S01]  /*585b0*/  @P3 LOP3.LUT R75, R77.reuse, 0x406fe000, RZ, 0xfc, !PT ;  /* 0x406fe0004d4b3812 */ /* 0x040fe200078efcff */
[----:B------:R-:W-:Y:S01]  /*585c0*/  DSETP.MIN.AND P3, P4, R66, 255, PT ;  /* 0x406fe0004200742a */ /* 0x000fe20003c60000 */
[----:B-----5:R-:W-:Y:S01]  /*585d0*/  SEL R24, R64, RZ, P1 ;  /* 0x000000ff40187207 */ /* 0x020fe20000800000 */
[----:B------:R-:W-:Y:S01]  /*585e0*/  IMAD.MOV.U32 R65, RZ, RZ, 0x80000 ;  /* 0x00080000ff417424 */ /* 0x000fe200078e00ff */
[----:B------:R-:W-:Y:S01]  /*585f0*/  FSEL R25, R72, 3.748046875, P1 ;  /* 0x406fe00048197808 */ /* 0x000fe20000800000 */
[----:B---3--:R-:W-:Y:S01]  /*58600*/  DMUL R72, R40, R30 ;  /* 0x0000001e28487228 */ /* 0x008fe20000000000 */
        /* <DEDUP_REMOVED lines=111> */
.L_x_1478:
[----:B------:R-:W-:Y:S05]  /*58d00*/  BSYNC.RECONVERGENT B5 ;  /* 0x0000000000057941 */ /* 0x000fea0003800200 */
.L_x_1477:
        /* <DEDUP_REMOVED lines=11> */
[----:B------:R-:W-:Y:S02]  /*58dc0*/  LOP3.LUT R80, R80, 0xff, RZ, 0xc0, !PT ;  /* 0x000000ff50507812 */ /* 0x000fe400078ec0ff */
[----:B------:R-:W-:Y:S02]  /*58dd0*/  LOP3.LUT R29, R29, 0xff, RZ, 0xc0, !PT ;  /* 0x000000ff1d1d7812 */ /* 0x000fe400078ec0ff */
[----:B------:R-:W-:Y:S01]  /*58de0*/  MOV R70, 0x80000 ;  /* 0x0008000000467802 */ /* 0x000fe20000000f00 */
[----:B0-----:R-:W-:Y:S02]  /*58df0*/  DMUL R30, R68, R30 ;  /* 0x0000001e441e7228 */ /* 0x001fe40000000000 */
[----:B------:R0:W3:Y:S06]  /*58e00*/  I2F.F64.U16 R40, R64 ;  /* 0x0000004000287312 */ /* 0x0000ec0000101800 */
[----:B------:R-:W-:-:S02]  /*58e10*/  DSETP.MIN.AND P0, P1, R30, 255, PT ;  /* 0x406fe0001e00742a */ /* 0x000fc40003900000 */
[----:B------:R-:W4:Y:S01]  /*58e20*/  I2F.F64.U16 R38, R39 ;  /* 0x0000002700267312 */ /* 0x000f220000101800 */
[C---:B-1----:R-:W-:Y:S01]  /*58e30*/  DMUL R34, R68.reuse, R34 ;  /* 0x0000002244227228 */ /* 0x042fe20000000000 */
[----:B------:R-:W-:Y:S01]  /*58e40*/  IMAD.MOV.U32 R22, RZ, RZ, R31 ;  /* 0x000000ffff167224 */ /* 0x000fe200078e001f */
[----:B0-----:R-:W-:Y:S01]  /*58e50*/  LOP3.LUT R64, R67, 0xff, RZ, 0xc0, !PT ;  /* 0x000000ff43407812 */ /* 0x001fe200078ec0ff */
[----:B------:R-:W-:Y:S01]  /*58e60*/  IMAD.MOV.U32 R31, RZ, RZ, 0x80000 ;  /* 0x00080000ff1f7424 */ /* 0x000fe200078e00ff */
[----:B------:R-:W-:Y:S01]  /*58e70*/  SEL R30, R30, RZ, P0 ;  /* 0x000000ff1e1e7207 */ /* 0x000fe20000000000 */
[----:B---3--:R-:W-:Y:S01]  /*58e80*/  DMUL R40, R68, R40 ;  /* 0x0000002844287228 */ /* 0x008fe20000000000 */
[----:B------:R-:W-:Y:S02]  /*58e90*/  FSEL R37, R22, 3.748046875, P0 ;  /* 0x406fe00016257808 */ /* 0x000fe40000000000 */
[----:B------:R-:W-:Y:S01]  /*58ea0*/  DSETP.MIN.AND P2, P3, R34, 255, PT ;  /* 0x406fe0002200742a */ /* 0x000fe20003b40000 */
[----:B------:R-:W-:Y:S01]  /*58eb0*/  I2F.F64.U16 R42, R43 ;  /* 0x0000002b002a7312 */ /* 0x000fe20000101800 */
[----:B------:R-:W-:Y:S01]  /*58ec0*/  IMAD.MOV.U32 R22, RZ, RZ, R35 ;  /* 0x000000ffff167224 */ /* 0x000fe200078e0023 */
[----:B------:R-:W-:Y:S01]  /*58ed0*/  @P1 LOP3.LUT R37, R65, 0x406fe000, RZ, 0xfc, !PT ;  /* 0x406fe00041251812 */ /* 0x000fe200078efcff */
[----:B----4-:R-:W-:-:S03]  /*58ee0*/  DMUL R38, R68, R38 ;  /* 0x0000002644267228 */ /* 0x010fc60000000000 */
[----:B------:R-:W-:Y:S01]  /*58ef0*/  FSEL R67, R22, 3.748046875, P2 ;  /* 0x406fe00016437808 */ /* 0x000fe20001000000 */
[----:B------:R-:W-:Y:S01]  /*58f00*/  DSETP.MIN.AND P1, P4, R40, 255, PT ;  /* 0x406fe0002800742a */ /* 0x000fe20003c20000 */
[----:B------:R-:W-:Y:S01]  /*58f10*/  I2F.F64.U16 R64, R64 ;  /* 0x0000004000407312 */ /* 0x000fe20000101800 */
[----:B------:R-:W-:Y:S01]  /*58f20*/  SEL R34, R34, RZ, P2 ;  /* 0x000000ff22227207 */ /* 0x000fe20001000000 */
[----:B------:R-:W-:Y:S01]  /*58f30*/  IMAD.MOV.U32 R35, RZ, RZ, R41 ;  /* 0x000000ffff237224 */ /* 0x000fe200078e0029 */
[----:B------:R-:W-:Y:S02]  /*58f40*/  DADD R68, -R68, 1 ;  /* 0x3ff0000044447429 */ /* 0x000fe40000000100 */
[----:B------:R-:W-:Y:S01]  /*58f50*/  DSETP.MIN.AND P0, P2, R38, 255, PT ;  /* 0x406fe0002600742a */ /* 0x000fe20003a00000 */
[----:B------:R-:W-:Y:S01]  /*58f60*/  @P3 LOP3.LUT R67, R31, 0x406fe000, RZ, 0xfc, !PT ;  /* 0x406fe0001f433812 */ /* 0x000fe200078efcff */
[----:B------:R-:W-:Y:S01]  /*58f70*/  IMAD.MOV.U32 R31, RZ, RZ, R37 ;  /* 0x000000ffff1f7224 */ /* 0x000fe200078e0025 */
[----:B------:R-:W-:Y:S01]  /*58f80*/  FSEL R71, R35, 3.748046875, P1 ;  /* 0x406fe00023477808 */ /* 0x000fe20000800000 */
[----:B------:R-:W-:-:S02]  /*58f90*/  IMAD.MOV.U32 R37, RZ, RZ, 0x80000 ;  /* 0x00080000ff257424 */ /* 0x000fc400078e00ff */
[----:B------:R0:W-:Y:S01]  /*58fa0*/  F2I.U32.F64.TRUNC R22, R30 ;  /* 0x0000001e00167311 */ /* 0x0001e2000030d000 */
[----:B------:R-:W-:Y:S02]  /*58fb0*/  IMAD.MOV.U32 R35, RZ, RZ, R67 ;  /* 0x000000ffff237224 */ /* 0x000fe400078e0043 */
[----:B------:R-:W-:Y:S01]  /*58fc0*/  IMAD.MOV.U32 R67, RZ, RZ, 0x80000 ;  /* 0x00080000ff437424 */ /* 0x000fe200078e00ff */
[----:B------:R-:W-:-:S04]  /*58fd0*/  @P4 LOP3.LUT R71, R37, 0x406fe000, RZ, 0xfc, !PT ;  /* 0x406fe00025474812 */ /* 0x000fc800078efcff */
[----:B------:R1:W3:Y:S01]  /*58fe0*/  F2I.U32.F64.TRUNC R37, R34 ;  /* 0x0000002200257311 */ /* 0x0002e2000030d000 */
[----:B0-----:R-:W-:Y:S02]  /*58ff0*/  MOV R31, R39 ;  /* 0x00000027001f7202 */ /* 0x001fe40000000f00 */
[----:B------:R-:W-:Y:S01]  /*59000*/  SEL R30, R40, RZ, P1 ;  /* 0x000000ff281e7207 */ /* 0x000fe20000800000 */
[----:B------:R-:W-:Y:S01]  /*59010*/  IMAD.MOV.U32 R40, RZ, RZ, 0x80000 ;  /* 0x00080000ff287424 */ /* 0x000fe200078e00ff */
[----:B------:R-:W-:Y:S01]  /*59020*/  FSEL R41, R31, 3.748046875, P0 ;  /* 0x406fe0001f297808 */ /* 0x000fe20000000000 */
[----:B------:R-:W-:Y:S01]  /*59030*/  IMAD.MOV.U32 R31, RZ, RZ, R71 ;  /* 0x000000ffff1f7224 */ /* 0x000fe200078e0047 */
[----:B------:R-:W-:Y:S02]  /*59040*/  @P2 LOP3.LUT R41, R67, 0x406fe000, RZ, 0xfc, !PT ;  /* 0x406fe00043292812 */ /* 0x000fe400078efcff */
[----:B-1----:R-:W-:Y:S01]  /*59050*/  SEL R34, R38, RZ, P0 ;  /* 0x000000ff26227207 */ /* 0x002fe20000000000 */
[----:B------:R0:W-:Y:S01]  /*59060*/  F2I.U32.F64.TRUNC R66, R30 ;  /* 0x0000001e00427311 */ /* 0x0001e2000030d000 */
[----:B------:R-:W-:Y:S01]  /*59070*/  IMAD.MOV.U32 R38, RZ, RZ, 0x80000 ;  /* 0x00080000ff267424 */ /* 0x000fe200078e00ff */
[----:B---3--:R-:W-:Y:S01]  /*59080*/  LOP3.LUT R37, R37, 0xff, RZ, 0xc0, !PT ;  /* 0x000000ff25257812 */ /* 0x008fe200078ec0ff */
        /* <DEDUP_REMOVED lines=10> */
[----:B------:R-:W-:Y:S01]  /*59130*/  FSEL R39, R35, 3.748046875, P1 ;  /* 0x406fe00023277808 */ /* 0x000fe20000800000 */
[----:B------:R-:W-:-:S03]  /*59140*/  IMAD.MOV.U32 R35, RZ, RZ, R41 ;  /* 0x000000ffff237224 */ /* 0x000fc600078e0029 */
[----:B------:R-:W-:Y:S01]  /*59150*/  @P2 LOP3.LUT R31, R40, 0x406fe000, RZ, 0xfc, !PT ;  /* 0x406fe000281f2812 */ /* 0x000fe200078efcff */
[----:B------:R0:W1:Y:S01]  /*59160*/  F2I.U32.F64.TRUNC R67, R34 ;  /* 0x0000002200437311 */ /* 0x000062000030d000 */
[----:B------:R-:W-:Y:S02]  /*59170*/  @P3 LOP3.LUT R39, R38, 0x406fe000, RZ, 0xfc, !PT ;  /* 0x406fe00026273812 */ /* 0x000fe400078efcff */
[----:B------:R-:W-:Y:S02]  /*59180*/  SEL R38, R42, RZ, P1 ;  /* 0x000000ff2a267207 */ /* 0x000fe40000800000 */
[----:B------:R-:W-:-:S03]  /*59190*/  LOP3.LUT R42, R28, 0xff, RZ, 0xc0, !PT ;  /* 0x000000ff1c2a7812 */ /* 0x000fc600078ec0ff */
[----:B------:R-:W2:Y:S01]  /*591a0*/  I2F.F64.U16 R40, R80 ;  /* 0x0000005000287312 */ /* 0x000ea20000101800 */
[----:B0-----:R-:W-:Y:S01]  /*591b0*/  SEL R34, R30, RZ, P0 ;  /* 0x000000ff1e227207 */ /* 0x001fe20000000000 */
[----:B------:R-:W-:Y:S01]  /*591c0*/  IMAD.MOV.U32 R35, RZ, RZ, R31 ;  /* 0x000000ffff237224 */ /* 0x000fe200078e001f */
[----:B-1----:R-:W-:-:S05]  /*591d0*/  LOP3.LUT R67, R67, 0xff, RZ, 0xc0, !PT ;  /* 0x000000ff43437812 */ /* 0x002fca00078ec0ff */
[----:B------:R0:W1:Y:S01]  /*591e0*/  I2F.F64.U16 R30, R42 ;  /* 0x0000002a001e7312 */ /* 0x0000620000101800 */
[----:B--2---:R-:W-:-:S07]  /*591f0*/  DMUL R40, R24, R40 ;  /* 0x0000002818287228 */ /* 0x004fce0000000000 */
[----:B------:R-:W2:Y:S01]  /*59200*/  I2F.F64.U16 R28, R29 ;  /* 0x0000001d001c7312 */ /* 0x000ea20000101800 */
[----:B0-----:R-:W-:Y:S01]  /*59210*/  LOP3.LUT R42, R81, 0xff, RZ, 0xc0, !PT ;  /* 0x000000ff512a7812 */ /* 0x001fe200078ec0ff */
[----:B------:R-:W-:-:S06]  /*59220*/  DSETP.MIN.AND P4, P2, R40, 255, PT ;  /* 0x406fe0002800742a */ /* 0x000fcc0003a80000 */
[----:B------:R0:W3:Y:S01]  /*59230*/  F2I.U32.F64.TRUNC R64, R38 ;  /* 0x0000002600407311 */ /* 0x0000e2000030d000 */
[----:B-1----:R-:W-:Y:S01]  /*59240*/  DMUL R30, R68, R30 ;  /* 0x0000001e441e7228 */ /* 0x002fe20000000000 */
[----:B------:R-:W-:-:S06]  /*59250*/  SEL R40, R40, RZ, P4 ;  /* 0x000000ff28287207 */ /* 0x000fcc0002000000 */
[----:B------:R-:W-:Y:S01]  /*59260*/  F2I.U32.F64.TRUNC R65, R34 ;  /* 0x0000002200417311 */ /* 0x000fe2000030d000 */
[----:B------:R-:W-:Y:S01]  /*59270*/  DSETP.MIN.AND P0, P1, R30, 255, PT ;  /* 0x406fe0001e00742a */ /* 0x000fe20003900000 */
[----:B0-----:R-:W-:Y:S01]  /*59280*/  LOP3.LUT R38, R33, 0xff, RZ, 0xc0, !PT ;  /* 0x000000ff21267812 */ /* 0x001fe200078ec0ff */
[----:B--2---:R-:W-:Y:S01]  /*59290*/  DMUL R32, R68, R28 ;  /* 0x0000001c44207228 */ /* 0x004fe20000000000 */
[----:B------:R-:W-:Y:S02]  /*592a0*/  IMAD.MOV.U32 R28, RZ, RZ, R41 ;  /* 0x000000ffff1c7224 */ /* 0x000fe400078e0029 */
[----:B------:R-:W-:Y:S02]  /*592b0*/  IMAD.MOV.U32 R41, RZ, RZ, 0x80000 ;  /* 0x00080000ff297424 */ /* 0x000fe400078e00ff */
[----:B------:R-:W0:Y:S01]  /*592c0*/  I2F.F64.U16 R34, R43 ;  /* 0x0000002b00227312 */ /* 0x000e220000101800 */
[----:B---3--:R-:W-:Y:S02]  /*592d0*/  LOP3.LUT R64, R64, 0xff, RZ, 0xc0, !PT ;  /* 0x000000ff40407812 */ /* 0x008fe400078ec0ff */
[----:B------:R-:W-:Y:S01]  /*592e0*/  FSEL R71, R28, 3.748046875, P4 ;  /* 0x406fe0001c477808 */ /* 0x000fe20002000000 */
[----:B------:R-:W-:Y:S01]  /*592f0*/  IMAD.MOV.U32 R28, RZ, RZ, R31 ;  /* 0x000000ffff1c7224 */ /* 0x000fe200078e001f */
[----:B------:R-:W-:Y:S01]  /*59300*/  @P2 LOP3.LUT R71, R70, 0x406fe000, RZ, 0xfc, !PT ;  /* 0x406fe00046472812 */ /* 0x000fe200078efcff */
[----:B------:R-:W-:Y:S01]  /*59310*/  DSETP.MIN.AND P2, P3, R32, 255, PT ;  /* 0x406fe0002000742a */ /* 0x000fe20003b40000 */
[----:B------:R-:W-:Y:S01]  /*59320*/  IMAD.MOV.U32 R31, RZ, RZ, R33 ;  /* 0x000000ffff1f7224 */ /* 0x000fe200078e0021 */
[----:B------:R-:W1:Y:S01]  /*59330*/  I2F.F64.U16 R38, R38 ;  /* 0x0000002600267312 */ /* 0x000e620000101800 */
[----:B------:R-:W-:-:S02]  /*59340*/  FSEL R29, R28, 3.748046875, P0 ;  /* 0x406fe0001c1d7808 */ /* 0x000fc40000000000 */
[----:B------:R-:W-:Y:S01]  /*59350*/  @P1 LOP3.LUT R29, R41, 0x406fe000, RZ, 0xfc, !PT ;  /* 0x406fe000291d1812 */ /* 0x000fe200078efcff */
[----:B------:R-:W-:Y:S01]  /*59360*/  IMAD.MOV.U32 R41, RZ, RZ, R71 ;  /* 0x000000ffff297224 */ /* 0x000fe200078e0047 */
[----:B------:R-:W-:Y:S01]  /*59370*/  SEL R28, R30, RZ, P0 ;  /* 0x000000ff1e1c7207 */ /* 0x000fe20000000000 */
[----:B------:R-:W-:Y:S01]  /*59380*/  IMAD.MOV.U32 R30, RZ, RZ, 0x80000 ;  /* 0x00080000ff1e7424 */ /* 0x000fe200078e00ff */
[C---:B0-----:R-:W-:Y:S01]  /*59390*/  DMUL R34, R68.reuse, R34 ;  /* 0x0000002244227228 */ /* 0x041fe20000000000 */
[----:B------:R-:W0:Y:S01]  /*593a0*/  I2F.F64.U16 R42, R42 ;  /* 0x0000002a002a7312 */ /* 0x000e220000101800 */
[----:B------:R-:W-:Y:S02]  /*593b0*/  FSEL R31, R31, 3.748046875, P2 ;  /* 0x406fe0001f1f7808 */ /* 0x000fe40001000000 */
[----:B------:R-:W-:Y:S01]  /*593c0*/  LOP3.LUT R65, R65, 0xff, RZ, 0xc0, !PT ;  /* 0x000000ff41417812 */ /* 0x000fe200078ec0ff */
[----:B-1----:R-:W-:-:S04]  /*593d0*/  DMUL R38, R68, R38 ;  /* 0x0000002644267228 */ /* 0x002fc80000000000 */
[----:B------:R1:W2:Y:S01]  /*593e0*/  F2I.U32.F64.TRUNC R29, R28 ;  /* 0x0000001c001d7311 */ /* 0x0002a2000030d000 */
[----:B------:R-:W-:Y:S01]  /*593f0*/  IMAD.MOV.U32 R68, RZ, RZ, 0x80000 ;  /* 0x00080000ff447424 */ /* 0x000fe200078e00ff */
[----:B------:R-:W-:-:S04]  /*59400*/  DSETP.MIN.AND P1, P4, R34, 255, PT ;  /* 0x406fe0002200742a */ /* 0x000fc80003c20000 */
[----:B------:R-:W-:Y:S01]  /*59410*/  @P3 LOP3.LUT R31, R68, 0x406fe000, RZ, 0xfc, !PT ;  /* 0x406fe000441f3812 */ /* 0x000fe200078efcff */
[----:B0-----:R-:W-:Y:S01]  /*59420*/  DMUL R42, R24, R42 ;  /* 0x0000002a182a7228 */ /* 0x001fe20000000000 */
[----:B------:R-:W0:Y:S01]  /*59430*/  F2I.U32.F64.TRUNC R40, R40 ;  /* 0x0000002800287311 */ /* 0x000e22000030d000 */
[----:B------:R-:W-:Y:S01]  /*59440*/  IMAD.MOV.U32 R25, RZ, RZ, R35 ;  /* 0x000000ffff197224 */ /* 0x000fe200078e0023 */
[----:B------:R-:W-:Y:S01]  /*59450*/  SEL R24, R32, RZ, P2 ;  /* 0x000000ff20187207 */ /* 0x000fe20001000000 */
[----:B------:R-:W-:Y:S01]  /*59460*/  DSETP.MIN.AND P0, P2, R38, 255, PT ;  /* 0x406fe0002600742a */ /* 0x000fe20003a00000 */
[----:B-1----:R-:W-:Y:S02]  /*59470*/  IMAD.MOV.U32 R28, RZ, RZ, R39 ;  /* 0x000000ffff1c7224 */ /* 0x002fe400078e0027 */
[----:B------:R-:W-:Y:S01]  /*59480*/  FSEL R33, R25, 3.748046875, P1 ;  /* 0x406fe00019217808 */ /* 0x000fe20000800000 */
[----:B------:R-:W-:Y:S01]  /*59490*/  IMAD.MOV.U32 R32, RZ, RZ, 0x80000 ;  /* 0x00080000ff207424 */ /* 0x000fe200078e00ff */
[----:B------:R-:W-:-:S02]  /*594a0*/  MOV R25, R31 ;  /* 0x0000001f00197202 */ /* 0x000fc40000000f00 */
[----:B------:R-:W-:Y:S02]  /*594b0*/  @P4 LOP3.LUT R33, R30, 0x406fe000, RZ, 0xfc, !PT ;  /* 0x406fe0001e214812 */ /* 0x000fe400078efcff */
[----:B------:R2:W1:Y:S01]  /*594c0*/  F2I.U32.F64.TRUNC R24, R24 ;  /* 0x0000001800187311 */ /* 0x000462000030d000 */
[----:B------:R-:W-:Y:S02]  /*594d0*/  SEL R30, R34, RZ, P1 ;  /* 0x000000ff221e7207 */ /* 0x000fe40000800000 */
[----:B------:R-:W-:Y:S01]  /*594e0*/  FSEL R35, R28, 3.748046875, P0 ;  /* 0x406fe0001c237808 */ /* 0x000fe20000000000 */
[----:B------:R-:W-:Y:S01]  /*594f0*/  IMAD.MOV.U32 R31, RZ, RZ, R33 ;  /* 0x000000ffff1f7224 */ /* 0x000fe200078e0021 */
[----:B------:R-:W-:Y:S02]  /*59500*/  @P2 LOP3.LUT R35, R32, 0x406fe000, RZ, 0xfc, !PT ;  /* 0x406fe00020232812 */ /* 0x000fe400078efcff */
[----:B------:R-:W-:Y:S01]  /*59510*/  LOP3.LUT R32, R22, 0xff, RZ, 0xc0, !PT ;  /* 0x000000ff16207812 */ /* 0x000fe200078ec0ff */
[----:B------:R3:W4:Y:S01]  /*59520*/  F2I.U32.F64.TRUNC R30, R30 ;  /* 0x0000001e001e7311 */ /* 0x000722000030d000 */
[----:B------:R-:W-:Y:S01]  /*59530*/  SEL R28, R38, RZ, P0 ;  /* 0x000000ff261c7207 */ /* 0x000fe20000000000 */
[----:B------:R-:W-:Y:S01]  /*59540*/  DSETP.MIN.AND P0, P1, R42, 255, PT ;  /* 0x406fe0002a00742a */ /* 0x000fe20003900000 */
[----:B--2---:R-:W-:Y:S01]  /*59550*/  LOP3.LUT R25, R29, 0xff, RZ, 0xc0, !PT ;  /* 0x000000ff1d197812 */ /* 0x004fe200078ec0ff */
[----:B------:R-:W-:Y:S01]  /*59560*/  IMAD.MOV.U32 R29, RZ, RZ, R35 ;  /* 0x000000ffff1d7224 */ /* 0x000fe200078e0023 */
[----:B0-----:R-:W-:Y:S01]  /*59570*/  LOP3.LUT R40, R40, 0xff, RZ, 0xc0, !PT ;  /* 0x000000ff28287812 */ /* 0x001fe200078ec0ff */
[----:B------:R-:W-:-:S02]  /*59580*/  IMAD.MOV.U32 R38, RZ, RZ, 0x80000 ;  /* 0x00080000ff267424 */ /* 0x000fc400078e00ff */
[----:B------:R-:W-:Y:S01]  /*59590*/  IMAD.IADD R25, R25, 0x1, R32 ;  /* 0x0000000119197824 */ /* 0x000fe200078e0220 */
[----:B-1----:R-:W-:Y:S01]  /*595a0*/  LOP3.LUT R32, R24, 0xff, RZ, 0xc0, !PT ;  /* 0x000000ff18207812 */ /* 0x002fe200078ec0ff */
[----:B------:R-:W0:Y:S01]  /*595b0*/  F2I.U32.F64.TRUNC R22, R28 ;  /* 0x0000001c00167311 */ /* 0x000e22000030d000 */
[----:B---3--:R-:W-:-:S03]  /*595c0*/  IMAD.MOV.U32 R31, RZ, RZ, R43 ;  /* 0x000000ffff1f7224 */ /* 0x008fc600078e002b */
[----:B------:R-:W-:Y:S01]  /*595d0*/  IMAD.IADD R37, R32, 0x1, R37 ;  /* 0x0000000120257824 */ /* 0x000fe200078e0225 */
[----:B----4-:R-:W-:Y:S01]  /*595e0*/  LOP3.LUT R30, R30, 0xff, RZ, 0xc0, !PT ;  /* 0x000000ff1e1e7812 */ /* 0x010fe200078ec0ff */
[----:B------:R-:W-:Y:S01]  /*595f0*/  IMAD.MOV.U32 R32, RZ, RZ, 0x80000 ;  /* 0x00080000ff207424 */ /* 0x000fe200078e00ff */
[----:B------:R-:W-:Y:S01]  /*59600*/  FSEL R33, R31, 3.748046875, P0 ;  /* 0x406fe0001f217808 */ /* 0x000fe20000000000 */
[----:B------:R-:W1:Y:S01]  /*59610*/  I2F.F64.U32 R24, R25 ;  /* 0x0000001900187312 */ /* 0x000e620000201800 */
[----:B------:R-:W-:Y:S02]  /*59620*/  LOP3.LUT R31, R66, 0xff, RZ, 0xc0, !PT ;  /* 0x000000ff421f7812 */ /* 0x000fe400078ec0ff */
[----:B------:R-:W-:Y:S02]  /*59630*/  @P1 LOP3.LUT R33, R32, 0x406fe000, RZ, 0xfc, !PT ;  /* 0x406fe00020211812 */ /* 0x000fe400078efcff */
[----:B------:R-:W-:Y:S02]  /*59640*/  IADD3 R30, PT, PT, R30, R31, RZ ;  /* 0x0000001f1e1e7210 */ /* 0x000fe40007ffe0ff */
[----:B------:R-:W-:Y:S01]  /*59650*/  SEL R32, R42, RZ, P0 ;  /* 0x000000ff2a207207 */ /* 0x000fe20000000000 */
[----:B------:R2:W3:Y:S01]  /*59660*/  I2F.F64.U32 R28, R37 ;  /* 0x00000025001c7312 */ /* 0x0004e20000201800 */
[----:B0-----:R-:W-:-:S05]  /*59670*/  LOP3.LUT R22, R22, 0xff, RZ, 0xc0, !PT ;  /* 0x000000ff16167812 */ /* 0x001fca00078ec0ff */
[----:B------:R-:W-:Y:S01]  /*59680*/  IMAD.IADD R22, R22, 0x1, R67 ;  /* 0x0000000116167824 */ /* 0x000fe200078e0243 */
[----:B-1----:R-:W-:Y:S01]  /*59690*/  DSETP.MIN.AND P0, P1, R24, 255, PT ;  /* 0x406fe0001800742a */ /* 0x002fe20003900000 */
[----:B------:R-:W0:Y:S01]  /*596a0*/  I2F.F64.U32 R30, R30 ;  /* 0x0000001e001e7312 */ /* 0x000e220000201800 */
[----:B------:R-:W-:Y:S02]  /*596b0*/  IMAD.MOV.U32 R35, RZ, RZ, R25 ;  /* 0x000000ffff237224 */ /* 0x000fe400078e0019 */
[----:B--2---:R-:W-:Y:S02]  /*596c0*/  IMAD.MOV.U32 R37, RZ, RZ, 0x80000 ;  /* 0x00080000ff257424 */ /* 0x004fe400078e00ff */
[----:B------:R-:W-:Y:S01]  /*596d0*/  SEL R24, R24, RZ, P0 ;  /* 0x000000ff18187207 */ /* 0x000fe20000000000 */
[----:B---3--:R-:W-:Y:S02]  /*596e0*/  DSETP.MIN.AND P2, P3, R28, 255, PT ;  /* 0x406fe0001c00742a */ /* 0x008fe40003b40000 */
[----:B------:R-:W-:Y:S01]  /*596f0*/  F2I.U32.F64.TRUNC R34, R32 ;  /* 0x0000002000227311 */ /* 0x000fe2000030d000 */
[----:B------:R-:W-:Y:S01]  /*59700*/  FSEL R35, R35, 3.748046875, P0 ;  /* 0x406fe00023237808 */ /* 0x000fe20000000000 */
[----:B------:R-:W-:-:S03]  /*59710*/  IMAD.MOV.U32 R25, RZ, RZ, R29 ;  /* 0x000000ffff197224 */ /* 0x000fc600078e001d */
[----:B------:R-:W-:Y:S01]  /*59720*/  @P1 LOP3.LUT R35, R37, 0x406fe000, RZ, 0xfc, !PT ;  /* 0x406fe00025231812 */ /* 0x000fe200078efcff */
[----:B0-----:R-:W-:Y:S02]  /*59730*/  DSETP.MIN.AND P0, P1, R30, 255, PT ;  /* 0x406fe0001e00742a */ /* 0x001fe40003900000 */
[----:B------:R-:W0:Y:S01]  /*59740*/  I2F.F64.U32 R32, R22 ;  /* 0x0000001600207312 */ /* 0x000e220000201800 */
[----:B------:R-:W-:Y:S01]  /*59750*/  FSEL R37, R25, 3.748046875, P2 ;  /* 0x406fe00019257808 */ /* 0x000fe20001000000 */
[----:B------:R-:W-:Y:S01]  /*59760*/  IMAD.MOV.U32 R29, RZ, RZ, R31 ;  /* 0x000000ffff1d7224 */ /* 0x000fe200078e001f */
[----:B------:R-:W-:Y:S01]  /*59770*/  SEL R28, R28, RZ, P2 ;  /* 0x000000ff1c1c7207 */ /* 0x000fe20001000000 */
[----:B------:R-:W-:Y:S01]  /*59780*/  IMAD.MOV.U32 R25, RZ, RZ, R35 ;  /* 0x000000ffff197224 */ /* 0x000fe200078e0023 */
[----:B------:R-:W-:Y:S02]  /*59790*/  @P3 LOP3.LUT R37, R38, 0x406fe000, RZ, 0xfc, !PT ;  /* 0x406fe00026253812 */ /* 0x000fe400078efcff */
[----:B------:R-:W-:Y:S01]  /*597a0*/  FSEL R35, R29, 3.748046875, P0 ;  /* 0x406fe0001d237808 */ /* 0x000fe20000000000 */
[----:B------:R1:W2:Y:S01]  /*597b0*/  F2I.U32.F64.TRUNC R22, R24 ;  /* 0x0000001800167311 */ /* 0x0002a2000030d000 */
[----:B------:R-:W-:Y:S01]  /*597c0*/  SEL R30, R30, RZ, P0 ;  /* 0x000000ff1e1e7207 */ /* 0x000fe20000000000 */
[----:B------:R-:W-:Y:S01]  /*597d0*/  IMAD.MOV.U32 R29, RZ, RZ, R37 ;  /* 0x000000ffff1d7224 */ /* 0x000fe200078e0025 */
[----:B------:R-:W-:-:S02]  /*597e0*/  MOV R37, 0x80000 ;  /* 0x0008000000257802 */ /* 0x000fc40000000f00 */
[----:B------:R-:W-:Y:S01]  /*597f0*/  @P1 LOP3.LUT R35, R38, 0x406fe000, RZ, 0xfc, !PT ;  /* 0x406fe00026231812 */ /* 0x000fe200078efcff */
[----:B0-----:R-:W-:Y:S02]  /*59800*/  DSETP.MIN.AND P2, P3, R32, 255, PT ;  /* 0x406fe0002000742a */ /* 0x001fe40003b40000 */
[----:B------:R2:W0:Y:S01]  /*59810*/  F2I.U32.F64.TRUNC R28, R28 ;  /* 0x0000001c001c7311 */ /* 0x000422000030d000 */
[----:B------:R-:W-:Y:S01]  /*59820*/  LOP3.LUT R34, R34, 0xff, RZ, 0xc0, !PT ;  /* 0x000000ff22227812 */ /* 0x000fe200078ec0ff */
[----:B-1----:R-:W-:Y:S02]  /*59830*/  IMAD.MOV.U32 R24, RZ, RZ, R33 ;  /* 0x000000ffff187224 */ /* 0x002fe400078e0021 */
[----:B------:R-:W-:-:S03]  /*59840*/  IMAD.MOV.U32 R31, RZ, RZ, R35 ;  /* 0x000000ffff1f7224 */ /* 0x000fc600078e0023 */
[----:B------:R-:W-:Y:S01]  /*59850*/  FSEL R25, R24, 3.748046875, P2 ;  /* 0x406fe00018197808 */ /* 0x000fe20001000000 */
[----:B------:R-:W-:Y:S01]  /*59860*/  IMAD.MOV.U32 R24, RZ, RZ, R32 ;  /* 0x000000ffff187224 */ /* 0x000fe200078e0020 */
[----:B--2---:R-:W-:Y:S01]  /*59870*/  LOP3.LUT R29, R22, 0xff, RZ, 0xc0, !PT ;  /* 0x000000ff161d7812 */ /* 0x004fe200078ec0ff */
[----:B------:R-:W1:Y:S03]  /*59880*/  F2I.U32.F64.TRUNC R32, R30 ;  /* 0x0000001e00207311 */ /* 0x000e66000030d000 */
[----:B------:R-:W-:Y:S02]  /*59890*/  SEL R24, R24, RZ, P2 ;  /* 0x000000ff18187207 */ /* 0x000fe40001000000 */
[----:B------:R-:W-:Y:S01]  /*598a0*/  @P3 LOP3.LUT R25, R37, 0x406fe000, RZ, 0xfc, !PT ;  /* 0x406fe00025193812 */ /* 0x000fe200078efcff */
[----:B------:R-:W-:Y:S01]  /*598b0*/  IMAD.IADD R29, R64, 0x1, R29 ;  /* 0x00000001401d7824 */ /* 0x000fe200078e021d */
[----:B0-----:R-:W-:-:S02]  /*598c0*/  LOP3.LUT R22, R28, 0xff, RZ, 0xc0, !PT ;  /* 0x000000ff1c167812 */ /* 0x001fc400078ec0ff */
[----:B------:R-:W0:Y:S03]  /*598d0*/  F2I.U32.F64.TRUNC R24, R24 ;  /* 0x0000001800187311 */ /* 0x000e26000030d000 */
[----:B------:R-:W-:Y:S01]  /*598e0*/  IMAD.IADD R22, R65, 0x1, R22 ;  /* 0x0000000141167824 */ /* 0x000fe200078e0216 */
[----:B-1----:R-:W-:-:S04]  /*598f0*/  LOP3.LUT R33, R32, 0xff, RZ, 0xc0, !PT ;  /* 0x000000ff20217812 */ /* 0x002fc800078ec0ff */
[----:B------:R-:W1:Y:S01]  /*59900*/  I2F.F64.U32 R28, R29 ;  /* 0x0000001d001c7312 */ /* 0x000e620000201800 */
[----:B------:R-:W-:Y:S01]  /*59910*/  IMAD.IADD R33, R40, 0x1, R33 ;  /* 0x0000000128217824 */ /* 0x000fe200078e0221 */
[----:B0-----:R-:W-:-:S06]  /*59920*/  LOP3.LUT R25, R24, 0xff, RZ, 0xc0, !PT ;  /* 0x000000ff18197812 */ /* 0x001fcc00078ec0ff */
[----:B------:R0:W2:Y:S01]  /*59930*/  I2F.F64.U32 R30, R22 ;  /* 0x00000016001e7312 */ /* 0x0000a20000201800 */
[----:B------:R-:W-:Y:S02]  /*59940*/  IMAD.MOV.U32 R24, RZ, RZ, 0x80000 ;  /* 0x00080000ff187424 */ /* 0x000fe400078e00ff */
[----:B------:R-:W-:Y:S01]  /*59950*/  IMAD.IADD R34, R34, 0x1, R25 ;  /* 0x0000000122227824 */ /* 0x000fe200078e0219 */
[----:B-1----:R-:W-:-:S04]  /*59960*/  DSETP.MIN.AND P0, P1, R28, 255, PT ;  /* 0x406fe0001c00742a */ /* 0x002fc80003900000 */
[----:B------:R-:W1:Y:S01]  /*59970*/  I2F.F64.U32 R32, R33 ;  /* 0x0000002100207312 */ /* 0x000e620000201800 */
[----:B0-----:R-:W-:-:S04]  /*59980*/  MOV R22, R29 ;  /* 0x0000001d00167202 */ /* 0x001fc80000000f00 */
[----:B------:R-:W-:Y:S01]  /*59990*/  FSEL R25, R22, 3.748046875, P0 ;  /* 0x406fe00016197808 */ /* 0x000fe20000000000 */
[----:B--2---:R-:W-:Y:S02]  /*599a0*/  DSETP.MIN.AND P2, P3, R30, 255, PT ;  /* 0x406fe0001e00742a */ /* 0x004fe40003b40000 */
[----:B------:R-:W0:Y:S01]  /*599b0*/  I2F.F64.U32 R34, R34 ;  /* 0x0000002200227312 */ /* 0x000e220000201800 */
[----:B------:R-:W-:Y:S01]  /*599c0*/  IMAD.MOV.U32 R22, RZ, RZ, R31 ;  /* 0x000000ffff167224 */ /* 0x000fe200078e001f */
[----:B------:R-:W-:Y:S02]  /*599d0*/  @P1 LOP3.LUT R25, R24, 0x406fe000, RZ, 0xfc, !PT ;  /* 0x406fe00018191812 */ /* 0x000fe400078efcff */
[----:B------:R-:W-:Y:S01]  /*599e0*/  SEL R24, R28, RZ, P0 ;  /* 0x000000ff1c187207 */ /* 0x000fe20000000000 */
[----:B-1----:R-:W-:Y:S01]  /*599f0*/  DSETP.MIN.AND P0, P1, R32, 255, PT ;  /* 0x406fe0002000742a */ /* 0x002fe20003900000 */
[----:B------:R-:W-:Y:S02]  /*59a00*/  FSEL R29, R22, 3.748046875, P2 ;  /* 0x406fe000161d7808 */ /* 0x000fe40001000000 */
[----:B------:R-:W-:Y:S01]  /*59a10*/  SEL R28, R30, RZ, P2 ;  /* 0x000000ff1e1c7207 */ /* 0x000fe20001000000 */
[----:B------:R-:W-:-:S03]  /*59a20*/  IMAD.MOV.U32 R30, RZ, RZ, R33 ;  /* 0x000000ffff1e7224 */ /* 0x000fc600078e0021 */
[C---:B------:R-:W-:Y:S01]  /*59a30*/  @P3 LOP3.LUT R29, R37.reuse, 0x406fe000, RZ, 0xfc, !PT ;  /* 0x406fe000251d3812 */ /* 0x040fe200078efcff */
[----:B------:R1:W2:Y:S01]  /*59a40*/  F2I.U32.F64.TRUNC R22, R24 ;  /* 0x0000001800167311 */ /* 0x0002a2000030d000 */
[----:B0-----:R-:W-:Y:S01]  /*59a50*/  DSETP.MIN.AND P2, P3, R34, 255, PT ;  /* 0x406fe0002200742a */ /* 0x001fe20003b40000 */
[----:B------:R-:W-:Y:S02]  /*59a60*/  FSEL R31, R30, 3.748046875, P0 ;  /* 0x406fe0001e1f7808 */ /* 0x000fe40000000000 */
[----:B------:R-:W-:Y:S01]  /*59a70*/  SEL R30, R32, RZ, P0 ;  /* 0x000000ff201e7207 */ /* 0x000fe20000000000 */
[----:B------:R-:W-:Y:S01]  /*59a80*/  IMAD.MOV.U32 R32, RZ, RZ, 0x80000 ;  /* 0x00080000ff207424 */ /* 0x000fe200078e00ff */
[----:B------:R-:W-:Y:S02]  /*59a90*/  @P1 LOP3.LUT R31, R37, 0x406fe000, RZ, 0xfc, !PT ;  /* 0x406fe000251f1812 */ /* 0x000fe400078efcff */
[----:B------:R2:W-:Y:S01]  /*59aa0*/  F2I.U32.F64.TRUNC R29, R28 ;  /* 0x0000001c001d7311 */ /* 0x0005e2000030d000 */
[----:B-1----:R-:W-:-:S05]  /*59ab0*/  IMAD.MOV.U32 R24, RZ, RZ, R35 ;  /* 0x000000ffff187224 */ /* 0x002fca00078e0023 */
[----:B------:R-:W-:Y:S02]  /*59ac0*/  FSEL R25, R24, 3.748046875, P2 ;  /* 0x406fe00018197808 */ /* 0x000fe40001000000 */
[----:B------:R-:W-:Y:S01]  /*59ad0*/  SEL R24, R34, RZ, P2 ;  /* 0x000000ff22187207 */ /* 0x000fe20001000000 */
[----:B------:R-:W0:Y:S01]  /*59ae0*/  F2I.U32.F64.TRUNC R30, R30 ;  /* 0x0000001e001e7311 */ /* 0x000e22000030d000 */
[----:B------:R-:W-:Y:S02]  /*59af0*/  @P3 LOP3.LUT R25, R32, 0x406fe000, RZ, 0xfc, !PT ;  /* 0x406fe00020193812 */ /* 0x000fe400078efcff */
[----:B--2---:R-:W-:-:S05]  /*59b00*/  PRMT R28, R22, 0x7610, R28 ;  /* 0x00007610161c7816 */ /* 0x004fca000000001c */
[----:B------:R-:W1:Y:S01]  /*59b10*/  F2I.U32.F64.TRUNC R24, R24 ;  /* 0x0000001800187311 */ /* 0x000e62000030d000 */
[----:B0-----:R-:W-:Y:S02]  /*59b20*/  PRMT R32, R30, 0x7610, R32 ;  /* 0x000076101e207816 */ /* 0x001fe40000000020 */
[----:B-1----:R-:W-:-:S07]  /*59b30*/  PRMT R33, R24, 0x7610, R33 ;  /* 0x0000761018217816 */ /* 0x002fce0000000021 */
.L_x_1275:
[----:B------:R-:W-:Y:S05]  /*59b40*/  BSYNC.RECONVERGENT B4 ;  /* 0x0000000000047941 */ /* 0x000fea0003800200 */
.L_x_1274:
[----:B------:R-:W0:Y:S02]  /*59b50*/  LDC.64 R24, c[0x0][0x380] ;  /* 0x0000e000ff187b82 */ /* 0x000e240000000a00 */
[----:B0-----:R-:W-:-:S06]  /*59b60*/  IMAD.WIDE R34, R21, 0x80, R24 ;  /* 0x0000008015227825 */ /* 0x001fcc00078e0218 */
[----:B------:R-:W2:Y:S01]  /*59b70*/  LDG.E.64 R34, desc[UR8][R34.64+0x78] ;  /* 0x0000780822227981 */ /* 0x000ea2000c1e1b00 */
[----:B------:R-:W-:Y:S01]  /*59b80*/  LOP3.LUT R21, R23, 0xff, RZ, 0xc0, !PT ;  /* 0x000000ff17157812 */ /* 0x000fe200078ec0ff */
[----:B------:R-:W-:Y:S01]  /*59b90*/  IMAD.MOV.U32 R41, RZ, RZ, 0x80000 ;  /* 0x00080000ff297424 */ /* 0x000fe200078e00ff */
[----:B------:R-:W-:Y:S02]  /*59ba0*/  LOP3.LUT R37, R26, 0xff, RZ, 0xc0, !PT ;  /* 0x000000ff1a257812 */ /* 0x000fe400078ec0ff */
[----:B------:R-:W0:Y:S01]  /*59bb0*/  I2F.F64.U16 R22, R21 ;  /* 0x0000001500167312 */ /* 0x000e220000101800 */
[----:B------:R-:W-:Y:S02]  /*59bc0*/  LOP3.LUT R38, R27, 0xff, RZ, 0xc0, !PT ;  /* 0x000000ff1b267812 */ /* 0x000fe400078ec0ff */
[----:B------:R-:W-:Y:S02]  /*59bd0*/  LOP3.LUT R30, R36, 0xff, RZ, 0xc0, !PT ;  /* 0x000000ff241e7812 */ /* 0x000fe400078ec0ff */
[----:B------:R-:W-:Y:S01]  /*59be0*/  LOP3.LUT R36, R28, 0xff, RZ, 0xc0, !PT ;  /* 0x000000ff1c247812 */ /* 0x000fe200078ec0ff */
[----:B------:R-:W-:Y:S01]  /*59bf0*/  IMAD.MOV.U32 R28, RZ, RZ, 0x80000 ;  /* 0x00080000ff1c7424 */ /* 0x000fe200078e00ff */
[----:B------:R-:W-:Y:S01]  /*59c00*/  LOP3.LUT R29, R29, 0xff, RZ, 0xc0, !PT ;  /* 0x000000ff1d1d7812 */ /* 0x000fe200078ec0ff */
[----:B------:R-:W1:Y:S01]  /*59c10*/  I2F.F64.U16 R24, R37 ;  /* 0x0000002500187312 */ /* 0x000e620000101800 */
[----:B------:R-:W-:Y:S01]  /*59c20*/  LOP3.LUT R18, R18, 0xff, RZ, 0xc0, !PT ;  /* 0x000000ff12127812 */ /* 0x000fe200078ec0ff */
[----:B0-----:R-:W-:-:S06]  /*59c30*/  DMUL R22, R62, R22 ;  /* 0x000000163e167228 */ /* 0x001fcc0000000000 */
[----:B------:R0:W3:Y:S02]  /*59c40*/  I2F.F64.U16 R26, R38 ;  /* 0x00000026001a7312 */ /* 0x0000e40000101800 */
[----:B------:R-:W-:-:S06]  /*59c50*/  DSETP.MIN.AND P0, P1, R22, 255, PT ;  /* 0x406fe0001600742a */ /* 0x000fcc0003900000 */
[----:B------:R-:W4:Y:S01]  /*59c60*/  I2F.F64.U16 R30, R30 ;  /* 0x0000001e001e7312 */ /* 0x000f220000101800 */
[C---:B-1----:R-:W-:Y:S01]  /*59c70*/  DMUL R24, R62.reuse, R24 ;  /* 0x000000183e187228 */ /* 0x042fe20000000000 */
[----:B------:R-:W-:Y:S02]  /*59c80*/  IMAD.MOV.U32 R21, RZ, RZ, R23 ;  /* 0x000000ffff157224 */ /* 0x000fe400078e0017 */
[----:B0-----:R-:W-:Y:S01]  /*59c90*/  IMAD.MOV.U32 R38, RZ, RZ, 0x80000 ;  /* 0x00080000ff267424 */ /* 0x001fe200078e00ff */
[----:B------:R-:W-:Y:S01]  /*59ca0*/  SEL R22, R22, RZ, P0 ;  /* 0x000000ff16167207 */ /* 0x000fe20000000000 */
[----:B---3--:R-:W-:Y:S01]  /*59cb0*/  DMUL R26, R62, R26 ;  /* 0x0000001a3e1a7228 */ /* 0x008fe20000000000 */
[----:B------:R-:W-:Y:S02]  /*59cc0*/  FSEL R21, R21, 3.748046875, P0 ;  /* 0x406fe00015157808 */ /* 0x000fe40000000000 */
[----:B------:R-:W-:Y:S01]  /*59cd0*/  DSETP.MIN.AND P2, P3, R24, 255, PT ;  /* 0x406fe0001800742a */ /* 0x000fe20003b40000 */
[----:B------:R-:W-:Y:S01]  /*59ce0*/  I2F.F64.U16 R36, R36 ;  /* 0x0000002400247312 */ /* 0x000fe20000101800 */
[----:B------:R-:W-:Y:S01]  /*59cf0*/  IMAD.MOV.U32 R23, RZ, RZ, R25 ;  /* 0x000000ffff177224 */ /* 0x000fe200078e0019 */
[----:B------:R-:W-:Y:S01]  /*59d00*/  @P1 LOP3.LUT R21, R28, 0x406fe000, RZ, 0xfc, !PT ;  /* 0x406fe0001c151812 */ /* 0x000fe200078efcff */
[----:B------:R-:W-:Y:S01]  /*59d10*/  IMAD.MOV.U32 R25, RZ, RZ, 0x80000 ;  /* 0x00080000ff197424 */ /* 0x000fe200078e00ff */
[----:B----4-:R-:W-:-:S02]  /*59d20*/  DMUL R30, R62, R30 ;  /* 0x0000001e3e1e7228 */ /* 0x010fc40000000000 */
[----:B------:R-:W-:Y:S01]  /*59d30*/  FSEL R39, R23, 3.748046875, P2 ;  /* 0x406fe00017277808 */ /* 0x000fe20001000000 */
[----:B------:R-:W-:Y:S01]  /*59d40*/  DSETP.MIN.AND P1, P4, R26, 255, PT ;  /* 0x406fe0001a00742a */ /* 0x000fe20003c20000 */
[----:B------:R-:W-:Y:S01]  /*59d50*/  I2F.F64.U16 R28, R29 ;  /* 0x0000001d001c7312 */ /* 0x000fe20000101800 */
[----:B------:R-:W-:Y:S01]  /*59d60*/  SEL R24, R24, RZ, P2 ;  /* 0x000000ff18187207 */ /* 0x000fe20001000000 */
[----:B------:R-:W-:Y:S01]  /*59d70*/  DADD R62, -R62, 1 ;  /* 0x3ff000003e3e7429 */ /* 0x000fe20000000100 */
[----:B------:R-:W-:Y:S01]  /*59d80*/  MOV R23, R21 ;  /* 0x0000001500177202 */ /* 0x000fe20000000f00 */
[----:B------:R-:W-:Y:S01]  /*59d90*/  IMAD.MOV.U32 R21, RZ, RZ, R27 ;  /* 0x000000ffff157224 */ /* 0x000fe200078e001b */
[----:B------:R-:W-:Y:S01]  /*59da0*/  DSETP.MIN.AND P0, P2, R30, 255, PT ;  /* 0x406fe0001e00742a */ /* 0x000fe20003a00000 */
[----:B------:R-:W-:Y:S02]  /*59db0*/  @P3 LOP3.LUT R39, R38, 0x406fe000, RZ, 0xfc, !PT ;  /* 0x406fe00026273812 */ /* 0x000fe400078efcff */
[----:B------:R0:W1:Y:S01]  /*59dc0*/  F2I.U32.F64.TRUNC R38, R22 ;  /* 0x0000001600267311 */ /* 0x000062000030d000 */
[----:B------:R-:W-:-:S04]  /*59dd0*/  FSEL R21, R21, 3.748046875, P1 ;  /* 0x406fe00015157808 */ /* 0x000fc80000800000 */
[----:B------:R-:W-:Y:S01]  /*59de0*/  @P4 LOP3.LUT R21, R25, 0x406fe000, RZ, 0xfc, !PT ;  /* 0x406fe00019154812 */ /* 0x000fe200078efcff */
[----:B------:R-:W-:Y:S02]  /*59df0*/  IMAD.MOV.U32 R25, RZ, RZ, R39 ;  /* 0x000000ffff197224 */ /* 0x000fe400078e0027 */
[----:B0-----:R-:W-:Y:S02]  /*59e00*/  IMAD.MOV.U32 R23, RZ, RZ, R31 ;  /* 0x000000ffff177224 */ /* 0x001fe400078e001f */
[----:B------:R0:W-:Y:S01]  /*59e10*/  F2I.U32.F64.TRUNC R39, R24 ;  /* 0x0000001800277311 */ /* 0x0001e2000030d000 */
[----:B------:R-:W-:Y:S01]  /*59e20*/  SEL R22, R26, RZ, P1 ;  /* 0x000000ff1a167207 */ /* 0x000fe20000800000 */
[----:B------:R-:W-:Y:S01]  /*59e30*/  IMAD.MOV.U32 R26, RZ, RZ, 0x80000 ;  /* 0x00080000ff1a7424 */ /* 0x000fe200078e00ff */
[----:B------:R-:W-:Y:S02]  /*59e40*/  LOP3.LUT R31, R19, 0xff, RZ, 0xc0, !PT ;  /* 0x000000ff131f7812 */ /* 0x000fe400078ec0ff */
[----:B------:R-:W-:Y:S01]  /*59e50*/  FSEL R27, R23, 3.748046875, P0 ;  /* 0x406fe000171b7808 */ /* 0x000fe20000000000 */
[----:B------:R-:W-:Y:S01]  /*59e60*/  IMAD.MOV.U32 R23, RZ, RZ, R21 ;  /* 0x000000ffff177224 */ /* 0x000fe200078e0015 */
[----:B------:R-:W-:Y:S01]  /*59e70*/  @P2 LOP3.LUT R27, R41, 0x406fe000, RZ, 0xfc, !PT ;  /* 0x406fe000291b2812 */ /* 0x000fe200078efcff */
[----:B------:R-:W-:Y:S01]  /*59e80*/  I2F.F64.U16 R18, R18 ;  /* 0x0000001200127312 */ /* 0x000fe20000101800 */
[----:B-1----:R-:W-:-:S02]  /*59e90*/  LOP3.LUT R38, R38, 0xff, RZ, 0xc0, !PT ;  /* 0x000000ff26267812 */ /* 0x002fc400078ec0ff */
[----:B0-----:R-:W-:Y:S02]  /*59ea0*/  SEL R24, R30, RZ, P0 ;  /* 0x000000ff1e187207 */ /* 0x001fe40000000000 */
[----:B------:R-:W-:Y:S02]  /*59eb0*/  MOV R25, R27 ;  /* 0x0000001b00197202 */ /* 0x000fe40000000f00 */
[----:B------:R-:W-:Y:S01]  /*59ec0*/  LOP3.LUT R30, R20, 0xff, RZ, 0xc0, !PT ;  /* 0x000000ff141e7812 */ /* 0x000fe200078ec0ff */
[----:B------:R-:W-:Y:S08]  /*59ed0*/  F2I.U32.F64.TRUNC R40, R22 ;  /* 0x0000001600287311 */ /* 0x000ff0000030d000 */
[----:B------:R-:W0:Y:S02]  /*59ee0*/  F2I.U32.F64.TRUNC R41, R24 ;  /* 0x0000001800297311 */ /* 0x000e24000030d000 */
[----:B0-----:R-:W-:Y:S01]  /*59ef0*/  LOP3.LUT R41, R41, 0xff, RZ, 0xc0, !PT ;  /* 0x000000ff29297812 */ /* 0x001fe200078ec0ff */
[----:B--2---:R-:W-:-:S02]  /*59f00*/  DMUL R36, R34, R36 ;  /* 0x0000002422247228 */ /* 0x004fc40000000000 */
[----:B------:R-:W-:Y:S02]  /*59f10*/  DMUL R28, R34, R28 ;  /* 0x0000001c221c7228 */ /* 0x000fe40000000000 */
[----:B------:R-:W-:-:S04]  /*59f20*/  DADD R62, R62, -R34 ;  /* 0x000000003e3e7229 */ /* 0x000fc80000000822 */
[----:B------:R-:W-:Y:S02]  /*59f30*/  DSETP.MIN.AND P1, P3, R36, 255, PT ;  /* 0x406fe0002400742a */ /* 0x000fe40003b20000 */
[----:B------:R-:W-:Y:S01]  /*59f40*/  DSETP.MIN.AND P0, P2, R28, 255, PT ;  /* 0x406fe0001c00742a */ /* 0x000fe20003a00000 */
[----:B------:R-:W-:Y:S02]  /*59f50*/  IMAD.MOV.U32 R21, RZ, RZ, R37 ;  /* 0x000000ffff157224 */ /* 0x000fe400078e0025 */
[----:B------:R-:W-:Y:S01]  /*59f60*/  IMAD.MOV.U32 R23, RZ, RZ, R29 ;  /* 0x000000ffff177224 */ /* 0x000fe200078e001d */
[----:B------:R-:W-:Y:S02]  /*59f70*/  SEL R22, R36, RZ, P1 ;  /* 0x000000ff24167207 */ /* 0x000fe40000800000 */
[----:B------:R-:W-:Y:S02]  /*59f80*/  FSEL R21, R21, 3.748046875, P1 ;  /* 0x406fe00015157808 */ /* 0x000fe40000800000 */
[----:B------:R-:W-:-:S02]  /*59f90*/  FSEL R27, R23, 3.748046875, P0 ;  /* 0x406fe000171b7808 */ /* 0x000fc40000000000 */
[----:B------:R-:W-:Y:S02]  /*59fa0*/  SEL R24, R28, RZ, P0 ;  /* 0x000000ff1c187207 */ /* 0x000fe40000000000 */
[C---:B------:R-:W-:Y:S02]  /*59fb0*/  @P3 LOP3.LUT R21, R26.reuse, 0x406fe000, RZ, 0xfc, !PT ;  /* 0x406fe0001a153812 */ /* 0x040fe400078efcff */
[----:B------:R-:W-:Y:S02]  /*59fc0*/  @P2 LOP3.LUT R27, R26, 0x406fe000, RZ, 0xfc, !PT ;  /* 0x406fe0001a1b2812 */ /* 0x000fe400078efcff */
[----:B------:R-:W-:Y:S01]  /*59fd0*/  LOP3.LUT R26, R32, 0xff, RZ, 0xc0, !PT ;  /* 0x000000ff201a7812 */ /* 0x000fe200078ec0ff */
[----:B------:R-:W-:Y:S01]  /*59fe0*/  IMAD.MOV.U32 R23, RZ, RZ, R21 ;  /* 0x000000ffff177224 */ /* 0x000fe200078e0015 */
[----:B------:R-:W-:Y:S01]  /*59ff0*/  MOV R32, 0x80000 ;  /* 0x0008000000207802 */ /* 0x000fe20000000f00 */
[----:B------:R-:W-:Y:S01]  /*5a000*/  IMAD.MOV.U32 R25, RZ, RZ, R27 ;  /* 0x000000ffff197224 */ /* 0x000fe200078e001b */
[----:B------:R0:W1:Y:S08]  /*5a010*/  I2F.F64.U16 R20, R30 ;  /* 0x0000001e00147312 */ /* 0x0000700000101800 */
[----:B------:R-:W2:Y:S01]  /*5a020*/  I2F.F64.U16 R26, R26 ;  /* 0x0000001a001a7312 */ /* 0x000ea20000101800 */
[----:B0-----:R-:W-:Y:S01]  /*5a030*/  LOP3.LUT R30, R33, 0xff, RZ, 0xc0, !PT ;  /* 0x000000ff211e7812 */ /* 0x001fe200078ec0ff */
[----:B-1----:R-:W-:-:S06]  /*5a040*/  DMUL R20, R62, R20 ;  /* 0x000000143e147228 */ /* 0x002fcc0000000000 */
[----:B------:R-:W0:Y:S01]  /*5a050*/  F2I.U32.F64.TRUNC R36, R22 ;  /* 0x0000001600247311 */ /* 0x000e22000030d000 */
[----:B--2---:R-:W-:-:S07]  /*5a060*/  DMUL R28, R34, R26 ;  /* 0x0000001a221c7228 */ /* 0x004fce0000000000 */
[----:B------:R-:W1:Y:S01]  /*5a070*/  I2F.F64.U16 R22, R31 ;  /* 0x0000001f00167312 */ /* 0x000e620000101800 */
[----:B------:R-:W-:Y:S01]  /*5a080*/  LOP3.LUT R26, R0, 0xff, RZ, 0xc0, !PT ;  /* 0x000000ff001a7812 */ /* 0x000fe200078ec0ff */
[----:B------:R-:W-:Y:S02]  /*5a090*/  DSETP.MIN.AND P0, P1, R20, 255, PT ;  /* 0x406fe0001400742a */ /* 0x000fe40003900000 */
[----:B------:R-:W-:-:S04]  /*5a0a0*/  DSETP.MIN.AND P4, P2, R28, 255, PT ;  /* 0x406fe0001c00742a */ /* 0x000fc80003a80000 */
[----:B------:R-:W2:Y:S01]  /*5a0b0*/  I2F.F64.U16 R26, R26 ;  /* 0x0000001a001a7312 */ /* 0x000ea20000101800 */
[----:B------:R-:W-:Y:S01]  /*5a0c0*/  IMAD.MOV.U32 R0, RZ, RZ, R29 ;  /* 0x000000ffff007224 */ /* 0x000fe200078e001d */
[----:B0-----:R-:W-:Y:S01]  /*5a0d0*/  LOP3.LUT R36, R36, 0xff, RZ, 0xc0, !PT ;  /* 0x000000ff24247812 */ /* 0x001fe200078ec0ff */
[----:B------:R-:W-:Y:S01]  /*5a0e0*/  IMAD.MOV.U32 R29, RZ, RZ, 0x80000 ;  /* 0x00080000ff1d7424 */ /* 0x000fe200078e00ff */
[----:B------:R-:W-:Y:S01]  /*5a0f0*/  SEL R28, R28, RZ, P4 ;  /* 0x000000ff1c1c7207 */ /* 0x000fe20002000000 */
[----:B-1----:R-:W-:-:S03]  /*5a100*/  DMUL R22, R62, R22 ;  /* 0x000000163e167228 */ /* 0x002fc60000000000 */
[----:B------:R0:W1:Y:S01]  /*5a110*/  F2I.U32.F64.TRUNC R37, R24 ;  /* 0x0000001800257311 */ /* 0x000062000030d000 */
[----:B------:R-:W-:Y:S01]  /*5a120*/  FSEL R43, R0, 3.748046875, P4 ;  /* 0x406fe000002b7808 */ /* 0x000fe20002000000 */
[----:B------:R-:W-:Y:S01]  /*5a130*/  IMAD.MOV.U32 R0, RZ, RZ, R21 ;  /* 0x000000ffff007224 */ /* 0x000fe200078e0015 */
[----:B--2---:R-:W-:-:S05]  /*5a140*/  DMUL R26, R62, R26 ;  /* 0x0000001a3e1a7228 */ /* 0x004fca0000000000 */
[----:B------:R-:W2:Y:S01]  /*5a150*/  I2F.F64.U16 R30, R30 ;  /* 0x0000001e001e7312 */ /* 0x000ea20000101800 */
[----:B0-----:R-:W-:-:S05]  /*5a160*/  IMAD.MOV.U32 R24, RZ, RZ, 0x80000 ;  /* 0x00080000ff187424 */ /* 0x001fca00078e00ff */
[----:B------:R-:W-:Y:S01]  /*5a170*/  @P2 LOP3.LUT R43, R24, 0x406fe000, RZ, 0xfc, !PT ;  /* 0x406fe000182b2812 */ /* 0x000fe200078efcff */
[----:B------:R-:W-:Y:S01]  /*5a180*/  DSETP.MIN.AND P2, P3, R22, 255, PT ;  /* 0x406fe0001600742a */ /* 0x000fe20003b40000 */
[----:B-1----:R-:W-:Y:S01]  /*5a190*/  LOP3.LUT R37, R37, 0xff, RZ, 0xc0, !PT ;  /* 0x000000ff25257812 */ /* 0x002fe200078ec0ff */
[----:B------:R-:W-:Y:S01]  /*5a1a0*/  DMUL R24, R62, R18 ;  /* 0x000000123e187228 */ /* 0x000fe20000000000 */
[----:B------:R-:W-:Y:S01]  /*5a1b0*/  FSEL R19, R0, 3.748046875, P0 ;  /* 0x406fe00000137808 */ /* 0x000fe20000000000 */
[----:B------:R-:W-:Y:S01]  /*5a1c0*/  IMAD.MOV.U32 R0, RZ, RZ, R23 ;  /* 0x000000ffff007224 */ /* 0x000fe200078e0017 */
[----:B------:R-:W-:Y:S01]  /*5a1d0*/  @P1 LOP3.LUT R19, R29, 0x406fe000, RZ, 0xfc, !PT ;  /* 0x406fe0001d131812 */ /* 0x000fe200078efcff */
[----:B------:R-:W-:Y:S01]  /*5a1e0*/  IMAD.MOV.U32 R29, RZ, RZ, R43 ;  /* 0x000000ffff1d7224 */ /* 0x000fe200078e002b */
[----:B------:R-:W-:Y:S01]  /*5a1f0*/  SEL R18, R20, RZ, P0 ;  /* 0x000000ff14127207 */ /* 0x000fe20000000000 */
[----:B--2---:R-:W-:Y:S01]  /*5a200*/  DMUL R30, R34, R30 ;  /* 0x0000001e221e7228 */ /* 0x004fe20000000000 */
[----:B------:R-:W-:Y:S01]  /*5a210*/  FSEL R21, R0, 3.748046875, P2 ;  /* 0x406fe00000157808 */ /* 0x000fe20001000000 */
[----:B------:R-:W-:Y:S01]  /*5a220*/  DSETP.MIN.AND P1, P4, R24, 255, PT ;  /* 0x406fe0001800742a */ /* 0x000fe20003c20000 */
[----:B------:R0:W1:Y:S01]  /*5a230*/  F2I.U32.F64.TRUNC R19, R18 ;  /* 0x0000001200137311 */ /* 0x000062000030d000 */
[----:B------:R-:W-:Y:S01]  /*5a240*/  SEL R20, R22, RZ, P2 ;  /* 0x000000ff16147207 */ /* 0x000fe20001000000 */
[----:B------:R-:W-:Y:S01]  /*5a250*/  DSETP.MIN.AND P0, P2, R26, 255, PT ;  /* 0x406fe0001a00742a */ /* 0x000fe20003a00000 */
[----:B------:R-:W-:Y:S01]  /*5a260*/  @P3 LOP3.LUT R21, R32, 0x406fe000, RZ, 0xfc, !PT ;  /* 0x406fe00020153812 */ /* 0x000fe200078efcff */
[----:B------:R-:W-:Y:S01]  /*5a270*/  IMAD.MOV.U32 R0, RZ, RZ, R25 ;  /* 0x000000ffff007224 */ /* 0x000fe200078e0019 */
[----:B------:R-:W-:-:S03]  /*5a280*/  SEL R22, R24, RZ, P1 ;  /* 0x000000ff18167207 */ /* 0x000fc60000800000 */
[----:B------:R1:W2:Y:S01]  /*5a290*/  F2I.U32.F64.TRUNC R20, R20 ;  /* 0x0000001400147311 */ /* 0x0002a2000030d000 */
[----:B------:R-:W-:Y:S01]  /*5a2a0*/  FSEL R23, R0, 3.748046875, P1 ;  /* 0x406fe00000177808 */ /* 0x000fe20000800000 */
[----:B------:R-:W-:Y:S02]  /*5a2b0*/  IMAD.MOV.U32 R0, RZ, RZ, R27 ;  /* 0x000000ffff007224 */ /* 0x000fe400078e001b */
[----:B0-----:R-:W-:-:S03]  /*5a2c0*/  IMAD.MOV.U32 R18, RZ, RZ, 0x80000 ;  /* 0x00080000ff127424 */ /* 0x001fc600078e00ff */
[----:B------:R-:W-:Y:S01]  /*5a2d0*/  FSEL R25, R0, 3.748046875, P0 ;  /* 0x406fe00000197808 */ /* 0x000fe20000000000 */
[----:B------:R0:W3:Y:S01]  /*5a2e0*/  F2I.U32.F64.TRUNC R28, R28 ;  /* 0x0000001c001c7311 */ /* 0x0000e2000030d000 */
[----:B------:R-:W-:Y:S02]  /*5a2f0*/  @P2 LOP3.LUT R25, R18, 0x406fe000, RZ, 0xfc, !PT ;  /* 0x406fe00012192812 */ /* 0x000fe400078efcff */
[----:B-1----:R-:W-:Y:S02]  /*5a300*/  LOP3.LUT R21, R19, 0xff, RZ, 0xc0, !PT ;  /* 0x000000ff13157812 */ /* 0x002fe400078ec0ff */
[----:B------:R-:W-:Y:S01]  /*5a310*/  SEL R18, R26, RZ, P0 ;  /* 0x000000ff1a127207 */ /* 0x000fe20000000000 */
[----:B------:R-:W-:Y:S01]  /*5a320*/  DSETP.MIN.AND P0, P1, R30, 255, PT ;  /* 0x406fe0001e00742a */ /* 0x000fe20003900000 */
[----:B------:R-:W-:Y:S01]  /*5a330*/  IMAD.MOV.U32 R19, RZ, RZ, R25 ;  /* 0x000000ffff137224 */ /* 0x000fe200078e0019 */
[----:B------:R-:W-:Y:S01]  /*5a340*/  LOP3.LUT R26, R39, 0xff, RZ, 0xc0, !PT ;  /* 0x000000ff271a7812 */ /* 0x000fe200078ec0ff */
[----:B------:R-:W-:Y:S01]  /*5a350*/  IMAD.IADD R21, R21, 0x1, R38 ;  /* 0x0000000115157824 */ /* 0x000fe200078e0226 */
[----:B--2---:R-:W-:Y:S01]  /*5a360*/  LOP3.LUT R25, R20, 0xff, RZ, 0xc0, !PT ;  /* 0x000000ff14197812 */ /* 0x004fe200078ec0ff */
[----:B0-----:R-:W-:Y:S01]  /*5a370*/  IMAD.MOV.U32 R29, RZ, RZ, 0x80000 ;  /* 0x00080000ff1d7424 */ /* 0x001fe200078e00ff */
[----:B------:R0:W-:Y:S01]  /*5a380*/  F2I.U32.F64.TRUNC R24, R18 ;  /* 0x0000001200187311 */ /* 0x0001e2000030d000 */
[----:B---3--:R-:W-:-:S03]  /*5a390*/  LOP3.LUT R28, R28, 0xff, RZ, 0xc0, !PT ;  /* 0x000000ff1c1c7812 */ /* 0x008fc600078ec0ff */
[----:B------:R-:W-:-:S04]  /*5a3a0*/  @P4 LOP3.LUT R23, R29, 0x406fe000, RZ, 0xfc, !PT ;  /* 0x406fe0001d174812 */ /* 0x000fc800078efcff */
[----:B------:R-:W1:Y:S01]  /*5a3b0*/  I2F.F64.U32 R20, R21 ;  /* 0x0000001500147312 */ /* 0x000e620000201800 */
[----:B0-----:R-:W-:Y:S01]  /*5a3c0*/  SEL R18, R30, RZ, P0 ;  /* 0x000000ff1e127207 */ /* 0x001fe20000000000 */
[----:B------:R-:W-:-:S06]  /*5a3d0*/  IMAD.MOV.U32 R30, RZ, RZ, 0x80000 ;  /* 0x00080000ff1e7424 */ /* 0x000fcc00078e00ff */
[----:B------:R0:W2:Y:S02]  /*5a3e0*/  F2I.U32.F64.TRUNC R0, R22 ;  /* 0x0000001600007311 */ /* 0x0000a4000030d000 */
[----:B0-----:R-:W-:Y:S02]  /*5a3f0*/  IMAD.MOV.U32 R23, RZ, RZ, R31 ;  /* 0x000000ffff177224 */ /* 0x001fe400078e001f */
[----:B------:R-:W-:Y:S01]  /*5a400*/  IMAD.IADD R22, R25, 0x1, R26 ;  /* 0x0000000119167824 */ /* 0x000fe200078e021a */
[----:B------:R-:W-:Y:S01]  /*5a410*/  MOV R25, 0x80000 ;  /* 0x0008000000197802 */ /* 0x000fe20000000f00 */
[----:B-1----:R-:W-:Y:S01]  /*5a420*/  IMAD.MOV.U32 R26, RZ, RZ, R21 ;  /* 0x000000ffff1a7224 */ /* 0x002fe200078e0015 */
[----:B------:R-:W-:Y:S02]  /*5a430*/  FSEL R19, R23, 3.748046875, P0 ;  /* 0x406fe00017137808 */ /* 0x000fe40000000000 */
[----:B------:R-:W-:Y:S01]  /*5a440*/  @P1 LOP3.LUT R19, R25, 0x406fe000, RZ, 0xfc, !PT ;  /* 0x406fe00019131812 */ /* 0x000fe200078efcff */
[----:B------:R-:W0:Y:S01]  /*5a450*/  I2F.F64.U32 R22, R22 ;  /* 0x0000001600167312 */ /* 0x000e220000201800 */
[----:B------:R-:W-:Y:S01]  /*5a460*/  LOP3.LUT R25, R40, 0xff, RZ, 0xc0, !PT ;  /* 0x000000ff28197812 */ /* 0x000fe200078ec0ff */
[----:B------:R-:W-:Y:S01]  /*5a470*/  DSETP.MIN.AND P0, P1, R20, 255, PT ;  /* 0x406fe0001400742a */ /* 0x000fe20003900000 */
[----:B--2---:R-:W-:-:S05]  /*5a480*/  LOP3.LUT R0, R0, 0xff, RZ, 0xc0, !PT ;  /* 0x000000ff00007812 */ /* 0x004fca00078ec0ff */
[----:B------:R-:W-:Y:S01]  /*5a490*/  IMAD.IADD R25, R0, 0x1, R25 ;  /* 0x0000000100197824 */ /* 0x000fe200078e0219 */
[----:B------:R-:W-:Y:S01]  /*5a4a0*/  LOP3.LUT R0, R24, 0xff, RZ, 0xc0, !PT ;  /* 0x000000ff18007812 */ /* 0x000fe200078ec0ff */
[----:B------:R1:W-:Y:S04]  /*5a4b0*/  F2I.U32.F64.TRUNC R29, R18 ;  /* 0x00000012001d7311 */ /* 0x0003e8000030d000 */
[----:B------:R-:W-:Y:S01]  /*5a4c0*/  IMAD.IADD R0, R0, 0x1, R41 ;  /* 0x0000000100007824 */ /* 0x000fe200078e0229 */
[----:B0-----:R-:W-:Y:S01]  /*5a4d0*/  DSETP.MIN.AND P2, P3, R22, 255, PT ;  /* 0x406fe0001600742a */ /* 0x001fe20003b40000 */
[----:B------:R-:W-:Y:S02]  /*5a4e0*/  IMAD.MOV.U32 R21, RZ, RZ, R23 ;  /* 0x000000ffff157224 */ /* 0x000fe400078e0017 */
[----:B------:R-:W0:Y:S01]  /*5a4f0*/  I2F.F64.U32 R24, R25 ;  /* 0x0000001900187312 */ /* 0x000e220000201800 */
[----:B-1----:R-:W-:-:S02]  /*5a500*/  FSEL R19, R26, 3.748046875, P0 ;  /* 0x406fe0001a137808 */ /* 0x002fc40000000000 */
[----:B------:R-:W-:Y:S02]  /*5a510*/  @P1 LOP3.LUT R19, R30, 0x406fe000, RZ, 0xfc, !PT ;  /* 0x406fe0001e131812 */ /* 0x000fe400078efcff */
[----:B------:R-:W-:-:S03]  /*5a520*/  SEL R18, R20, RZ, P0 ;  /* 0x000000ff14127207 */ /* 0x000fc60000000000 */
[----:B------:R-:W1:Y:S01]  /*5a530*/  I2F.F64.U32 R26, R0 ;  /* 0x00000000001a7312 */ /* 0x000e620000201800 */
[----:B------:R-:W-:Y:S02]  /*5a540*/  FSEL R21, R21, 3.748046875, P2 ;  /* 0x406fe00015157808 */ /* 0x000fe40001000000 */
[----:B------:R-:W-:Y:S02]  /*5a550*/  @P3 LOP3.LUT R21, R30, 0x406fe000, RZ, 0xfc, !PT ;  /* 0x406fe0001e153812 */ /* 0x000fe400078efcff */
[----:B------:R-:W-:Y:S01]  /*5a560*/  SEL R20, R22, RZ, P2 ;  /* 0x000000ff16147207 */ /* 0x000fe20001000000 */
        /* <DEDUP_REMOVED lines=8> */
[----:B------:R-:W-:Y:S02]  /*5a5f0*/  SEL R22, R24, RZ, P0 ;  /* 0x000000ff18167207 */ /* 0x000fe40000000000 */
[----:B0-----:R-:W-:Y:S02]  /*5a600*/  MOV R18, R27 ;  /* 0x0000001b00127202 */ /* 0x001fe40000000f00 */
[----:B------:R-:W-:Y:S02]  /*5a610*/  @P1 LOP3.LUT R23, R30, 0x406fe000, RZ, 0xfc, !PT ;  /* 0x406fe0001e171812 */ /* 0x000fe400078efcff */
[----:B------:R-:W-:Y:S02]  /*5a620*/  FSEL R19, R18, 3.748046875, P2 ;  /* 0x406fe00012137808 */ /* 0x000fe40001000000 */
[----:B------:R-:W-:Y:S01]  /*5a630*/  SEL R18, R26, RZ, P2 ;  /* 0x000000ff1a127207 */ /* 0x000fe20001000000 */
[----:B------:R-:W0:Y:S01]  /*5a640*/  F2I.U32.F64.TRUNC R24, R22 ;  /* 0x0000001600187311 */ /* 0x000e22000030d000 */
[----:B--2---:R-:W-:-:S02]  /*5a650*/  LOP3.LUT R21, R0, 0xff, RZ, 0xc0, !PT ;  /* 0x000000ff00157812 */ /* 0x004fc400078ec0ff */
[----:B------:R-:W-:Y:S02]  /*5a660*/  @P3 LOP3.LUT R19, R25, 0x406fe000, RZ, 0xfc, !PT ;  /* 0x406fe00019133812 */ /* 0x000fe400078efcff */
[----:B-1----:R-:W-:Y:S01]  /*5a670*/  LOP3.LUT R0, R20, 0xff, RZ, 0xc0, !PT ;  /* 0x000000ff14007812 */ /* 0x002fe200078ec0ff */
[----:B------:R-:W-:Y:S02]  /*5a680*/  IMAD.IADD R21, R36, 0x1, R21 ;  /* 0x0000000124157824 */ /* 0x000fe400078e0215 */
[----:B------:R-:W1:Y:S02]  /*5a690*/  F2I.U32.F64.TRUNC R18, R18 ;  /* 0x0000001200127311 */ /* 0x000e64000030d000 */
[----:B------:R-:W-:Y:S01]  /*5a6a0*/  IMAD.IADD R0, R37, 0x1, R0 ;  /* 0x0000000125007824 */ /* 0x000fe200078e0200 */
[----:B0-----:R-:W-:-:S05]  /*5a6b0*/  LOP3.LUT R25, R24, 0xff, RZ, 0xc0, !PT ;  /* 0x000000ff18197812 */ /* 0x001fca00078ec0ff */
        /* <DEDUP_REMOVED lines=17> */
[----:B------:R-:W-:Y:S02]  /*5a7d0*/  FSEL R21, R0, 3.748046875, P2 ;  /* 0x406fe00000157808 */ /* 0x000fe40001000000 */
[----:B------:R-:W-:-:S05]  /*5a7e0*/  SEL R20, R22, RZ, P2 ;  /* 0x000000ff16147207 */ /* 0x000fca0001000000 */
[----:B------:R-:W-:Y:S01]  /*5a7f0*/  @P3 LOP3.LUT R21, R28, 0x406fe000, RZ, 0xfc, !PT ;  /* 0x406fe0001c153812 */ /* 0x000fe200078efcff */
[----:B------:R0:W2:Y:S01]  /*5a800*/  F2I.U32.F64.TRUNC R18, R18 ;  /* 0x0000001200127311 */ /* 0x0000a2000030d000 */
[----:B-1----:R-:W-:Y:S01]  /*5a810*/  DSETP.MIN.AND P2, P3, R26, 255, PT ;  /* 0x406fe0001a00742a */ /* 0x002fe20003b40000 */
[----:B------:R-:W-:Y:S02]  /*5a820*/  MOV R0, R25 ;  /* 0x0000001900007202 */ /* 0x000fe40000000f00 */
[----:B------:R-:W-:Y:S02]  /*5a830*/  SEL R22, R24, RZ, P0 ;  /* 0x000000ff18167207 */ /* 0x000fe40000000000 */
[----:B------:R-:W-:Y:S01]  /*5a840*/  FSEL R23, R0, 3.748046875, P0 ;  /* 0x406fe00000177808 */ /* 0x000fe20000000000 */
[----:B------:R-:W-:Y:S01]  /*5a850*/  IMAD.MOV.U32 R0, RZ, RZ, R27 ;  /* 0x000000ffff007224 */ /* 0x000fe200078e001b */
[----:B------:R-:W-:Y:S01]  /*5a860*/  @P1 LOP3.LUT R23, R28, 0x406fe000, RZ, 0xfc, !PT ;  /* 0x406fe0001c171812 */ /* 0x000fe200078efcff */
[----:B------:R2:W1:Y:S01]  /*5a870*/  F2I.U32.F64.TRUNC R21, R20 ;  /* 0x0000001400157311 */ /* 0x000462000030d000 */
[----:B0-----:R-:W-:Y:S01]  /*5a880*/  IMAD.MOV.U32 R19, RZ, RZ, 0x80000 ;  /* 0x00080000ff137424 */ /* 0x001fe200078e00ff */
[----:B------:R-:W-:-:S02]  /*5a890*/  SEL R24, R26, RZ, P2 ;  /* 0x000000ff1a187207 */ /* 0x000fc40001000000 */
[----:B------:R-:W-:Y:S02]  /*5a8a0*/  FSEL R25, R0, 3.748046875, P2 ;  /* 0x406fe00000197808 */ /* 0x000fe40001000000 */
[----:B------:R-:W-:Y:S02]  /*5a8b0*/  @P3 LOP3.LUT R25, R19, 0x406fe000, RZ, 0xfc, !PT ;  /* 0x406fe00013193812 */ /* 0x000fe400078efcff */
[----:B------:R-:W0:Y:S01]  /*5a8c0*/  F2I.U32.F64.TRUNC R22, R22 ;  /* 0x0000001600167311 */ /* 0x000e22000030d000 */
[----:B--2---:R-:W-:Y:S02]  /*5a8d0*/  PRMT R20, R18, 0x7610, R20 ;  /* 0x0000761012147816 */ /* 0x004fe40000000014 */
[----:B-1----:R-:W-:-:S05]  /*5a8e0*/  PRMT R19, R21, 0x7610, R19 ;  /* 0x0000761015137816 */ /* 0x002fca0000000013 */
[----:B------:R1:W2:Y:S01]  /*5a8f0*/  F2I.U32.F64.TRUNC R0, R24 ;  /* 0x0000001800007311 */ /* 0x0002a2000030d000 */
[----:B0-----:R-:W-:-:S07]  /*5a900*/  PRMT R18, R22, 0x7610, R18 ;  /* 0x0000761016127816 */ /* 0x001fce0000000012 */
.L_x_869:
[----:B------:R-:W-:Y:S05]  /*5a910*/  BSYNC.RECONVERGENT B3 ;  /* 0x0000000000037941 */ /* 0x000fea0003800200 */
.L_x_868:
[----:B------:R-:W0:Y:S02]  /*5a920*/  LDC.64 R22, c[0x0][0x380] ;  /* 0x0000e000ff167b82 */ /* 0x000e240000000a00 */
[----:B0-----:R-:W-:-:S05]  /*5a930*/  IMAD.WIDE R32, R6, 0x80, R22 ;  /* 0x0000008006207825 */ /* 0x001fca00078e0216 */
[----:B------:R-:W3:Y:S04]  /*5a940*/  LDG.E.64 R22, desc[UR8][R32.64+0x70] ;  /* 0x0000700820167981 */ /* 0x000ee8000c1e1b00 */
[----:B------:R0:W4:Y:S01]  /*5a950*/  LDG.E.64 R30, desc[UR8][R32.64+0x78] ;  /* 0x00007808201e7981 */ /* 0x000122000c1e1b00 */
[----:B------:R-:W-:Y:S01]  /*5a960*/  LOP3.LUT R6, R17, 0xff, RZ, 0xc0, !PT ;  /* 0x000000ff11067812 */ /* 0x000fe200078ec0ff */
[----:B------:R-:W-:Y:S01]  /*5a970*/  IMAD.MOV.U32 R34, RZ, RZ, 0x80000 ;  /* 0x00080000ff227424 */ /* 0x000fe200078e00ff */
[----:B------:R-:W-:Y:S02]  /*5a980*/  LOP3.LUT R21, R16, 0xff, RZ, 0xc0, !PT ;  /* 0x000000ff10157812 */ /* 0x000fe400078ec0ff */
[----:B-1----:R-:W3:Y:S01]  /*5a990*/  I2F.F64.U16 R24, R6 ;  /* 0x0000000600187312 */ /* 0x002ee20000101800 */
[----:B------:R-:W-:-:S02]  /*5a9a0*/  LOP3.LUT R15, R15, 0xff, RZ, 0xc0, !PT ;  /* 0x000000ff0f0f7812 */ /* 0x000fc400078ec0ff */
[----:B------:R-:W-:Y:S02]  /*5a9b0*/  LOP3.LUT R28, R14, 0xff, RZ, 0xc0, !PT ;  /* 0x000000ff0e1c7812 */ /* 0x000fe400078ec0ff */
[----:B------:R-:W-:Y:S01]  /*5a9c0*/  LOP3.LUT R20, R20, 0xff, RZ, 0xc0, !PT ;  /* 0x000000ff14147812 */ /* 0x000fe200078ec0ff */
[----:B0-----:R-:W-:Y:S01]  /*5a9d0*/  IMAD.MOV.U32 R32, RZ, RZ, 0x80000 ;  /* 0x00080000ff207424 */ /* 0x001fe200078e00ff */
[----:B------:R-:W-:Y:S01]  /*5a9e0*/  LOP3.LUT R19, R19, 0xff, RZ, 0xc0, !PT ;  /* 0x000000ff13137812 */ /* 0x000fe200078ec0ff */
[----:B------:R-:W0:Y:S01]  /*5a9f0*/  I2F.F64.U16 R16, R21 ;  /* 0x0000001500107312 */ /* 0x000e220000101800 */
[----:B------:R-:W-:Y:S02]  /*5aa00*/  LOP3.LUT R18, R18, 0xff, RZ, 0xc0, !PT ;  /* 0x000000ff12127812 */ /* 0x000fe400078ec0ff */
[----:B------:R-:W-:Y:S02]  /*5aa10*/  LOP3.LUT R9, R9, 0xff, RZ, 0xc0, !PT ;  /* 0x000000ff09097812 */ /* 0x000fe400078ec0ff */
[----:B--2---:R-:W-:-:S03]  /*5aa20*/  LOP3.LUT R0, R0, 0xff, RZ, 0xc0, !PT ;  /* 0x000000ff00007812 */ /* 0x004fc600078ec0ff */
[----:B------:R-:W1:Y:S08]  /*5aa30*/  I2F.F64.U16 R26, R15 ;  /* 0x0000000f001a7312 */ /* 0x000e700000101800 */
[----:B------:R-:W2:Y:S08]  /*5aa40*/  I2F.F64.U16 R28, R28 ;  /* 0x0000001c001c7312 */ /* 0x000eb00000101800 */
[----:B------:R-:W4:Y:S01]  /*5aa50*/  I2F.F64.U16 R20, R20 ;  /* 0x0000001400147312 */ /* 0x000f220000101800 */
[----:B---3--:R-:W-:-:S02]  /*5aa60*/  DMUL R24, R22, R24 ;  /* 0x0000001816187228 */ /* 0x008fc40000000000 */
[C---:B0-----:R-:W-:Y:S02]  /*5aa70*/  DMUL R16, R22.reuse, R16 ;  /* 0x0000001016107228 */ /* 0x041fe40000000000 */
[C---:B-1----:R-:W-:Y:S02]  /*5aa80*/  DMUL R26, R22.reuse, R26 ;  /* 0x0000001a161a7228 */ /* 0x042fe40000000000 */
[----:B--2---:R-:W-:Y:S02]  /*5aa90*/  DMUL R28, R22, R28 ;  /* 0x0000001c161c7228 */ /* 0x004fe40000000000 */
[----:B------:R-:W-:Y:S02]  /*5aaa0*/  DSETP.MIN.AND P0, P1, R24, 255, PT ;  /* 0x406fe0001800742a */ /* 0x000fe40003900000 */
[----:B------:R-:W-:Y:S01]  /*5aab0*/  IMAD.MOV.U32 R6, RZ, RZ, R25 ;  /* 0x000000ffff067224 */ /* 0x000fe200078e0019 */
[----:B------:R-:W-:Y:S01]  /*5aac0*/  DSETP.MIN.AND P2, P3, R16, 255, PT ;  /* 0x406fe0001000742a */ /* 0x000fe20003b40000 */
[----:B------:R-:W-:Y:S01]  /*5aad0*/  IMAD.MOV.U32 R14, RZ, RZ, R24 ;  /* 0x000000ffff0e7224 */ /* 0x000fe200078e0018 */
[----:B----4-:R-:W-:Y:S01]  /*5aae0*/  DMUL R20, R30, R20 ;  /* 0x000000141e147228 */ /* 0x010fe20000000000 */
[----:B------:R0:W1:Y:S01]  /*5aaf0*/  I2F.F64.U16 R24, R19 ;  /* 0x0000001300187312 */ /* 0x0000620000101800 */
[----:B------:R-:W-:Y:S01]  /*5ab00*/  FSEL R15, R6, 3.748046875, P0 ;  /* 0x406fe000060f7808 */ /* 0x000fe20000000000 */
[----:B------:R-:W-:Y:S01]  /*5ab10*/  IMAD.MOV.U32 R6, RZ, RZ, R17 ;  /* 0x000000ffff067224 */ /* 0x000fe200078e0011 */
[----:B------:R-:W-:Y:S01]  /*5ab20*/  SEL R14, R14, RZ, P0 ;  /* 0x000000ff0e0e7207 */ /* 0x000fe20000000000 */
[----:B------:R-:W-:Y:S01]  /*5ab30*/  IMAD.MOV.U32 R17, RZ, RZ, 0x80000 ;  /* 0x00080000ff117424 */ /* 0x000fe200078e00ff */
[----:B------:R-:W-:Y:S01]  /*5ab40*/  SEL R16, R16, RZ, P2 ;  /* 0x000000ff10107207 */ /* 0x000fe20001000000 */
[----:B------:R-:W-:Y:S01]  /*5ab50*/  DADD R22, -R22, 1 ;  /* 0x3ff0000016167429 */ /* 0x000fe20000000100 */
[----:B------:R-:W-:Y:S01]  /*5ab60*/  FSEL R33, R6, 3.748046875, P2 ;  /* 0x406fe00006217808 */ /* 0x000fe20001000000 */
[----:B------:R-:W-:Y:S01]  /*5ab70*/  IMAD.MOV.U32 R6, RZ, RZ, R27 ;  /* 0x000000ffff067224 */ /* 0x000fe200078e001b */
[C---:B------:R-:W-:Y:S01]  /*5ab80*/  @P1 LOP3.LUT R15, R32.reuse, 0x406fe000, RZ, 0xfc, !PT ;  /* 0x406fe000200f1812 */ /* 0x040fe200078efcff */
[----:B------:R-:W-:Y:S01]  /*5ab90*/  DSETP.MIN.AND P1, P4, R26, 255, PT ;  /* 0x406fe0001a00742a */ /* 0x000fe20003c20000 */
[----:B------:R-:W-:Y:S01]  /*5aba0*/  @P3 LOP3.LUT R33, R32, 0x406fe000, RZ, 0xfc, !PT ;  /* 0x406fe00020213812 */ /* 0x000fe200078efcff */
[----:B------:R-:W-:Y:S01]  /*5abb0*/  DSETP.MIN.AND P0, P2, R28, 255, PT ;  /* 0x406fe0001c00742a */ /* 0x000fe20003a00000 */
[----:B------:R2:W3:Y:S01]  /*5abc0*/  F2I.U32.F64.TRUNC R32, R14 ;  /* 0x0000000e00207311 */ /* 0x0004e2000030d000 */
[----:B------:R-:W-:-:S02]  /*5abd0*/  DADD R22, R22, -R30 ;  /* 0x0000000016167229 */ /* 0x000fc4000000081e */
[----:B0-----:R-:W-:Y:S01]  /*5abe0*/  FSEL R19, R6, 3.748046875, P1 ;  /* 0x406fe00006137808 */ /* 0x001fe20000800000 */
[----:B-1----:R-:W-:Y:S01]  /*5abf0*/  DMUL R24, R30, R24 ;  /* 0x000000181e187228 */ /* 0x002fe20000000000 */
[----:B------:R-:W-:-:S04]  /*5ac00*/  MOV R6, R26 ;  /* 0x0000001a00067202 */ /* 0x000fc80000000f00 */
[----:B--2---:R-:W-:Y:S01]  /*5ac10*/  SEL R14, R6, RZ, P1 ;  /* 0x000000ff060e7207 */ /* 0x004fe20000800000 */
[----:B------:R-:W-:Y:S01]  /*5ac20*/  DSETP.MIN.AND P1, P3, R20, 255, PT ;  /* 0x406fe0001400742a */ /* 0x000fe20003b20000 */
[----:B------:R-:W-:Y:S01]  /*5ac30*/  IMAD.MOV.U32 R6, RZ, RZ, R29 ;  /* 0x000000ffff067224 */ /* 0x000fe200078e001d */
[----:B------:R-:W-:Y:S01]  /*5ac40*/  @P4 LOP3.LUT R19, R17, 0x406fe000, RZ, 0xfc, !PT ;  /* 0x406fe00011134812 */ /* 0x000fe200078efcff */
[----:B------:R-:W-:Y:S01]  /*5ac50*/  IMAD.MOV.U32 R17, RZ, RZ, R33 ;  /* 0x000000ffff117224 */ /* 0x000fe200078e0021 */
[----:B---3--:R-:W-:Y:S01]  /*5ac60*/  LOP3.LUT R32, R32, 0xff, RZ, 0xc0, !PT ;  /* 0x000000ff20207812 */ /* 0x008fe200078ec0ff */
[----:B------:R-:W-:Y:S01]  /*5ac70*/  IMAD.MOV.U32 R29, RZ, RZ, 0x80000 ;  /* 0x00080000ff1d7424 */ /* 0x000fe200078e00ff */
[----:B------:R-:W-:Y:S01]  /*5ac80*/  FSEL R33, R6, 3.748046875, P0 ;  /* 0x406fe00006217808 */ /* 0x000fe20000000000 */
[----:B------:R-:W-:Y:S01]  /*5ac90*/  IMAD.MOV.U32 R6, RZ, RZ, R21 ;  /* 0x000000ffff067224 */ /* 0x000fe200078e0015 */
[----:B------:R0:W-:Y:S01]  /*5aca0*/  F2I.U32.F64.TRUNC R26, R16 ;  /* 0x00000010001a7311 */ /* 0x0001e2000030d000 */
[----:B------:R-:W-:Y:S01]  /*5acb0*/  IMAD.MOV.U32 R15, RZ, RZ, R19 ;  /* 0x000000ffff0f7224 */ /* 0x000fe200078e0013 */
[----:B------:R-:W-:-:S02]  /*5acc0*/  @P2 LOP3.LUT R33, R34, 0x406fe000, RZ, 0xfc, !PT ;  /* 0x406fe00022212812 */ /* 0x000fc400078efcff */
[----:B------:R-:W-:Y:S02]  /*5acd0*/  FSEL R19, R6, 3.748046875, P1 ;  /* 0x406fe00006137808 */ /* 0x000fe40000800000 */
[----:B------:R-:W-:Y:S02]  /*5ace0*/  @P3 LOP3.LUT R19, R29, 0x406fe000, RZ, 0xfc, !PT ;  /* 0x406fe0001d133812 */ /* 0x000fe400078efcff */
[----:B------:R1:W2:Y:S01]  /*5acf0*/  F2I.U32.F64.TRUNC R27, R14 ;  /* 0x0000000e001b7311 */ /* 0x0002a2000030d000 */
[----:B------:R-:W-:Y:S01]  /*5ad00*/  MOV R6, R25 ;  /* 0x0000001900067202 */ /* 0x000fe20000000f00 */
[----:B0-----:R-:W-:Y:S01]  /*5ad10*/  IMAD.MOV.U32 R17, RZ, RZ, R33 ;  /* 0x000000ffff117224 */ /* 0x001fe200078e0021 */
[----:B------:R-:W-:Y:S01]  /*5ad20*/  SEL R16, R28, RZ, P0 ;  /* 0x000000ff1c107207 */ /* 0x000fe20000000000 */
[----:B------:R-:W-:Y:S01]  /*5ad30*/  DSETP.MIN.AND P0, P2, R24, 255, PT ;  /* 0x406fe0001800742a */ /* 0x000fe20003a00000 */
[----:B------:R-:W-:-:S03]  /*5ad40*/  LOP3.LUT R25, R8, 0xff, RZ, 0xc0, !PT ;  /* 0x000000ff08197812 */ /* 0x000fc600078ec0ff */
[----:B------:R0:W-:Y:S01]  /*5ad50*/  F2I.U32.F64.TRUNC R28, R16 ;  /* 0x00000010001c7311 */ /* 0x0001e2000030d000 */
[----:B-1----:R-:W-:Y:S01]  /*5ad60*/  IMAD.MOV.U32 R15, RZ, RZ, R19 ;  /* 0x000000ffff0f7224 */ /* 0x002fe200078e0013 */
[----:B------:R-:W-:Y:S01]  /*5ad70*/  SEL R14, R20, RZ, P1 ;  /* 0x000000ff140e7207 */ /* 0x000fe20000800000 */
[----:B------:R-:W-:Y:S01]  /*5ad80*/  IMAD.MOV.U32 R20, RZ, RZ, 0x80000 ;  /* 0x00080000ff147424 */ /* 0x000fe200078e00ff */
[----:B------:R-:W-:Y:S02]  /*5ad90*/  FSEL R21, R6, 3.748046875, P0 ;  /* 0x406fe00006157808 */ /* 0x000fe40000000000 */
[----:B--2---:R-:W-:Y:S02]  /*5ada0*/  LOP3.LUT R27, R27, 0xff, RZ, 0xc0, !PT ;  /* 0x000000ff1b1b7812 */ /* 0x004fe400078ec0ff */
[----:B------:R-:W1:Y:S01]  /*5adb0*/  I2F.F64.U16 R18, R18 ;  /* 0x0000001200127312 */ /* 0x000e620000101800 */
[----:B0-----:R-:W-:Y:S02]  /*5adc0*/  SEL R16, R24, RZ, P0 ;  /* 0x000000ff18107207 */ /* 0x001fe40000000000 */
[----:B------:R-:W-:-:S02]  /*5add0*/  @P2 LOP3.LUT R21, R20, 0x406fe000, RZ, 0xfc, !PT ;  /* 0x406fe00014152812 */ /* 0x000fc400078efcff */
[----:B------:R-:W-:-:S03]  /*5ade0*/  LOP3.LUT R24, R7, 0xff, RZ, 0xc0, !PT ;  /* 0x000000ff07187812 */ /* 0x000fc600078ec0ff */
[----:B------:R-:W0:Y:S01]  /*5adf0*/  F2I.U32.F64.TRUNC R29, R14 ;  /* 0x0000000e001d7311 */ /* 0x000e22000030d000 */
[----:B------:R-:W-:Y:S01]  /*5ae00*/  IMAD.MOV.U32 R17, RZ, RZ, R21 ;  /* 0x000000ffff117224 */ /* 0x000fe200078e0015 */
[----:B-1----:R-:W-:-:S06]  /*5ae10*/  DMUL R20, R30, R18 ;  /* 0x000000121e147228 */ /* 0x002fcc0000000000 */
[----:B------:R1:W2:Y:S01]  /*5ae20*/  I2F.F64.U16 R6, R24 ;  /* 0x0000001800067312 */ /* 0x0002a20000101800 */
[----:B------:R-:W-:Y:S01]  /*5ae30*/  LOP3.LUT R18, R10, 0xff, RZ, 0xc0, !PT ;  /* 0x000000ff0a127812 */ /* 0x000fe200078ec0ff */
[----:B------:R-:W-:-:S06]  /*5ae40*/  DSETP.MIN.AND P2, P3, R20, 255, PT ;  /* 0x406fe0001400742a */ /* 0x000fcc0003b40000 */
[----:B------:R-:W3:Y:S01]  /*5ae50*/  I2F.F64.U16 R14, R25 ;  /* 0x00000019000e7312 */ /* 0x000ee20000101800 */
[----:B------:R-:W-:Y:S01]  /*5ae60*/  IMAD.MOV.U32 R10, RZ, RZ, R21 ;  /* 0x000000ffff0a7224 */ /* 0x000fe200078e0015 */
[----:B0-----:R-:W-:Y:S01]  /*5ae70*/  LOP3.LUT R29, R29, 0xff, RZ, 0xc0, !PT ;  /* 0x000000ff1d1d7812 */ /* 0x001fe200078ec0ff */
[----:B-1----:R-:W-:-:S03]  /*5ae80*/  IMAD.MOV.U32 R24, RZ, RZ, 0x80000 ;  /* 0x00080000ff187424 */ /* 0x002fc600078e00ff */
[----:B------:R-:W-:Y:S01]  /*5ae90*/  FSEL R35, R10, 3.748046875, P2 ;  /* 0x406fe0000a237808 */ /* 0x000fe20001000000 */
[C---:B--2---:R-:W-:Y:S01]  /*5aea0*/  DMUL R6, R22.reuse, R6 ;  /* 0x0000000616067228 */ /* 0x044fe20000000000 */
[----:B------:R-:W0:Y:S01]  /*5aeb0*/  I2F.F64.U16 R8, R9 ;  /* 0x0000000900087312 */ /* 0x000e220000101800 */
[----:B------:R-:W-:Y:S01]  /*5aec0*/  IMAD.MOV.U32 R10, RZ, RZ, R20 ;  /* 0x000000ffff0a7224 */ /* 0x000fe200078e0014 */
[----:B---3--:R-:W-:-:S06]  /*5aed0*/  DMUL R14, R22, R14 ;  /* 0x0000000e160e7228 */ /* 0x008fcc0000000000 */
[----:B------:R1:W-:Y:S01]  /*5aee0*/  F2I.U32.F64.TRUNC R33, R16 ;  /* 0x0000001000217311 */ /* 0x0003e2000030d000 */
[----:B------:R-:W-:-:S06]  /*5aef0*/  DSETP.MIN.AND P0, P1, R6, 255, PT ;  /* 0x406fe0000600742a */ /* 0x000fcc0003900000 */
[----:B------:R-:W-:Y:S01]  /*5af00*/  SEL R6, R6, RZ, P0 ;  /* 0x000000ff06067207 */ /* 0x000fe20000000000 */
[----:B------:R-:W2:Y:S01]  /*5af10*/  I2F.F64.U16 R18, R18 ;  /* 0x0000001200127312 */ /* 0x000ea20000101800 */
[----:B-1----:R-:W-:-:S05]  /*5af20*/  IMAD.MOV.U32 R16, RZ, RZ, 0x80000 ;  /* 0x00080000ff107424 */ /* 0x002fca00078e00ff */
[----:B------:R-:W-:Y:S01]  /*5af30*/  @P3 LOP3.LUT R35, R16, 0x406fe000, RZ, 0xfc, !PT ;  /* 0x406fe00010233812 */ /* 0x000fe200078efcff */
[----:B0-----:R-:W-:Y:S01]  /*5af40*/  DMUL R16, R22, R8 ;  /* 0x0000000816107228 */ /* 0x001fe20000000000 */
[----:B------:R0:W1:Y:S01]  /*5af50*/  I2F.F64.U16 R20, R0 ;  /* 0x0000000000147312 */ /* 0x0000620000101800 */
[----:B------:R-:W-:Y:S01]  /*5af60*/  SEL R8, R10, RZ, P2 ;  /* 0x000000ff0a087207 */ /* 0x000fe20001000000 */
[----:B------:R-:W-:Y:S01]  /*5af70*/  DSETP.MIN.AND P2, P3, R14, 255, PT ;  /* 0x406fe0000e00742a */ /* 0x000fe20003b40000 */
[----:B------:R-:W-:Y:S01]  /*5af80*/  IMAD.MOV.U32 R9, RZ, RZ, R7 ;  /* 0x000000ffff097224 */ /* 0x000fe200078e0007 */
[----:B------:R-:W-:Y:S01]  /*5af90*/  MOV R7, 0x80000 ;  /* 0x0008000000077802 */ /* 0x000fe20000000f00 */
[----:B------:R-:W-:Y:S01]  /*5afa0*/  IMAD.MOV.U32 R10, RZ, RZ, 0x80000 ;  /* 0x00080000ff0a7424 */ /* 0x000fe200078e00ff */
[----:B--2---:R-:W-:Y:S01]  /*5afb0*/  DMUL R18, R22, R18 ;  /* 0x0000001216127228 */ /* 0x004fe20000000000 */
[----:B------:R-:W-:Y:S01]  /*5afc0*/  LOP3.LUT R33, R33, 0xff, RZ, 0xc0, !PT ;  /* 0x000000ff21217812 */ /* 0x000fe200078ec0ff */
[----:B0-----:R-:W-:Y:S01]  /*5afd0*/  IMAD.MOV.U32 R0, RZ, RZ, R15 ;  /* 0x000000ffff007224 */ /* 0x001fe200078e000f */
[----:B------:R-:W-:Y:S01]  /*5afe0*/  FSEL R25, R9, 3.748046875, P0 ;  /* 0x406fe00009197808 */ /* 0x000fe20000000000 */
[----:B------:R-:W-:Y:S01]  /*5aff0*/  IMAD.MOV.U32 R9, RZ, RZ, R35 ;  /* 0x000000ffff097224 */ /* 0x000fe200078e0023 */
[----:B------:R-:W-:Y:S01]  /*5b000*/  @P1 LOP3.LUT R25, R24, 0x406fe000, RZ, 0xfc, !PT ;  /* 0x406fe00018191812 */ /* 0x000fe200078efcff */
[----:B------:R-:W-:Y:S01]  /*5b010*/  DSETP.MIN.AND P1, P4, R16, 255, PT ;  /* 0x406fe0001000742a */ /* 0x000fe20003c20000 */
[----:B------:R-:W-:Y:S01]  /*5b020*/  FSEL R23, R0, 3.748046875, P2 ;  /* 0x406fe00000177808 */ /* 0x000fe20001000000 */
[----:B------:R0:W2:Y:S01]  /*5b030*/  F2I.U32.F64.TRUNC R22, R8 ;  /* 0x0000000800167311 */ /* 0x0000a2000030d000 */
[----:B------:R-:W-:Y:S01]  /*5b040*/  IMAD.MOV.U32 R0, RZ, RZ, R17 ;  /* 0x000000ffff007224 */ /* 0x000fe200078e0011 */
[----:B------:R-:W-:Y:S01]  /*5b050*/  @P3 LOP3.LUT R23, R7, 0x406fe000, RZ, 0xfc, !PT ;  /* 0x406fe00007173812 */ /* 0x000fe200078efcff */
[----:B------:R-:W-:Y:S01]  /*5b060*/  IMAD.MOV.U32 R7, RZ, RZ, R25 ;  /* 0x000000ffff077224 */ /* 0x000fe200078e0019 */
[----:B-1----:R-:W-:-:S02]  /*5b070*/  DMUL R20, R30, R20 ;  /* 0x000000141e147228 */ /* 0x002fc40000000000 */
[----:B------:R-:W-:Y:S01]  /*5b080*/  FSEL R15, R0, 3.748046875, P1 ;  /* 0x406fe000000f7808 */ /* 0x000fe20000800000 */
[----:B------:R-:W-:Y:S02]  /*5b090*/  IMAD.MOV.U32 R0, RZ, RZ, R19 ;  /* 0x000000ffff007224 */ /* 0x000fe400078e0013 */
[----:B------:R1:W3:Y:S01]  /*5b0a0*/  F2I.U32.F64.TRUNC R7, R6 ;  /* 0x0000000600077311 */ /* 0x0002e2000030d000 */
[----:B0-----:R-:W-:Y:S01]  /*5b0b0*/  SEL R8, R14, RZ, P2 ;  /* 0x000000ff0e087207 */ /* 0x001fe20001000000 */
[----:B------:R-:W-:Y:S01]  /*5b0c0*/  DSETP.MIN.AND P0, P2, R18, 255, PT ;  /* 0x406fe0001200742a */ /* 0x000fe20003a00000 */
[----:B------:R-:W-:Y:S01]  /*5b0d0*/  IMAD.MOV.U32 R9, RZ, RZ, R23 ;  /* 0x000000ffff097224 */ /* 0x000fe200078e0017 */
[----:B------:R-:W-:Y:S02]  /*5b0e0*/  @P4 LOP3.LUT R15, R10, 0x406fe000, RZ, 0xfc, !PT ;  /* 0x406fe0000a0f4812 */ /* 0x000fe400078efcff */
[----:B------:R-:W-:Y:S02]  /*5b0f0*/  SEL R14, R16, RZ, P1 ;  /* 0x000000ff100e7207 */ /* 0x000fe40000800000 */
[----:B------:R3:W0:Y:S01]  /*5b100*/  F2I.U32.F64.TRUNC R8, R8 ;  /* 0x0000000800087311 */ /* 0x000622000030d000 */
[----:B------:R-:W-:Y:S01]  /*5b110*/  FSEL R17, R0, 3.748046875, P0 ;  /* 0x406fe00000117808 */ /* 0x000fe20000000000 */
[----:B-1----:R-:W-:Y:S01]  /*5b120*/  IMAD.MOV.U32 R6, RZ, RZ, 0x80000 ;  /* 0x00080000ff067424 */ /* 0x002fe200078e00ff */
[----:B------:R-:W-:-:S02]  /*5b130*/  LOP3.LUT R19, R28, 0xff, RZ, 0xc0, !PT ;  /* 0x000000ff1c137812 */ /* 0x000fc400078ec0ff */
[----:B--2---:R-:W-:-:S03]  /*5b140*/  LOP3.LUT R22, R22, 0xff, RZ, 0xc0, !PT ;  /* 0x000000ff16167812 */ /* 0x004fc600078ec0ff */
[----:B------:R-:W-:Y:S01]  /*5b150*/  @P2 LOP3.LUT R17, R6, 0x406fe000, RZ, 0xfc, !PT ;  /* 0x406fe00006112812 */ /* 0x000fe200078efcff */
[----:B------:R1:W2:Y:S01]  /*5b160*/  F2I.U32.F64.TRUNC R0, R14 ;  /* 0x0000000e00007311 */ /* 0x0002a2000030d000 */
[----:B---3--:R-:W-:Y:S02]  /*5b170*/  LOP3.LUT R9, R7, 0xff, RZ, 0xc0, !PT ;  /* 0x000000ff07097812 */ /* 0x008fe400078ec0ff */
[----:B------:R-:W-:Y:S01]  /*5b180*/  SEL R6, R18, RZ, P0 ;  /* 0x000000ff12067207 */ /* 0x000fe20000000000 */
[----:B------:R-:W-:Y:S01]  /*5b190*/  IMAD.MOV.U32 R7, RZ, RZ, R17 ;  /* 0x000000ffff077224 */ /* 0x000fe200078e0011 */
[----:B------:R-:W-:Y:S01]  /*5b1a0*/  LOP3.LUT R17, R26, 0xff, RZ, 0xc0, !PT ;  /* 0x000000ff1a117812 */ /* 0x000fe200078ec0ff */
[----:B------:R-:W-:Y:S01]  /*5b1b0*/  DSETP.MIN.AND P0, P1, R20, 255, PT ;  /* 0x406fe0001400742a */ /* 0x000fe20003900000 */
[----:B0-----:R-:W-:Y:S01]  /*5b1c0*/  LOP3.LUT R16, R8, 0xff, RZ, 0xc0, !PT ;  /* 0x000000ff08107812 */ /* 0x001fe200078ec0ff */
[----:B------:R0:W3:Y:S01]  /*5b1d0*/  F2I.U32.F64.TRUNC R10, R6 ;  /* 0x00000006000a7311 */ /* 0x0000e2000030d000 */
[----:B------:R-:W-:Y:S01]  /*5b1e0*/  IADD3 R9, PT, PT, R9, R32, RZ ;  /* 0x0000002009097210 */ /* 0x000fe20007ffe0ff */
[----:B-1----:R-:W-:-:S02]  /*5b1f0*/  IMAD.MOV.U32 R15, RZ, RZ, R21 ;  /* 0x000000ffff0f7224 */ /* 0x002fc400078e0015 */
[----:B------:R-:W-:Y:S02]  /*5b200*/  IMAD.IADD R14, R16, 0x1, R17 ;  /* 0x00000001100e7824 */ /* 0x000fe400078e0211 */
[----:B------:R-:W-:Y:S01]  /*5b210*/  IMAD.MOV.U32 R16, RZ, RZ, 0x80000 ;  /* 0x00080000ff107424 */ /* 0x000fe200078e00ff */
[----:B--2---:R-:W-:Y:S01]  /*5b220*/  LOP3.LUT R0, R0, 0xff, RZ, 0xc0, !PT ;  /* 0x000000ff00007812 */ /* 0x004fe200078ec0ff */
[----:B------:R-:W1:Y:S01]  /*5b230*/  I2F.F64.U32 R8, R9 ;  /* 0x0000000900087312 */ /* 0x000e620000201800 */
[----:B------:R-:W-:Y:S01]  /*5b240*/  IMAD.MOV.U32 R21, RZ, RZ, 0x80000 ;  /* 0x00080000ff157424 */ /* 0x000fe200078e00ff */
[----:B0-----:R-:W-:Y:S02]  /*5b250*/  FSEL R7, R15, 3.748046875, P0 ;  /* 0x406fe0000f077808 */ /* 0x001fe40000000000 */
[----:B------:R-:W-:Y:S01]  /*5b260*/  IMAD.IADD R0, R0, 0x1, R27 ;  /* 0x0000000100007824 */ /* 0x000fe200078e021b */
[----:B------:R-:W-:Y:S02]  /*5b270*/  @P1 LOP3.LUT R7, R16, 0x406fe000, RZ, 0xfc, !PT ;  /* 0x406fe00010071812 */ /* 0x000fe400078efcff */
[----:B---3--:R-:W-:Y:S01]  /*5b280*/  LOP3.LUT R10, R10, 0xff, RZ, 0xc0, !PT ;  /* 0x000000ff0a0a7812 */ /* 0x008fe200078ec0ff */
[----:B------:R-:W0:Y:S01]  /*5b290*/  I2F.F64.U32 R14, R14 ;  /* 0x0000000e000e7312 */ /* 0x000e220000201800 */
[----:B------:R-:W-:-:S03]  /*5b2a0*/  SEL R6, R20, RZ, P0 ;  /* 0x000000ff14067207 */ /* 0x000fc60000000000 */
[----:B------:R-:W-:Y:S01]  /*5b2b0*/  IMAD.IADD R19, R10, 0x1, R19 ;  /* 0x000000010a137824 */ /* 0x000fe200078e0213 */
[----:B-1----:R-:W-:-:S03]  /*5b2c0*/  DSETP.MIN.AND P0, P1, R8, 255, PT ;  /* 0x406fe0000800742a */ /* 0x002fc60003900000 */
[----:B------:R-:W1:Y:S01]  /*5b2d0*/  I2F.F64.U32 R16, R0 ;  /* 0x0000000000107312 */ /* 0x000e620000201800 */
[----:B------:R-:W-:Y:S01]  /*5b2e0*/  IMAD.MOV.U32 R10, RZ, RZ, R9 ;  /* 0x000000ffff0a7224 */ /* 0x000fe200078e0009 */
[----:B0-----:R-:W-:-:S06]  /*5b2f0*/  DSETP.MIN.AND P2, P3, R14, 255, PT ;  /* 0x406fe0000e00742a */ /* 0x001fcc0003b40000 */
[----:B------:R-:W0:Y:S01]  /*5b300*/  I2F.F64.U32 R18, R19 ;  /* 0x0000001300127312 */ /* 0x000e220000201800 */
[----:B------:R-:W-:-:S04]  /*5b310*/  MOV R9, R15 ;  /* 0x0000000f00097202 */ /* 0x000fc80000000f00 */
[----:B------:R-:W-:-:S03]  /*5b320*/  FSEL R9, R9, 3.748046875, P2 ;  /* 0x406fe00009097808 */ /* 0x000fc60001000000 */
[----:B------:R2:W3:Y:S02]  /*5b330*/  F2I.U32.F64.TRUNC R20, R6 ;  /* 0x0000000600147311 */ /* 0x0004e4000030d000 */
[----:B--2---:R-:W-:Y:S01]  /*5b340*/  FSEL R7, R10, 3.748046875, P0 ;  /* 0x406fe0000a077808 */ /* 0x004fe20000000000 */
[----:B------:R-:W-:Y:S01]  /*5b350*/  IMAD.MOV.U32 R10, RZ, RZ, 0x80000 ;  /* 0x00080000ff0a7424 */ /* 0x000fe200078e00ff */
[----:B------:R-:W-:Y:S02]  /*5b360*/  @P1 LOP3.LUT R7, R21, 0x406fe000, RZ, 0xfc, !PT ;  /* 0x406fe00015071812 */ /* 0x000fe400078efcff */
[----:B------:R-:W-:Y:S01]  /*5b370*/  SEL R6, R8, RZ, P0 ;  /* 0x000000ff08067207 */ /* 0x000fe20000000000 */
[----:B-1----:R-:W-:Y:S01]  /*5b380*/  DSETP.MIN.AND P0, P1, R16, 255, PT ;  /* 0x406fe0001000742a */ /* 0x002fe20003900000 */
[----:B------:R-:W-:Y:S02]  /*5b390*/  SEL R8, R14, RZ, P2 ;  /* 0x000000ff0e087207 */ /* 0x000fe40001000000 */
[----:B------:R-:W-:Y:S01]  /*5b3a0*/  @P3 LOP3.LUT R9, R10, 0x406fe000, RZ, 0xfc, !PT ;  /* 0x406fe0000a093812 */ /* 0x000fe200078efcff */
[----:B0-----:R-:W-:Y:S01]  /*5b3b0*/  DSETP.MIN.AND P2, P3, R18, 255, PT ;  /* 0x406fe0001200742a */ /* 0x001fe20003b40000 */
[----:B------:R0:W1:Y:S01]  /*5b3c0*/  F2I.U32.F64.TRUNC R0, R6 ;  /* 0x0000000600007311 */ /* 0x000062000030d000 */
[----:B------:R-:W-:Y:S01]  /*5b3d0*/  IMAD.MOV.U32 R10, RZ, RZ, R17 ;  /* 0x000000ffff0a7224 */ /* 0x000fe200078e0011 */
[----:B------:R-:W-:Y:S01]  /*5b3e0*/  SEL R14, R16, RZ, P0 ;  /* 0x000000ff100e7207 */ /* 0x000fe20000000000 */
[----:B------:R-:W-:Y:S01]  /*5b3f0*/  IMAD.MOV.U32 R16, RZ, RZ, 0x80000 ;  /* 0x00080000ff107424 */ /* 0x000fe200078e00ff */
[----:B---3--:R-:W-:-:S02]  /*5b400*/  LOP3.LUT R20, R20, 0xff, RZ, 0xc0, !PT ;  /* 0x000000ff14147812 */ /* 0x008fc400078ec0ff */
[----:B------:R-:W-:Y:S02]  /*5b410*/  FSEL R15, R10, 3.748046875, P0 ;  /* 0x406fe0000a0f7808 */ /* 0x000fe40000000000 */
[----:B------:R-:W2:Y:S01]  /*5b420*/  F2I.U32.F64.TRUNC R8, R8 ;  /* 0x0000000800087311 */ /* 0x000ea2000030d000 */
[----:B------:R-:W-:Y:S01]  /*5b430*/  @P1 LOP3.LUT R15, R21, 0x406fe000, RZ, 0xfc, !PT ;  /* 0x406fe000150f1812 */ /* 0x000fe200078efcff */
[----:B0-----:R-:W-:-:S05]  /*5b440*/  IMAD.MOV.U32 R6, RZ, RZ, R19 ;  /* 0x000000ffff067224 */ /* 0x001fca00078e0013 */
[----:B------:R-:W-:Y:S01]  /*5b450*/  FSEL R7, R6, 3.748046875, P2 ;  /* 0x406fe00006077808 */ /* 0x000fe20001000000 */
[----:B------:R0:W3:Y:S01]  /*5b460*/  F2I.U32.F64.TRUNC R10, R14 ;  /* 0x0000000e000a7311 */ /* 0x0000e2000030d000 */
[----:B------:R-:W-:Y:S02]  /*5b470*/  SEL R6, R18, RZ, P2 ;  /* 0x000000ff12067207 */ /* 0x000fe40001000000 */
[----:B------:R-:W-:Y:S02]  /*5b480*/  @P3 LOP3.LUT R7, R16, 0x406fe000, RZ, 0xfc, !PT ;  /* 0x406fe00010073812 */ /* 0x000fe400078efcff */
[----:B-1----:R-:W-:Y:S02]  /*5b490*/  LOP3.LUT R0, R0, 0xff, RZ, 0xc0, !PT ;  /* 0x000000ff00007812 */ /* 0x002fe400078ec0ff */
[----:B--2---:R-:W-:Y:S01]  /*5b4a0*/  LOP3.LUT R16, R8, 0xff, RZ, 0xc0, !PT ;  /* 0x000000ff08107812 */ /* 0x004fe200078ec0ff */
[----:B------:R-:W1:Y:S02]  /*5b4b0*/  F2I.U32.F64.TRUNC R6, R6 ;  /* 0x0000000600067311 */ /* 0x000e64000030d000 */
[----:B------:R-:W-:-:S02]  /*5b4c0*/  IMAD.IADD R0, R29, 0x1, R0 ;  /* 0x000000011d007824 */ /* 0x000fc400078e0200 */
[----:B0-----:R-:W-:Y:S01]  /*5b4d0*/  IMAD.IADD R14, R33, 0x1, R16 ;  /* 0x00000001210e7824 */ /* 0x001fe200078e0210 */
[----:B---3--:R-:W-:-:S03]  /*5b4e0*/  LOP3.LUT R17, R10, 0xff, RZ, 0xc0, !PT ;  /* 0x000000ff0a117812 */ /* 0x008fc600078ec0ff */
[----:B------:R-:W0:Y:S01]  /*5b4f0*/  I2F.F64.U32 R8, R0 ;  /* 0x0000000000087312 */ /* 0x000e220000201800 */
[----:B------:R-:W-:Y:S02]  /*5b500*/  IMAD.MOV.U32 R10, RZ, RZ, 0x80000 ;  /* 0x00080000ff0a7424 */ /* 0x000fe400078e00ff */
[----:B------:R-:W-:Y:S01]  /*5b510*/  IMAD.IADD R17, R22, 0x1, R17 ;  /* 0x0000000116117824 */ /* 0x000fe200078e0211 */
[----:B-1----:R-:W-:-:S04]  /*5b520*/  LOP3.LUT R7, R6, 0xff, RZ, 0xc0, !PT ;  /* 0x000000ff06077812 */ /* 0x002fc800078ec0ff */
[----:B------:R-:W1:Y:S01]  /*5b530*/  I2F.F64.U32 R14, R14 ;  /* 0x0000000e000e7312 */ /* 0x000e620000201800 */
[----:B------:R-:W-:Y:S02]  /*5b540*/  IMAD.MOV.U32 R6, RZ, RZ, 0x80000 ;  /* 0x00080000ff067424 */ /* 0x000fe400078e00ff */
[----:B------:R-:W-:Y:S01]  /*5b550*/  IMAD.IADD R18, R20, 0x1, R7 ;  /* 0x0000000114127824 */ /* 0x000fe200078e0207 */
[----:B0-----:R-:W-:-:S04]  /*5b560*/  DSETP.MIN.AND P0, P1, R8, 255, PT ;  /* 0x406fe0000800742a */ /* 0x001fc80003900000 */
[----:B------:R-:W0:Y:S01]  /*5b570*/  I2F.F64.U32 R16, R17 ;  /* 0x0000001100107312 */ /* 0x000e220000201800 */
[----:B------:R-:W-:-:S04]  /*5b580*/  MOV R0, R9 ;  /* 0x0000000900007202 */ /* 0x000fc80000000f00 */
[----:B------:R-:W-:Y:S01]  /*5b590*/  FSEL R7, R0, 3.748046875, P0 ;  /* 0x406fe00000077808 */ /* 0x000fe20000000000 */
[----:B-1----:R-:W-:Y:S02]  /*5b5a0*/  DSETP.MIN.AND P2, P3, R14, 255, PT ;  /* 0x406fe0000e00742a */ /* 0x002fe40003b40000 */
[----:B------:R-:W1:Y:S01]  /*5b5b0*/  I2F.F64.U32 R18, R18 ;  /* 0x0000001200127312 */ /* 0x000e620000201800 */
[----:B------:R-:W-:Y:S01]  /*5b5c0*/  IMAD.MOV.U32 R0, RZ, RZ, R15 ;  /* 0x000000ffff007224 */ /* 0x000fe200078e000f */
[----:B------:R-:W-:Y:S02]  /*5b5d0*/  @P1 LOP3.LUT R7, R6, 0x406fe000, RZ, 0xfc, !PT ;  /* 0x406fe00006071812 */ /* 0x000fe400078efcff */
[----:B------:R-:W-:Y:S01]  /*5b5e0*/  SEL R6, R8, RZ, P0 ;  /* 0x000000ff08067207 */ /* 0x000fe20000000000 */
[----:B0-----:R-:W-:Y:S01]  /*5b5f0*/  DSETP.MIN.AND P0, P1, R16, 255, PT ;  /* 0x406fe0001000742a */ /* 0x001fe20003900000 */
[----:B------:R-:W-:Y:S01]  /*5b600*/  FSEL R9, R0, 3.748046875, P2 ;  /* 0x406fe00000097808 */ /* 0x000fe20001000000 */
[----:B------:R-:W-:Y:S01]  /*5b610*/  IMAD.MOV.U32 R0, RZ, RZ, R17 ;  /* 0x000000ffff007224 */ /* 0x000fe200078e0011 */
[----:B------:R-:W-:Y:S01]  /*5b620*/  SEL R8, R14, RZ, P2 ;  /* 0x000000ff0e087207 */ /* 0x000fe20001000000 */
[----:B------:R0:W-:Y:S03]  /*5b630*/  F2I.U32.F64.TRUNC R7, R6 ;  /* 0x0000000600077311 */ /* 0x0001e6000030d000 */
[----:B------:R-:W-:Y:S01]  /*5b640*/  @P3 LOP3.LUT R9, R10, 0x406fe000, RZ, 0xfc, !PT ;  /* 0x406fe0000a093812 */ /* 0x000fe200078efcff */
[----:B-1----:R-:W-:Y:S01]  /*5b650*/  DSETP.MIN.AND P2, P3, R18, 255, PT ;  /* 0x406fe0001200742a */ /* 0x002fe20003b40000 */
[----:B------:R-:W-:Y:S01]  /*5b660*/  FSEL R15, R0, 3.748046875, P0 ;  /* 0x406fe000000f7808 */ /* 0x000fe20000000000 */
[----:B------:R-:W-:Y:S01]  /*5b670*/  IMAD.MOV.U32 R0, RZ, RZ, R19 ;  /* 0x000000ffff007224 */ /* 0x000fe200078e0013 */
[----:B------:R-:W-:Y:S01]  /*5b680*/  SEL R14, R16, RZ, P0 ;  /* 0x000000ff100e7207 */ /* 0x000fe20000000000 */
[----:B------:R-:W-:Y:S02]  /*5b690*/  F2I.U32.F64.TRUNC R8, R8 ;  /* 0x0000000800087311 */ /* 0x000fe4000030d000 */
[----:B------:R-:W-:Y:S01]  /*5b6a0*/  SEL R16, R18, RZ, P2 ;  /* 0x000000ff12107207 */ /* 0x000fe20001000000 */
[----:B0-----:R-:W-:Y:S01]  /*5b6b0*/  IMAD.MOV.U32 R6, RZ, RZ, 0x80000 ;  /* 0x00080000ff067424 */ /* 0x001fe200078e00ff */
[----:B------:R-:W-:-:S02]  /*5b6c0*/  @P1 LOP3.LUT R15, R10, 0x406fe000, RZ, 0xfc, !PT ;  /* 0x406fe0000a0f1812 */ /* 0x000fc400078efcff */
[----:B------:R-:W-:Y:S02]  /*5b6d0*/  FSEL R17, R0, 3.748046875, P2 ;  /* 0x406fe00000117808 */ /* 0x000fe40001000000 */
[----:B------:R-:W0:Y:S02]  /*5b6e0*/  F2I.U32.F64.TRUNC R14, R14 ;  /* 0x0000000e000e7311 */ /* 0x000e24000030d000 */
[----:B------:R-:W-:-:S06]  /*5b6f0*/  @P3 LOP3.LUT R17, R6, 0x406fe000, RZ, 0xfc, !PT ;  /* 0x406fe00006113812 */ /* 0x000fcc00078efcff */
[----:B------:R1:W2:Y:S01]  /*5b700*/  F2I.U32.F64.TRUNC R10, R16 ;  /* 0x00000010000a7311 */ /* 0x0002a2000030d000 */
[----:B0-----:R-:W-:-:S07]  /*5b710*/  PRMT R9, R14, 0x7610, R9 ;  /* 0x000076100e097816 */ /* 0x001fce0000000009 */
.L_x_67:
[----:B------:R-:W-:Y:S05]  /*5b720*/  BSYNC.RECONVERGENT B0 ;  /* 0x0000000000007941 */ /* 0x000fea0003800200 */
.L_x_54:
[----:B------:R-:W0:Y:S01]  /*5b730*/  LDCU.64 UR6, c[0x0][0x3d0] ;  /* 0x00007a00ff0677ac */ /* 0x000e220008000a00 */
[----:B------:R-:W3:Y:S01]  /*5b740*/  LDC.64 R14, c[0x0][0x3e0] ;  /* 0x0000f800ff0e7b82 */ /* 0x000ee20000000a00 */
[----:B------:R-:W-:Y:S01]  /*5b750*/  LOP3.LUT R0, RZ, R11, RZ, 0x33, !PT ;  /* 0x0000000bff007212 */ /* 0x000fe200078e33ff */
[----:B------:R-:W4:Y:S01]  /*5b760*/  LDCU UR4, c[0x0][0x360] ;  /* 0x00006c00ff0477ac */ /* 0x000f220008000800 */
[----:B------:R-:W-:Y:S02]  /*5b770*/  LOP3.LUT R8, R8, 0xffff, RZ, 0xc0, !PT ;  /* 0x0000ffff08087812 */ /* 0x000fe400078ec0ff */
[----:B------:R-:W-:-:S03]  /*5b780*/  LOP3.LUT R7, R7, 0xffff, RZ, 0xc0, !PT ;  /* 0x0000ffff07077812 */ /* 0x000fc600078ec0ff */
[----:B-1----:R-:W4:Y:S01]  /*5b790*/  LDC R16, c[0x0][0x370] ;  /* 0x0000dc00ff107b82 */ /* 0x002f220000000800 */
[----:B--2---:R-:W-:Y:S02]  /*5b7a0*/  LOP3.LUT R10, R10, 0xffff, RZ, 0xc0, !PT ;  /* 0x0000ffff0a0a7812 */ /* 0x004fe400078ec0ff */
[----:B------:R-:W-:Y:S02]  /*5b7b0*/  LOP3.LUT R9, R9, 0xffff, RZ, 0xc0, !PT ;  /* 0x0000ffff09097812 */ /* 0x000fe400078ec0ff */
[----:B------:R-:W-:Y:S02]  /*5b7c0*/  PRMT R8, R7, 0x3340, R8 ;  /* 0x0000334007087816 */ /* 0x000fe40000000008 */
[----:B------:R-:W-:Y:S01]  /*5b7d0*/  PRMT R9, R9, 0x3340, R10 ;  /* 0x0000334009097816 */ /* 0x000fe2000000000a */
[----:B0-----:R-:W-:-:S03]  /*5b7e0*/  VIADD R0, R0, UR7 ;  /* 0x0000000700007c36 */ /* 0x001fc60008000000 */
[----:B------:R-:W-:Y:S01]  /*5b7f0*/  PRMT R9, R8, 0x5410, R9 ;  /* 0x0000541008097816 */ /* 0x000fe20000000009 */
[----:B------:R-:W-:-:S04]  /*5b800*/  IMAD R7, R0, UR6, R13 ;  /* 0x0000000600077c24 */ /* 0x000fc8000f8e020d */
[----:B---3--:R-:W-:-:S05]  /*5b810*/  IMAD.WIDE R6, R7, 0x4, R14 ;  /* 0x0000000407067825 */ /* 0x008fca00078e020e */
[----:B------:R0:W-:Y:S01]  /*5b820*/  STG.E desc[UR8][R6.64], R9 ;  /* 0x0000000906007986 */ /* 0x0001e2000c101908 */
[----:B----4-:R-:W-:-:S05]  /*5b830*/  IMAD R11, R16, UR4, R11 ;  /* 0x00000004100b7c24 */ /* 0x010fca000f8e020b */
[----:B------:R-:W-:-:S13]  /*5b840*/  ISETP.GE.AND P0, PT, R11, UR7, PT ;  /* 0x000000070b007c0c */ /* 0x000fda000bf06270 */
[----:B0-----:R-:W-:Y:S05]  /*5b850*/  @!P0 BRA `(.L_x_1565) ;  /* 0xfffffa68003c8947 */ /* 0x001fea000383ffff */
.L_x_41:
[----:B------:R-:W-:Y:S05]  /*5b860*/  BSYNC.RECONVERGENT B1 ;  /* 0x0000000000017941 */ /* 0x000fea0003800200 */
.L_x_40:
[----:B------:R-:W0:Y:S01]  /*5b870*/  LDCU UR4, c[0x0][0x364] ;  /* 0x00006c80ff0477ac */ /* 0x000e220008000800 */
[----:B------:R-:W0:Y:S01]  /*5b880*/  LDC R0, c[0x0][0x374] ;  /* 0x0000dd00ff007b82 */ /* 0x000e220000000800 */
[----:B------:R-:W1:Y:S01]  /*5b890*/  LDCU UR5, c[0x0][0x3d0] ;  /* 0x00007a00ff0577ac */ /* 0x000e620008000800 */
[----:B0-----:R-:W-:-:S05]  /*5b8a0*/  IMAD R13, R0, UR4, R13 ;  /* 0x00000004000d7c24 */ /* 0x001fca000f8e020d */
[----:B-1----:R-:W-:-:S13]  /*5b8b0*/  ISETP.GE.AND P0, PT, R13, UR5, PT ;  /* 0x000000050d007c0c */ /* 0x002fda000bf06270 */
[----:B------:R-:W-:Y:S05]  /*5b8c0*/  @!P0 BRA `(.L_x_1566) ;  /* 0xfffffa68000c8947 */ /* 0x000fea000383ffff */
[----:B------:R-:W-:Y:S05]  /*5b8d0*/  EXIT ;  /* 0x000000000000794d */ /* 0x000fea0003800000 */
        .weak           $__internal_0_$__cuda_sm20_dblrcp_rn_slowpath_v3
        .type           $__internal_0_$__cuda_sm20_dblrcp_rn_slowpath_v3,@function
        .size           $__internal_0_$__cuda_sm20_dblrcp_rn_slowpath_v3,($__internal_1_$__cuda_sm20_div_rn_f64_full - $__internal_0_$__cuda_sm20_dblrcp_rn_slowpath_v3)
$__internal_0_$__cuda_sm20_dblrcp_rn_slowpath_v3:
[----:B------:R-:W-:Y:S01]  /*5b8e0*/  DSETP.GTU.AND P0, PT, |R8|, +INF , PT ;  /* 0x7ff000000800742a */ /* 0x000fe20003f0c200 */
[----:B------:R-:W-:-:S13]  /*5b8f0*/  BSSY.RECONVERGENT B1, `(.L_x_1567) ;  /* 0x0000024000017945 */ /* 0x000fda0003800200 */
[----:B------:R-:W-:Y:S05]  /*5b900*/  @P0 BRA `(.L_x_1568) ;  /* 0x0000000000800947 */ /* 0x000fea0003800000 */
[----:B------:R-:W-:-:S05]  /*5b910*/  LOP3.LUT R4, R9, 0x7fffffff, RZ, 0xc0, !PT ;  /* 0x7fffffff09047812 */ /* 0x000fca00078ec0ff */
[----:B------:R-:W-:-:S05]  /*5b920*/  VIADD R2, R4, 0xffffffff ;  /* 0xffffffff04027836 */ /* 0x000fca0000000000 */
[----:B------:R-:W-:-:S13]  /*5b930*/  ISETP.GE.U32.AND P0, PT, R2, 0x7fefffff, PT ;  /* 0x7fefffff0200780c */ /* 0x000fda0003f06070 */
[----:B------:R-:W-:Y:S01]  /*5b940*/  @P0 LOP3.LUT R3, R9, 0x7ff00000, RZ, 0x3c, !PT ;  /* 0x7ff0000009030812 */ /* 0x000fe200078e3cff */
[----:B------:R-:W-:Y:S01]  /*5b950*/  @P0 IMAD.MOV.U32 R2, RZ, RZ, RZ ;  /* 0x000000ffff020224 */ /* 0x000fe200078e00ff */
[----:B------:R-:W-:Y:S06]  /*5b960*/  @P0 BRA `(.L_x_1569) ;  /* 0x0000000000700947 */ /* 0x000fec0003800000 */
[----:B------:R-:W-:-:S13]  /*5b970*/  ISETP.GE.U32.AND P0, PT, R4, 0x1000001, PT ;  /* 0x010000010400780c */ /* 0x000fda0003f06070 */
[----:B------:R-:W-:Y:S05]  /*5b980*/  @!P0 BRA `(.L_x_1570) ;  /* 0x0000000000388947 */ /* 0x000fea0003800000 */
[----:B------:R-:W-:Y:S01]  /*5b990*/  IADD3 R3, PT, PT, R9, -0x3fe00000, RZ ;  /* 0xc020000009037810 */ /* 0x000fe20007ffe0ff */
[----:B------:R-:W-:Y:S02]  /*5b9a0*/  IMAD.MOV.U32 R2, RZ, RZ, R8 ;  /* 0x000000ffff027224 */ /* 0x000fe400078e0008 */
[----:B------:R-:W-:Y:S01]  /*5b9b0*/  IMAD.MOV.U32 R4, RZ, RZ, R7 ;  /* 0x000000ffff047224 */ /* 0x000fe200078e0007 */
[----:B------:R-:W0:Y:S05]  /*5b9c0*/  MUFU.RCP64H R5, R3 ;  /* 0x0000000300057308 */ /* 0x000e2a0000001800 */
[----:B0-----:R-:W-:-:S08]  /*5b9d0*/  DFMA R6, -R2, R4, 1 ;  /* 0x3ff000000206742b */ /* 0x001fd00000000104 */
[----:B------:R-:W-:-:S08]  /*5b9e0*/  DFMA R6, R6, R6, R6 ;  /* 0x000000060606722b */ /* 0x000fd00000000006 */
[----:B------:R-:W-:-:S08]  /*5b9f0*/  DFMA R6, R4, R6, R4 ;  /* 0x000000060406722b */ /* 0x000fd00000000004 */
[----:B------:R-:W-:-:S08]  /*5ba00*/  DFMA R4, -R2, R6, 1 ;  /* 0x3ff000000204742b */ /* 0x000fd00000000106 */
[----:B------:R-:W-:-:S08]  /*5ba10*/  DFMA R4, R6, R4, R6 ;  /* 0x000000040604722b */ /* 0x000fd00000000006 */
[----:B------:R-:W-:-:S08]  /*5ba20*/  DMUL R4, R4, 2.2250738585072013831e-308 ;  /* 0x0010000004047828 */ /* 0x000fd00000000000 */
[----:B------:R-:W-:-:S08]  /*5ba30*/  DFMA R6, -R8, R4, 1 ;  /* 0x3ff000000806742b */ /* 0x000fd00000000104 */
[----:B------:R-:W-:-:S08]  /*5ba40*/  DFMA R6, R6, R6, R6 ;  /* 0x000000060606722b */ /* 0x000fd00000000006 */
[----:B------:R-:W-:Y:S01]  /*5ba50*/  DFMA R2, R4, R6, R4 ;  /* 0x000000060402722b */ /* 0x000fe20000000004 */
[----:B------:R-:W-:Y:S10]  /*5ba60*/  BRA `(.L_x_1569) ;  /* 0x0000000000307947 */ /* 0x000ff40003800000 */
.L_x_1570:
[----:B------:R-:W-:Y:S01]  /*5ba70*/  DMUL R4, R8, 8.11296384146066816958e+31 ;  /* 0x4690000008047828 */ /* 0x000fe20000000000 */
[----:B------:R-:W-:-:S05]  /*5ba80*/  IMAD.MOV.U32 R2, RZ, RZ, R7 ;  /* 0x000000ffff027224 */ /* 0x000fca00078e0007 */
[----:B------:R-:W0:Y:S02]  /*5ba90*/  MUFU.RCP64H R3, R5 ;  /* 0x0000000500037308 */ /* 0x000e240000001800 */
[----:B0-----:R-:W-:-:S08]  /*5baa0*/  DFMA R6, -R4, R2, 1 ;  /* 0x3ff000000406742b */ /* 0x001fd00000000102 */
[----:B------:R-:W-:-:S08]  /*5bab0*/  DFMA R6, R6, R6, R6 ;  /* 0x000000060606722b */ /* 0x000fd00000000006 */
[----:B------:R-:W-:-:S08]  /*5bac0*/  DFMA R6, R2, R6, R2 ;  /* 0x000000060206722b */ /* 0x000fd00000000002 */
[----:B------:R-:W-:-:S08]  /*5bad0*/  DFMA R2, -R4, R6, 1 ;  /* 0x3ff000000402742b */ /* 0x000fd00000000106 */
[----:B------:R-:W-:-:S08]  /*5bae0*/  DFMA R2, R6, R2, R6 ;  /* 0x000000020602722b */ /* 0x000fd00000000006 */
[----:B------:R-:W-:Y:S01]  /*5baf0*/  DMUL R2, R2, 8.11296384146066816958e+31 ;  /* 0x4690000002027828 */ /* 0x000fe20000000000 */
[----:B------:R-:W-:Y:S10]  /*5bb00*/  BRA `(.L_x_1569) ;  /* 0x0000000000087947 */ /* 0x000ff40003800000 */
.L_x_1568:
[----:B------:R-:W-:Y:S01]  /*5bb10*/  LOP3.LUT R3, R9, 0x80000, RZ, 0xfc, !PT ;  /* 0x0008000009037812 */ /* 0x000fe200078efcff */
[----:B------:R-:W-:-:S07]  /*5bb20*/  IMAD.MOV.U32 R2, RZ, RZ, R8 ;  /* 0x000000ffff027224 */ /* 0x000fce00078e0008 */
.L_x_1569:
[----:B------:R-:W-:Y:S05]  /*5bb30*/  BSYNC.RECONVERGENT B1 ;  /* 0x0000000000017941 */ /* 0x000fea0003800200 */
.L_x_1567:
[----:B------:R-:W-:Y:S02]  /*5bb40*/  IMAD.MOV.U32 R6, RZ, RZ, R2 ;  /* 0x000000ffff067224 */ /* 0x000fe400078e0002 */
[----:B------:R-:W-:Y:S02]  /*5bb50*/  IMAD.MOV.U32 R7, RZ, RZ, R3 ;  /* 0x000000ffff077224 */ /* 0x000fe400078e0003 */
[----:B------:R-:W-:Y:S02]  /*5bb60*/  IMAD.MOV.U32 R2, RZ, RZ, R0 ;  /* 0x000000ffff027224 */ /* 0x000fe400078e0000 */
[----:B------:R-:W-:-:S04]  /*5bb70*/  IMAD.MOV.U32 R3, RZ, RZ, 0x0 ;  /* 0x00000000ff037424 */ /* 0x000fc800078e00ff */
[----:B------:R-:W-:Y:S05]  /*5bb80*/  RET.REL.NODEC R2 `(_Z13render_kernelP4RectiP5Lighti7double3S3_iidP6uchar4iS5_) ;  /* 0xfffffa44021c7950 */ /* 0x000fea0003c3ffff */
        .weak           $__internal_1_$__cuda_sm20_div_rn_f64_full
        .type           $__internal_1_$__cuda_sm20_div_rn_f64_full,@function
        .size           $__internal_1_$__cuda_sm20_div_rn_f64_full,($__internal_2_$__cuda_sm20_dsqrt_rn_f64_mediumpath_v1 - $__internal_1_$__cuda_sm20_div_rn_f64_full)
$__internal_1_$__cuda_sm20_div_rn_f64_full:
[C---:B------:R-:W-:Y:S01]  /*5bb90*/  FSETP.GEU.AND P3, PT, |R85|.reuse, 1.469367938527859385e-39, PT ;  /* 0x001000005500780b */ /* 0x040fe20003f6e200 */
[----:B------:R-:W-:Y:S01]  /*5bba0*/  IMAD.MOV.U32 R90, RZ, RZ, 0x1 ;  /* 0x00000001ff5a7424 */ /* 0x000fe200078e00ff */
[----:B------:R-:W-:Y:S01]  /*5bbb0*/  LOP3.LUT R82, R85, 0x800fffff, RZ, 0xc0, !PT ;  /* 0x800fffff55527812 */ /* 0x000fe200078ec0ff */
[----:B------:R-:W-:Y:S01]  /*5bbc0*/  IMAD.MOV.U32 R88, RZ, RZ, R86 ;  /* 0x000000ffff587224 */ /* 0x000fe200078e0056 */
[C---:B------:R-:W-:Y:S01]  /*5bbd0*/  FSETP.GEU.AND P2, PT, |R87|.reuse, 1.469367938527859385e-39, PT ;  /* 0x001000005700780b */ /* 0x040fe20003f4e200 */
[----:B------:R-:W-:Y:S01]  /*5bbe0*/  BSSY.RECONVERGENT B2, `(.L_x_1571) ;  /* 0x0000052000027945 */ /* 0x000fe20003800200 */
[----:B------:R-:W-:Y:S02]  /*5bbf0*/  LOP3.LUT R83, R82, 0x3ff00000, RZ, 0xfc, !PT ;  /* 0x3ff0000052537812 */ /* 0x000fe400078efcff */
[----:B------:R-:W-:Y:S02]  /*5bc00*/  MOV R82, R84 ;  /* 0x0000005400527202 */ /* 0x000fe40000000f00 */
[----:B------:R-:W-:-:S02]  /*5bc10*/  LOP3.LUT R24, R87, 0x7ff00000, RZ, 0xc0, !PT ;  /* 0x7ff0000057187812 */ /* 0x000fc400078ec0ff */
[C---:B------:R-:W-:Y:S01]  /*5bc20*/  LOP3.LUT R31, R85.reuse, 0x7ff00000, RZ, 0xc0, !PT ;  /* 0x7ff00000551f7812 */ /* 0x040fe200078ec0ff */
[----:B------:R-:W-:Y:S02]  /*5bc30*/  @!P3 DMUL R82, R84, 8.98846567431157953865e+307 ;  /* 0x7fe000005452b828 */ /* 0x000fe40000000000 */
[----:B------:R-:W-:Y:S01]  /*5bc40*/  IMAD.MOV.U32 R30, RZ, RZ, R24 ;  /* 0x000000ffff1e7224 */ /* 0x000fe200078e0018 */
[C---:B------:R-:W-:Y:S02]  /*5bc50*/  ISETP.GE.U32.AND P5, PT, R24.reuse, R31, PT ;  /* 0x0000001f1800720c */ /* 0x040fe40003fa6070 */
[----:B------:R-:W-:Y:S01]  /*5bc60*/  @!P2 LOP3.LUT R25, R85, 0x7ff00000, RZ, 0xc0, !PT ;  /* 0x7ff000005519a812 */ /* 0x000fe200078ec0ff */
[----:B------:R-:W0:Y:S03]  /*5bc70*/  MUFU.RCP64H R91, R83 ;  /* 0x00000053005b7308 */ /* 0x000e260000001800 */
[----:B------:R-:W-:Y:S01]  /*5bc80*/  @!P2 ISETP.GE.U32.AND P4, PT, R24, R25, PT ;  /* 0x000000191800a20c */ /* 0x000fe20003f86070 */
[----:B------:R-:W-:Y:S01]  /*5bc90*/  IMAD.MOV.U32 R25, RZ, RZ, 0x1ca00000 ;  /* 0x1ca00000ff197424 */ /* 0x000fe200078e00ff */
[----:B------:R-:W-:-:S04]  /*5bca0*/  @!P3 LOP3.LUT R31, R83, 0x7ff00000, RZ, 0xc0, !PT ;  /* 0x7ff00000531fb812 */ /* 0x000fc800078ec0ff */
[----:B------:R-:W-:-:S04]  /*5bcb0*/  SEL R89, R25, 0x63400000, !P5 ;  /* 0x6340000019597807 */ /* 0x000fc80006800000 */
[----:B------:R-:W-:Y:S01]  /*5bcc0*/  LOP3.LUT R89, R89, 0x800fffff, R87, 0xf8, !PT ;  /* 0x800fffff59597812 */ /* 0x000fe200078ef857 */
[----:B0-----:R-:W-:-:S08]  /*5bcd0*/  DFMA R42, R90, -R82, 1 ;  /* 0x3ff000005a2a742b */ /* 0x001fd00000000852 */
[----:B------:R-:W-:-:S08]  /*5bce0*/  DFMA R42, R42, R42, R42 ;  /* 0x0000002a2a2a722b */ /* 0x000fd0000000002a */
[----:B------:R-:W-:Y:S01]  /*5bcf0*/  DFMA R90, R90, R42, R90 ;  /* 0x0000002a5a5a722b */ /* 0x000fe2000000005a */
[----:B------:R-:W-:-:S04]  /*5bd00*/  @!P2 SEL R43, R25, 0x63400000, !P4 ;  /* 0x63400000192ba807 */ /* 0x000fc80006000000 */
[----:B------:R-:W-:-:S03]  /*5bd10*/  @!P2 LOP3.LUT R92, R43, 0x80000000, R87, 0xf8, !PT ;  /* 0x800000002b5ca812 */ /* 0x000fc600078ef857 */
[----:B------:R-:W-:Y:S01]  /*5bd20*/  DFMA R42, R90, -R82, 1 ;  /* 0x3ff000005a2a742b */ /* 0x000fe20000000852 */
[----:B------:R-:W-:Y:S01]  /*5bd30*/  @!P2 LOP3.LUT R93, R92, 0x100000, RZ, 0xfc, !PT ;  /* 0x001000005c5da812 */ /* 0x000fe200078efcff */
[----:B------:R-:W-:-:S06]  /*5bd40*/  @!P2 IMAD.MOV.U32 R92, RZ, RZ, RZ ;  /* 0x000000ffff5ca224 */ /* 0x000fcc00078e00ff */
[----:B------:R-:W-:Y:S02]  /*5bd50*/  DFMA R90, R90, R42, R90 ;  /* 0x0000002a5a5a722b */ /* 0x000fe4000000005a */
[----:B------:R-:W-:Y:S01]  /*5bd60*/  @!P2 DFMA R88, R88, 2, -R92 ;  /* 0x400000005858a82b */ /* 0x000fe2000000085c */
[----:B------:R-:W-:-:S07]  /*5bd70*/  VIADD R43, R31, 0xffffffff ;  /* 0xffffffff1f2b7836 */ /* 0x000fce0000000000 */
[----:B------:R-:W-:Y:S02]  /*5bd80*/  DMUL R92, R90, R88 ;  /* 0x000000585a5c7228 */ /* 0x000fe40000000000 */
[----:B------:R-:W-:-:S05]  /*5bd90*/  @!P2 LOP3.LUT R30, R89, 0x7ff00000, RZ, 0xc0, !PT ;  /* 0x7ff00000591ea812 */ /* 0x000fca00078ec0ff */
[----:B------:R-:W-:Y:S01]  /*5bda0*/  VIADD R42, R30, 0xffffffff ;  /* 0xffffffff1e2a7836 */ /* 0x000fe20000000000 */
[----:B------:R-:W-:-:S04]  /*5bdb0*/  DFMA R94, R92, -R82, R88 ;  /* 0x800000525c5e722b */ /* 0x000fc80000000058 */
[----:B------:R-:W-:-:S04]  /*5bdc0*/  ISETP.GT.U32.AND P2, PT, R42, 0x7feffffe, PT ;  /* 0x7feffffe2a00780c */ /* 0x000fc80003f44070 */
[----:B------:R-:W-:Y:S01]  /*5bdd0*/  ISETP.GT.U32.OR P2, PT, R43, 0x7feffffe, P2 ;  /* 0x7feffffe2b00780c */ /* 0x000fe20001744470 */
[----:B------:R-:W-:-:S12]  /*5bde0*/  DFMA R94, R90, R94, R92 ;  /* 0x0000005e5a5e722b */ /* 0x000fd8000000005c */
[----:B------:R-:W-:Y:S05]  /*5bdf0*/  @P2 BRA `(.L_x_1572) ;  /* 0x00000000006c2947 */ /* 0x000fea0003800000 */
[----:B------:R-:W-:-:S04]  /*5be00*/  LOP3.LUT R31, R85, 0x7ff00000, RZ, 0xc0, !PT ;  /* 0x7ff00000551f7812 */ /* 0x000fc800078ec0ff */
[CC--:B------:R-:W-:Y:S02]  /*5be10*/  VIADDMNMX R30, R24.reuse, -R31.reuse, 0xb9600000, !PT ;  /* 0xb9600000181e7446 */ /* 0x0c0fe4000780091f */
[----:B------:R-:W-:Y:S02]  /*5be20*/  ISETP.GE.U32.AND P2, PT, R24, R31, PT ;  /* 0x0000001f1800720c */ /* 0x000fe40003f46070 */
[----:B------:R-:W-:Y:S02]  /*5be30*/  VIMNMX R30, PT, PT, R30, 0x46a00000, PT ;  /* 0x46a000001e1e7848 */ /* 0x000fe40003fe0100 */
[----:B------:R-:W-:-:S05]  /*5be40*/  SEL R25, R25, 0x63400000, !P2 ;  /* 0x6340000019197807 */ /* 0x000fca0005000000 */
[----:B------:R-:W-:Y:S02]  /*5be50*/  IMAD.IADD R42, R30, 0x1, -R25 ;  /* 0x000000011e2a7824 */ /* 0x000fe400078e0a19 */
[----:B------:R-:W-:-:S03]  /*5be60*/  IMAD.MOV.U32 R30, RZ, RZ, RZ ;  /* 0x000000ffff1e7224 */ /* 0x000fc600078e00ff */
[----:B------:R-:W-:-:S06]  /*5be70*/  IADD3 R31, PT, PT, R42, 0x7fe00000, RZ ;  /* 0x7fe000002a1f7810 */ /* 0x000fcc0007ffe0ff */
[----:B------:R-:W-:-:S10]  /*5be80*/  DMUL R24, R94, R30 ;  /* 0x0000001e5e187228 */ /* 0x000fd40000000000 */
[----:B------:R-:W-:-:S13]  /*5be90*/  FSETP.GTU.AND P2, PT, |R25|, 1.469367938527859385e-39, PT ;  /* 0x001000001900780b */ /* 0x000fda0003f4c200 */
[----:B------:R-:W-:Y:S05]  /*5bea0*/  @P2 BRA `(.L_x_1573) ;  /* 0x0000000000942947 */ /* 0x000fea0003800000 */
[----:B------:R-:W-:-:S06]  /*5beb0*/  DFMA R82, R94, -R82, R88 ;  /* 0x800000525e52722b */ /* 0x000fcc0000000058 */
[----:B------:R-:W-:-:S04]  /*5bec0*/  IMAD.MOV.U32 R82, RZ, RZ, RZ ;  /* 0x000000ffff527224 */ /* 0x000fc800078e00ff */
[C---:B------:R-:W-:Y:S02]  /*5bed0*/  FSETP.NEU.AND P2, PT, R83.reuse, RZ, PT ;  /* 0x000000ff5300720b */ /* 0x040fe40003f4d000 */
[----:B------:R-:W-:-:S04]  /*5bee0*/  LOP3.LUT R85, R83, 0x80000000, R85, 0x48, !PT ;  /* 0x8000000053557812 */ /* 0x000fc800078e4855 */
[----:B------:R-:W-:-:S07]  /*5bef0*/  LOP3.LUT R83, R85, R31, RZ, 0xfc, !PT ;  /* 0x0000001f55537212 */ /* 0x000fce00078efcff */
[----:B------:R-:W-:Y:S05]  /*5bf00*/  @!P2 BRA `(.L_x_1573) ;  /* 0x00000000007ca947 */ /* 0x000fea0003800000 */
[----:B------:R-:W-:Y:S02]  /*5bf10*/  IMAD.MOV R31, RZ, RZ, -R42 ;  /* 0x000000ffff1f7224 */ /* 0x000fe400078e0a2a */
[----:B------:R-:W-:-:S06]  /*5bf20*/  IMAD.MOV.U32 R30, RZ, RZ, RZ ;  /* 0x000000ffff1e7224 */ /* 0x000fcc00078e00ff */
[----:B------:R-:W-:Y:S02]  /*5bf30*/  DFMA R30, R24, -R30, R94 ;  /* 0x8000001e181e722b */ /* 0x000fe4000000005e */
[----:B------:R-:W-:-:S04]  /*5bf40*/  DMUL.RP R94, R94, R82 ;  /* 0x000000525e5e7228 */ /* 0x000fc80000008000 */
[----:B------:R-:W-:-:S04]  /*5bf50*/  IADD3 R30, PT, PT, -R42, -0x43300000, RZ ;  /* 0xbcd000002a1e7810 */ /* 0x000fc80007ffe1ff */
[----:B------:R-:W-:Y:S02]  /*5bf60*/  FSETP.NEU.AND P2, PT, |R31|, R30, PT ;  /* 0x0000001e1f00720b */ /* 0x000fe40003f4d200 */
[----:B------:R-:W-:Y:S02]  /*5bf70*/  LOP3.LUT R85, R95, R85, RZ, 0x3c, !PT ;  /* 0x000000555f557212 */ /* 0x000fe400078e3cff */
[----:B------:R-:W-:Y:S02]  /*5bf80*/  FSEL R24, R94, R24, !P2 ;  /* 0x000000185e187208 */ /* 0x000fe40005000000 */
[----:B------:R-:W-:Y:S01]  /*5bf90*/  FSEL R25, R85, R25, !P2 ;  /* 0x0000001955197208 */ /* 0x000fe20005000000 */
[----:B------:R-:W-:Y:S06]  /*5bfa0*/  BRA `(.L_x_1573) ;  /* 0x0000000000547947 */ /* 0x000fec0003800000 */
.L_x_1572:
[----:B------:R-:W-:-:S14]  /*5bfb0*/  DSETP.NAN.AND P2, PT, R86, R86, PT ;  /* 0x000000565600722a */ /* 0x000fdc0003f48000 */
[----:B------:R-:W-:Y:S05]  /*5bfc0*/  @P2 BRA `(.L_x_1574) ;  /* 0x0000000000442947 */ /* 0x000fea0003800000 */
[----:B------:R-:W-:-:S14]  /*5bfd0*/  DSETP.NAN.AND P2, PT, R84, R84, PT ;  /* 0x000000545400722a */ /* 0x000fdc0003f48000 */
[----:B------:R-:W-:Y:S05]  /*5bfe0*/  @P2 BRA `(.L_x_1575) ;  /* 0x0000000000302947 */ /* 0x000fea0003800000 */
[----:B------:R-:W-:Y:S01]  /*5bff0*/  ISETP.NE.AND P2, PT, R30, R31, PT ;  /* 0x0000001f1e00720c */ /* 0x000fe20003f45270 */
[----:B------:R-:W-:Y:S02]  /*5c000*/  IMAD.MOV.U32 R24, RZ, RZ, 0x0 ;  /* 0x00000000ff187424 */ /* 0x000fe400078e00ff */
[----:B------:R-:W-:-:S10]  /*5c010*/  IMAD.MOV.U32 R25, RZ, RZ, -0x80000 ;  /* 0xfff80000ff197424 */ /* 0x000fd400078e00ff */
[----:B------:R-:W-:Y:S05]  /*5c020*/  @!P2 BRA `(.L_x_1573) ;  /* 0x000000000034a947 */ /* 0x000fea0003800000 */
[----:B------:R-:W-:Y:S02]  /*5c030*/  ISETP.NE.AND P2, PT, R30, 0x7ff00000, PT ;  /* 0x7ff000001e00780c */ /* 0x000fe40003f45270 */
[----:B------:R-:W-:Y:S02]  /*5c040*/  LOP3.LUT R25, R87, 0x80000000, R85, 0x48, !PT ;  /* 0x8000000057197812 */ /* 0x000fe400078e4855 */
[----:B------:R-:W-:-:S13]  /*5c050*/  ISETP.EQ.OR P2, PT, R31, RZ, !P2 ;  /* 0x000000ff1f00720c */ /* 0x000fda0005742670 */
[----:B------:R-:W-:Y:S01]  /*5c060*/  @P2 LOP3.LUT R30, R25, 0x7ff00000, RZ, 0xfc, !PT ;  /* 0x7ff00000191e2812 */ /* 0x000fe200078efcff */
[----:B------:R-:W-:Y:S02]  /*5c070*/  @!P2 IMAD.MOV.U32 R24, RZ, RZ, RZ ;  /* 0x000000ffff18a224 */ /* 0x000fe400078e00ff */
[----:B------:R-:W-:Y:S01]  /*5c080*/  @P2 IMAD.MOV.U32 R24, RZ, RZ, RZ ;  /* 0x000000ffff182224 */ /* 0x000fe200078e00ff */
[----:B------:R-:W-:Y:S01]  /*5c090*/  @P2 MOV R25, R30 ;  /* 0x0000001e00192202 */ /* 0x000fe20000000f00 */
[----:B------:R-:W-:Y:S06]  /*5c0a0*/  BRA `(.L_x_1573) ;  /* 0x0000000000147947 */ /* 0x000fec0003800000 */
.L_x_1575:
[----:B------:R-:W-:Y:S01]  /*5c0b0*/  LOP3.LUT R25, R85, 0x80000, RZ, 0xfc, !PT ;  /* 0x0008000055197812 */ /* 0x000fe200078efcff */
[----:B------:R-:W-:Y:S01]  /*5c0c0*/  IMAD.MOV.U32 R24, RZ, RZ, R84 ;  /* 0x000000ffff187224 */ /* 0x000fe200078e0054 */
[----:B------:R-:W-:Y:S06]  /*5c0d0*/  BRA `(.L_x_1573) ;  /* 0x0000000000087947 */ /* 0x000fec0003800000 */
.L_x_1574:
[----:B------:R-:W-:Y:S01]  /*5c0e0*/  LOP3.LUT R25, R87, 0x80000, RZ, 0xfc, !PT ;  /* 0x0008000057197812 */ /* 0x000fe200078efcff */
[----:B------:R-:W-:-:S07]  /*5c0f0*/  IMAD.MOV.U32 R24, RZ, RZ, R86 ;  /* 0x000000ffff187224 */ /* 0x000fce00078e0056 */
.L_x_1573:
[----:B------:R-:W-:Y:S05]  /*5c100*/  BSYNC.RECONVERGENT B2 ;  /* 0x0000000000027941 */ /* 0x000fea0003800200 */
.L_x_1571:
[----:B------:R-:W-:Y:S02]  /*5c110*/  IMAD.MOV.U32 R30, RZ, RZ, R22 ;  /* 0x000000ffff1e7224 */ /* 0x000fe400078e0016 */
[----:B------:R-:W-:-:S04]  /*5c120*/  IMAD.MOV.U32 R31, RZ, RZ, 0x0 ;  /* 0x00000000ff1f7424 */ /* 0x000fc800078e00ff */
[----:B------:R-:W-:Y:S05]  /*5c130*/  RET.REL.NODEC R30 `(_Z13render_kernelP4RectiP5Lighti7double3S3_iidP6uchar4iS5_) ;  /* 0xfffffa3c1eb07950 */ /* 0x000fea0003c3ffff */
        .weak           $__internal_2_$__cuda_sm20_dsqrt_rn_f64_mediumpath_v1
        .type           $__internal_2_$__cuda_sm20_dsqrt_rn_f64_mediumpath_v1,@function
        .size           $__internal_2_$__cuda_sm20_dsqrt_rn_f64_mediumpath_v1,($__internal_3_$__cuda_sm20_sqrt_rn_f32_slowpath - $__internal_2_$__cuda_sm20_dsqrt_rn_f64_mediumpath_v1)
$__internal_2_$__cuda_sm20_dsqrt_rn_f64_mediumpath_v1:
[----:B------:R-:W-:Y:S01]  /*5c140*/  ISETP.GE.U32.AND P0, PT, R24, -0x3400000, PT ;  /* 0xfcc000001800780c */ /* 0x000fe20003f06070 */
[----:B------:R-:W-:Y:S01]  /*5c150*/  BSSY.RECONVERGENT B2, `(.L_x_1576) ;  /* 0x0000024000027945 */ /* 0x000fe20003800200 */
[----:B------:R-:W-:-:S11]  /*5c160*/  IMAD.MOV.U32 R24, RZ, RZ, R84 ;  /* 0x000000ffff187224 */ /* 0x000fd600078e0054 */
[----:B------:R-:W-:Y:S05]  /*5c170*/  @!P0 BRA `(.L_x_1577) ;  /* 0x0000000000208947 */ /* 0x000fea0003800000 */
[----:B------:R-:W-:-:S10]  /*5c180*/  DFMA.RM R42, R30, R42, R82 ;  /* 0x0000002a1e2a722b */ /* 0x000fd40000004052 */
[----:B------:R-:W-:-:S05]  /*5c190*/  IADD3 R30, P0, PT, R42, 0x1, RZ ;  /* 0x000000012a1e7810 */ /* 0x000fca0007f1e0ff */
[----:B------:R-:W-:-:S06]  /*5c1a0*/  IMAD.X R31, RZ, RZ, R43, P0 ;  /* 0x000000ffff1f7224 */ /* 0x000fcc00000e062b */
[----:B------:R-:W-:-:S08]  /*5c1b0*/  DFMA.RP R24, -R42, R30, R24 ;  /* 0x0000001e2a18722b */ /* 0x000fd00000008118 */
[----:B------:R-:W-:-:S06]  /*5c1c0*/  DSETP.GT.AND P0, PT, R24, RZ, PT ;  /* 0x000000ff1800722a */ /* 0x000fcc0003f04000 */
[----:B------:R-:W-:Y:S02]  /*5c1d0*/  FSEL R30, R30, R42, P0 ;  /* 0x0000002a1e1e7208 */ /* 0x000fe40000000000 */
[----:B------:R-:W-:Y:S01]  /*5c1e0*/  FSEL R31, R31, R43, P0 ;  /* 0x0000002b1f1f7208 */ /* 0x000fe20000000000 */
[----:B------:R-:W-:Y:S06]  /*5c1f0*/  BRA `(.L_x_1578) ;  /* 0x0000000000647947 */ /* 0x000fec0003800000 */
.L_x_1577:
[----:B------:R-:W-:-:S14]  /*5c200*/  DSETP.NE.AND P0, PT, R24, RZ, PT ;  /* 0x000000ff1800722a */ /* 0x000fdc0003f05000 */
[----:B------:R-:W-:Y:S05]  /*5c210*/  @!P0 BRA `(.L_x_1579) ;  /* 0x0000000000588947 */ /* 0x000fea0003800000 */
[----:B------:R-:W-:-:S13]  /*5c220*/  ISETP.GE.AND P0, PT, R25, RZ, PT ;  /* 0x000000ff1900720c */ /* 0x000fda0003f06270 */
[----:B------:R-:W-:Y:S02]  /*5c230*/  @!P0 IMAD.MOV.U32 R30, RZ, RZ, 0x0 ;  /* 0x00000000ff1e8424 */ /* 0x000fe400078e00ff */
[----:B------:R-:W-:Y:S01]  /*5c240*/  @!P0 IMAD.MOV.U32 R31, RZ, RZ, -0x80000 ;  /* 0xfff80000ff1f8424 */ /* 0x000fe200078e00ff */
[----:B------:R-:W-:Y:S06]  /*5c250*/  @!P0 BRA `(.L_x_1578) ;  /* 0x00000000004c8947 */ /* 0x000fec0003800000 */
[----:B------:R-:W-:-:S13]  /*5c260*/  ISETP.GT.AND P0, PT, R25, 0x7fefffff, PT ;  /* 0x7fefffff1900780c */ /* 0x000fda0003f04270 */
[----:B------:R-:W-:Y:S05]  /*5c270*/  @P0 BRA `(.L_x_1579) ;  /* 0x0000000000400947 */ /* 0x000fea0003800000 */
[----:B------:R-:W-:Y:S01]  /*5c280*/  DMUL R82, R24, 8.11296384146066816958e+31 ;  /* 0x4690000018527828 */ /* 0x000fe20000000000 */
[----:B------:R-:W-:Y:S01]  /*5c290*/  MOV R42, RZ ;  /* 0x000000ff002a7202 */ /* 0x000fe20000000f00 */
[----:B------:R-:W-:Y:S02]  /*5c2a0*/  IMAD.MOV.U32 R24, RZ, RZ, 0x0 ;  /* 0x00000000ff187424 */ /* 0x000fe400078e00ff */
[----:B------:R-:W-:Y:S02]  /*5c2b0*/  IMAD.MOV.U32 R25, RZ, RZ, 0x3fd80000 ;  /* 0x3fd80000ff197424 */ /* 0x000fe400078e00ff */
[----:B------:R-:W0:Y:S02]  /*5c2c0*/  MUFU.RSQ64H R43, R83 ;  /* 0x00000053002b7308 */ /* 0x000e240000001c00 */
[----:B0-----:R-:W-:-:S08]  /*5c2d0*/  DMUL R30, R42, R42 ;  /* 0x0000002a2a1e7228 */ /* 0x001fd00000000000 */
[----:B------:R-:W-:-:S08]  /*5c2e0*/  DFMA R30, R82, -R30, 1 ;  /* 0x3ff00000521e742b */ /* 0x000fd0000000081e */
[----:B------:R-:W-:Y:S02]  /*5c2f0*/  DFMA R24, R30, R24, 0.5 ;  /* 0x3fe000001e18742b */ /* 0x000fe40000000018 */
[----:B------:R-:W-:-:S08]  /*5c300*/  DMUL R30, R42, R30 ;  /* 0x0000001e2a1e7228 */ /* 0x000fd00000000000 */
[----:B------:R-:W-:-:S08]  /*5c310*/  DFMA R30, R24, R30, R42 ;  /* 0x0000001e181e722b */ /* 0x000fd0000000002a */
[----:B------:R-:W-:Y:S02]  /*5c320*/  DMUL R24, R82, R30 ;  /* 0x0000001e52187228 */ /* 0x000fe40000000000 */
[----:B------:R-:W-:-:S06]  /*5c330*/  VIADD R31, R31, 0xfff00000 ;  /* 0xfff000001f1f7836 */ /* 0x000fcc0000000000 */
[----:B------:R-:W-:-:S08]  /*5c340*/  DFMA R42, R24, -R24, R82 ;  /* 0x80000018182a722b */ /* 0x000fd00000000052 */
[----:B------:R-:W-:-:S10]  /*5c350*/  DFMA R30, R30, R42, R24 ;  /* 0x0000002a1e1e722b */ /* 0x000fd40000000018 */
[----:B------:R-:W-:Y:S01]  /*5c360*/  VIADD R31, R31, 0xfcb00000 ;  /* 0xfcb000001f1f7836 */ /* 0x000fe20000000000 */
[----:B------:R-:W-:Y:S06]  /*5c370*/  BRA `(.L_x_1578) ;  /* 0x0000000000047947 */ /* 0x000fec0003800000 */
.L_x_1579:
[----:B------:R-:W-:-:S11]  /*5c380*/  DADD R30, R24, R24 ;  /* 0x00000000181e7229 */ /* 0x000fd60000000018 */
.L_x_1578:
[----:B------:R-:W-:Y:S05]  /*5c390*/  BSYNC.RECONVERGENT B2 ;  /* 0x0000000000027941 */ /* 0x000fea0003800200 */
.L_x_1576:
[----:B------:R-:W-:Y:S02]  /*5c3a0*/  IMAD.MOV.U32 R24, RZ, RZ, R30 ;  /* 0x000000ffff187224 */ /* 0x000fe400078e001e */
[----:B------:R-:W-:Y:S02]  /*5c3b0*/  IMAD.MOV.U32 R25, RZ, RZ, R31 ;  /* 0x000000ffff197224 */ /* 0x000fe400078e001f */
[----:B------:R-:W-:Y:S02]  /*5c3c0*/  IMAD.MOV.U32 R30, RZ, RZ, R22 ;  /* 0x000000ffff1e7224 */ /* 0x000fe400078e0016 */
[----:B------:R-:W-:-:S04]  /*5c3d0*/  IMAD.MOV.U32 R31, RZ, RZ, 0x0 ;  /* 0x00000000ff1f7424 */ /* 0x000fc800078e00ff */
[----:B------:R-:W-:Y:S05]  /*5c3e0*/  RET.REL.NODEC R30 `(_Z13render_kernelP4RectiP5Lighti7double3S3_iidP6uchar4iS5_) ;  /* 0xfffffa3c1e047950 */ /* 0x000fea0003c3ffff */
        .weak           $__internal_3_$__cuda_sm20_sqrt_rn_f32_slowpath
        .type           $__internal_3_$__cuda_sm20_sqrt_rn_f32_slowpath,@function
        .size           $__internal_3_$__cuda_sm20_sqrt_rn_f32_slowpath,($_Z13render_kernelP4RectiP5Lighti7double3S3_iidP6uchar4iS5_$__internal_accurate_pow - $__internal_3_$__cuda_sm20_sqrt_rn_f32_slowpath)
$__internal_3_$__cuda_sm20_sqrt_rn_f32_slowpath:
[----:B------:R-:W-:-:S13]  /*5c3f0*/  LOP3.LUT P0, RZ, R22, 0x7fffffff, RZ, 0xc0, !PT ;  /* 0x7fffffff16ff7812 */ /* 0x000fda000780c0ff */
[----:B------:R-:W-:Y:S01]  /*5c400*/  @!P0 MOV R30, R22 ;  /* 0x00000016001e8202 */ /* 0x000fe20000000f00 */
[----:B------:R-:W-:Y:S06]  /*5c410*/  @!P0 BRA `(.L_x_1580) ;  /* 0x0000000000408947 */ /* 0x000fec0003800000 */
[----:B------:R-:W-:-:S13]  /*5c420*/  FSETP.GEU.FTZ.AND P0, PT, R22, RZ, PT ;  /* 0x000000ff1600720b */ /* 0x000fda0003f1e000 */
[----:B------:R-:W-:Y:S01]  /*5c430*/  @!P0 IMAD.MOV.U32 R30, RZ, RZ, 0x7fffffff ;  /* 0x7fffffffff1e8424 */ /* 0x000fe200078e00ff */
[----:B------:R-:W-:Y:S06]  /*5c440*/  @!P0 BRA `(.L_x_1580) ;  /* 0x0000000000348947 */ /* 0x000fec0003800000 */
[----:B------:R-:W-:-:S13]  /*5c450*/  FSETP.GTU.FTZ.AND P0, PT, |R22|, +INF , PT ;  /* 0x7f8000001600780b */ /* 0x000fda0003f1c200 */
[----:B------:R-:W-:Y:S01]  /*5c460*/  @P0 FADD.FTZ R30, R22, 1 ;  /* 0x3f800000161e0421 */ /* 0x000fe20000010000 */
[----:B------:R-:W-:Y:S06]  /*5c470*/  @P0 BRA `(.L_x_1580) ;  /* 0x0000000000280947 */ /* 0x000fec0003800000 */
[----:B------:R-:W-:-:S13]  /*5c480*/  FSETP.NEU.FTZ.AND P0, PT, |R22|, +INF , PT ;  /* 0x7f8000001600780b */ /* 0x000fda0003f1d200 */
[----:B------:R-:W-:-:S04]  /*5c490*/  @P0 FFMA R42, R22, 1.84467440737095516160e+19, RZ ;  /* 0x5f800000162a0823 */ /* 0x000fc800000000ff */
[----:B------:R-:W0:Y:S02]  /*5c4a0*/  @P0 MUFU.RSQ R31, R42 ;  /* 0x0000002a001f0308 */ /* 0x000e240000001400 */
[----:B0-----:R-:W-:Y:S01]  /*5c4b0*/  @P0 FMUL.FTZ R25, R42, R31 ;  /* 0x0000001f2a190220 */ /* 0x001fe20000410000 */
[----:B------:R-:W-:-:S03]  /*5c4c0*/  @P0 FMUL.FTZ R82, R31, 0.5 ;  /* 0x3f0000001f520820 */ /* 0x000fc60000410000 */
[----:B------:R-:W-:-:S04]  /*5c4d0*/  @P0 FADD.FTZ R30, -R25, -RZ ;  /* 0x800000ff191e0221 */ /* 0x000fc80000010100 */
[----:B------:R-:W-:Y:S01]  /*5c4e0*/  @P0 FFMA R84, R25, R30, R42 ;  /* 0x0000001e19540223 */ /* 0x000fe2000000002a */
[----:B------:R-:W-:-:S03]  /*5c4f0*/  @!P0 IMAD.MOV.U32 R30, RZ, RZ, R22 ;  /* 0x000000ffff1e8224 */ /* 0x000fc600078e0016 */
[----:B------:R-:W-:-:S04]  /*5c500*/  @P0 FFMA R82, R84, R82, R25 ;  /* 0x0000005254520223 */ /* 0x000fc80000000019 */
[----:B------:R-:W-:-:S07]  /*5c510*/  @P0 FMUL.FTZ R30, R82, 2.3283064365386962891e-10 ;  /* 0x2f800000521e0820 */ /* 0x000fce0000410000 */
.L_x_1580:
[----:B------:R-:W-:-:S04]  /*5c520*/  IMAD.MOV.U32 R25, RZ, RZ, 0x0 ;  /* 0x00000000ff197424 */ /* 0x000fc800078e00ff */
[----:B------:R-:W-:Y:S05]  /*5c530*/  RET.REL.NODEC R24 `(_Z13render_kernelP4RectiP5Lighti7double3S3_iidP6uchar4iS5_) ;  /* 0xfffffa3818b07950 */ /* 0x000fea0003c3ffff */
        .type           $_Z13render_kernelP4RectiP5Lighti7double3S3_iidP6uchar4iS5_$__internal_accurate_pow,@function
        .size           $_Z13render_kernelP4RectiP5Lighti7double3S3_iidP6uchar4iS5_$__internal_accurate_pow,($_Z13render_kernelP4RectiP5Lighti7double3S3_iidP6uchar4iS5_$__internal_trig_reduction_slowpathd - $_Z13render_kernelP4RectiP5Lighti7double3S3_iidP6uchar4iS5_$__internal_accurate_pow)
$_Z13render_kernelP4RectiP5Lighti7double3S3_iidP6uchar4iS5_$__internal_accurate_pow:
[----:B------:R-:W-:Y:S01]  /*5c540*/  ISETP.GT.U32.AND P0, PT, R25, 0xfffff, PT ;  /* 0x000fffff1900780c */ /* 0x000fe20003f04070 */
[----:B------:R-:W-:Y:S01]  /*5c550*/  IMAD.MOV.U32 R42, RZ, RZ, R25 ;  /* 0x000000ffff2a7224 */ /* 0x000fe200078e0019 */
[----:B------:R-:W-:Y:S01]  /*5c560*/  UMOV UR4, 0x7d2cafe2 ;  /* 0x7d2cafe200047882 */ /* 0x000fe20000000000 */
[----:B------:R-:W-:Y:S01]  /*5c570*/  IMAD.MOV.U32 R82, RZ, RZ, 0x41ad3b5a ;  /* 0x41ad3b5aff527424 */ /* 0x000fe200078e00ff */
[----:B------:R-:W-:Y:S01]  /*5c580*/  UMOV UR5, 0x3eb0f5ff ;  /* 0x3eb0f5ff00057882 */ /* 0x000fe20000000000 */
[----:B------:R-:W-:Y:S01]  /*5c590*/  IMAD.MOV.U32 R83, RZ, RZ, 0x3ed0f5d2 ;  /* 0x3ed0f5d2ff537424 */ /* 0x000fe200078e00ff */
[----:B------:R-:W-:Y:S01]  /*5c5a0*/  UMOV UR6, 0x3b39803f ;  /* 0x3b39803f00067882 */ /* 0x000fe20000000000 */
[----:B------:R-:W-:-:S06]  /*5c5b0*/  UMOV UR7, 0x3c7abc9e ;  /* 0x3c7abc9e00077882 */ /* 0x000fcc0000000000 */
[----:B------:R-:W-:Y:S01]  /*5c5c0*/  @!P0 DMUL R30, R24, 1.80143985094819840000e+16 ;  /* 0x43500000181e8828 */ /* 0x000fe20000000000 */
[----:B------:R-:W-:-:S09]  /*5c5d0*/  SHF.R.U32.HI R25, RZ, 0x14, R25 ;  /* 0x00000014ff197819 */ /* 0x000fd20000011619 */
[----:B------:R-:W-:Y:S01]  /*5c5e0*/  @!P0 IMAD.MOV.U32 R42, RZ, RZ, R31 ;  /* 0x000000ffff2a8224 */ /* 0x000fe200078e001f */
[----:B------:R-:W-:Y:S01]  /*5c5f0*/  @!P0 LEA.HI R25, R31, 0xffffffca, RZ, 0xc ;  /* 0xffffffca1f198811 */ /* 0x000fe200078f60ff */
[----:B------:R-:W-:-:S03]  /*5c600*/  @!P0 IMAD.MOV.U32 R24, RZ, RZ, R30 ;  /* 0x000000ffff188224 */ /* 0x000fc600078e001e */
[----:B------:R-:W-:Y:S01]  /*5c610*/  LOP3.LUT R43, R42, 0x800fffff, RZ, 0xc0, !PT ;  /* 0x800fffff2a2b7812 */ /* 0x000fe200078ec0ff */
[----:B------:R-:W-:Y:S02]  /*5c620*/  IMAD.MOV.U32 R90, RZ, RZ, R24 ;  /* 0x000000ffff5a7224 */ /* 0x000fe400078e0018 */
[----:B------:R-:W-:Y:S01]  /*5c630*/  IMAD.MOV.U32 R42, RZ, RZ, RZ ;  /* 0x000000ffff2a7224 */ /* 0x000fe200078e00ff */
[----:B------:R-:W-:-:S04]  /*5c640*/  LOP3.LUT R43, R43, 0x3ff00000, RZ, 0xfc, !PT ;  /* 0x3ff000002b2b7812 */ /* 0x000fc800078efcff */
[----:B------:R-:W-:Y:S01]  /*5c650*/  ISETP.GE.U32.AND P1, PT, R43, 0x3ff6a09f, PT ;  /* 0x3ff6a09f2b00780c */ /* 0x000fe20003f26070 */
[----:B------:R-:W-:-:S12]  /*5c660*/  IMAD.MOV.U32 R91, RZ, RZ, R43 ;  /* 0x000000ffff5b7224 */ /* 0x000fd800078e002b */
[----:B------:R-:W-:-:S05]  /*5c670*/  @P1 IADD3 R24, PT, PT, R91, -0x100000, RZ ;  /* 0xfff000005b181810 */ /* 0x000fca0007ffe0ff */
[----:B------:R-:W-:Y:S02]  /*5c680*/  @P1 IMAD.MOV.U32 R91, RZ, RZ, R24 ;  /* 0x000000ffff5b1224 */ /* 0x000fe400078e0018 */
[C---:B------:R-:W-:Y:S02]  /*5c690*/  VIADD R24, R25.reuse, 0xfffffc01 ;  /* 0xfffffc0119187836 */ /* 0x040fe40000000000 */
[----:B------:R-:W-:Y:S02]  /*5c6a0*/  @P1 VIADD R24, R25, 0xfffffc02 ;  /* 0xfffffc0219181836 */ /* 0x000fe40000000000 */
[----:B------:R-:W-:Y:S01]  /*5c6b0*/  HFMA2 R25, -RZ, RZ, 3.59375, 0 ;  /* 0x43300000ff197431 */ /* 0x000fe200000001ff */
[C---:B------:R-:W-:Y:S02]  /*5c6c0*/  DADD R86, R90.reuse, 1 ;  /* 0x3ff000005a567429 */ /* 0x040fe40000000000 */
[----:B------:R-:W-:Y:S01]  /*5c6d0*/  DADD R90, R90, -1 ;  /* 0xbff000005a5a7429 */ /* 0x000fe20000000000 */
[----:B------:R-:W-:-:S03]  /*5c6e0*/  LOP3.LUT R24, R24, 0x80000000, RZ, 0x3c, !PT ;  /* 0x8000000018187812 */ /* 0x000fc600078e3cff */
[----:B------:R-:W0:Y:S02]  /*5c6f0*/  MUFU.RCP64H R43, R87 ;  /* 0x00000057002b7308 */ /* 0x000e240000001800 */
[----:B0-----:R-:W-:-:S08]  /*5c700*/  DFMA R88, -R86, R42, 1 ;  /* 0x3ff000005658742b */ /* 0x001fd0000000012a */
[----:B------:R-:W-:-:S08]  /*5c710*/  DFMA R88, R88, R88, R88 ;  /* 0x000000585858722b */ /* 0x000fd00000000058 */
[----:B------:R-:W-:-:S08]  /*5c720*/  DFMA R88, R42, R88, R42 ;  /* 0x000000582a58722b */ /* 0x000fd0000000002a */
[----:B------:R-:W-:-:S08]  /*5c730*/  DMUL R42, R90, R88 ;  /* 0x000000585a2a7228 */ /* 0x000fd00000000000 */
[----:B------:R-:W-:-:S08]  /*5c740*/  DFMA R42, R90, R88, R42 ;  /* 0x000000585a2a722b */ /* 0x000fd0000000002a */
[-C--:B------:R-:W-:Y:S02]  /*5c750*/  DMUL R84, R42, R42.reuse ;  /* 0x0000002a2a547228 */ /* 0x080fe40000000000 */
[----:B------:R-:W-:Y:S02]  /*5c760*/  DADD R98, R90, -R42 ;  /* 0x000000005a627229 */ /* 0x000fe4000000082a */
[----:B------:R-:W-:-:S04]  /*5c770*/  DMUL R86, R42, R42 ;  /* 0x0000002a2a567228 */ /* 0x000fc80000000000 */
[----:B------:R-:W-:Y:S01]  /*5c780*/  DFMA R82, R84, UR4, R82 ;  /* 0x0000000454527c2b */ /* 0x000fe20008000052 */
[----:B------:R-:W-:Y:S01]  /*5c790*/  UMOV UR4, 0x75488a3f ;  /* 0x75488a3f00047882 */ /* 0x000fe20000000000 */
[----:B------:R-:W-:Y:S01]  /*5c7a0*/  UMOV UR5, 0x3ef3b20a ;  /* 0x3ef3b20a00057882 */ /* 0x000fe20000000000 */
[----:B------:R-:W-:-:S05]  /*5c7b0*/  DADD R98, R98, R98 ;  /* 0x0000000062627229 */ /* 0x000fca0000000062 */
[----:B------:R-:W-:Y:S01]  /*5c7c0*/  DFMA R82, R84, R82, UR4 ;  /* 0x0000000454527e2b */ /* 0x000fe20008000052 */
[----:B------:R-:W-:Y:S01]  /*5c7d0*/  UMOV UR4, 0xe4faecd5 ;  /* 0xe4faecd500047882 */ /* 0x000fe20000000000 */
[----:B------:R-:W-:Y:S01]  /*5c7e0*/  UMOV UR5, 0x3f1745cd ;  /* 0x3f1745cd00057882 */ /* 0x000fe20000000000 */
[----:B------:R-:W-:-:S05]  /*5c7f0*/  DFMA R90, R90, -R42, R98 ;  /* 0x8000002a5a5a722b */ /* 0x000fca0000000062 */
[----:B------:R-:W-:Y:S01]  /*5c800*/  DFMA R82, R84, R82, UR4 ;  /* 0x0000000454527e2b */ /* 0x000fe20008000052 */
[----:B------:R-:W-:Y:S01]  /*5c810*/  UMOV UR4, 0x258a578b ;  /* 0x258a578b00047882 */ /* 0x000fe20000000000 */
[----:B------:R-:W-:Y:S01]  /*5c820*/  UMOV UR5, 0x3f3c71c7 ;  /* 0x3f3c71c700057882 */ /* 0x000fe20000000000 */
[----:B------:R-:W-:-:S05]  /*5c830*/  DMUL R88, R88, R90 ;  /* 0x0000005a58587228 */ /* 0x000fca0000000000 */
[----:B------:R-:W-:Y:S01]  /*5c840*/  DFMA R82, R84, R82, UR4 ;  /* 0x0000000454527e2b */ /* 0x000fe20008000052 */
[----:B------:R-:W-:Y:S01]  /*5c850*/  UMOV UR4, 0x9242b910 ;  /* 0x9242b91000047882 */ /* 0x000fe20000000000 */
[----:B------:R-:W-:-:S03]  /*5c860*/  UMOV UR5, 0x3f624924 ;  /* 0x3f62492400057882 */ /* 0x000fc60000000000 */
[----:B------:R-:W-:Y:S02]  /*5c870*/  VIADD R99, R89, 0x100000 ;  /* 0x0010000059637836 */ /* 0x000fe40000000000 */
[----:B------:R-:W-:Y:S01]  /*5c880*/  IMAD.MOV.U32 R98, RZ, RZ, R88 ;  /* 0x000000ffff627224 */ /* 0x000fe200078e0058 */
[----:B------:R-:W-:Y:S01]  /*5c890*/  DFMA R82, R84, R82, UR4 ;  /* 0x0000000454527e2b */ /* 0x000fe20008000052 */
[----:B------:R-:W-:Y:S01]  /*5c8a0*/  UMOV UR4, 0x99999dfb ;  /* 0x99999dfb00047882 */ /* 0x000fe20000000000 */
[----:B------:R-:W-:-:S06]  /*5c8b0*/  UMOV UR5, 0x3f899999 ;  /* 0x3f89999900057882 */ /* 0x000fcc0000000000 */
[----:B------:R-:W-:Y:S01]  /*5c8c0*/  DFMA R92, R84, R82, UR4 ;  /* 0x00000004545c7e2b */ /* 0x000fe20008000052 */
[----:B------:R-:W-:Y:S01]  /*5c8d0*/  UMOV UR4, 0x55555555 ;  /* 0x5555555500047882 */ /* 0x000fe20000000000 */
[----:B------:R-:W-:-:S06]  /*5c8e0*/  UMOV UR5, 0x3fb55555 ;  /* 0x3fb5555500057882 */ /* 0x000fcc0000000000 */
[----:B------:R-:W-:-:S08]  /*5c8f0*/  DFMA R82, R84, R92, UR4 ;  /* 0x0000000454527e2b */ /* 0x000fd0000800005c */
[----:B------:R-:W-:Y:S01]  /*5c900*/  DADD R94, -R82, UR4 ;  /* 0x00000004525e7e29 */ /* 0x000fe20008000100 */
[----:B------:R-:W-:Y:S01]  /*5c910*/  UMOV UR4, 0xb9e7b0 ;  /* 0x00b9e7b000047882 */ /* 0x000fe20000000000 */
[----:B------:R-:W-:-:S06]  /*5c920*/  UMOV UR5, 0x3c46a4cb ;  /* 0x3c46a4cb00057882 */ /* 0x000fcc0000000000 */
[----:B------:R-:W-:Y:S02]  /*5c930*/  DFMA R92, R84, R92, R94 ;  /* 0x0000005c545c722b */ /* 0x000fe4000000005e */
[C---:B------:R-:W-:Y:S02]  /*5c940*/  DMUL R84, R42.reuse, R86 ;  /* 0x000000562a547228 */ /* 0x040fe40000000000 */
[----:B------:R-:W-:-:S04]  /*5c950*/  DFMA R94, R42, R42, -R86 ;  /* 0x0000002a2a5e722b */ /* 0x000fc80000000856 */
[----:B------:R-:W-:Y:S01]  /*5c960*/  DADD R92, R92, -UR4 ;  /* 0x800000045c5c7e29 */ /* 0x000fe20008000000 */
[----:B------:R-:W-:Y:S01]  /*5c970*/  UMOV UR4, 0x80000000 ;  /* 0x8000000000047882 */ /* 0x000fe20000000000 */
[C---:B------:R-:W-:Y:S01]  /*5c980*/  DFMA R100, R42.reuse, R86, -R84 ;  /* 0x000000562a64722b */ /* 0x040fe20000000854 */
[----:B------:R-:W-:Y:S01]  /*5c990*/  UMOV UR5, 0x43300000 ;  /* 0x4330000000057882 */ /* 0x000fe20000000000 */
[----:B------:R-:W-:Y:S02]  /*5c9a0*/  DFMA R94, R42, R98, R94 ;  /* 0x000000622a5e722b */ /* 0x000fe4000000005e */
[----:B------:R-:W-:Y:S01]  /*5c9b0*/  DADD R30, R24, -UR4 ;  /* 0x80000004181e7e29 */ /* 0x000fe20008000000 */
[----:B------:R-:W-:Y:S01]  /*5c9c0*/  UMOV UR4, 0xfefa39ef ;  /* 0xfefa39ef00047882 */ /* 0x000fe20000000000 */
[----:B------:R-:W-:Y:S01]  /*5c9d0*/  DADD R90, R82, R92 ;  /* 0x00000000525a7229 */ /* 0x000fe2000000005c */
[----:B------:R-:W-:Y:S01]  /*5c9e0*/  UMOV UR5, 0x3fe62e42 ;  /* 0x3fe62e4200057882 */ /* 0x000fe20000000000 */
[----:B------:R-:W-:-:S06]  /*5c9f0*/  DFMA R100, R88, R86, R100 ;  /* 0x000000565864722b */ /* 0x000fcc0000000064 */
[----:B------:R-:W-:Y:S02]  /*5ca00*/  DMUL R86, R90, R84 ;  /* 0x000000545a567228 */ /* 0x000fe40000000000 */
[----:B------:R-:W-:Y:S02]  /*5ca10*/  DADD R98, R82, -R90 ;  /* 0x0000000052627229 */ /* 0x000fe4000000085a */
[----:B------:R-:W-:-:S04]  /*5ca20*/  DFMA R94, R42, R94, R100 ;  /* 0x0000005e2a5e722b */ /* 0x000fc80000000064 */
[----:B------:R-:W-:Y:S02]  /*5ca30*/  DFMA R82, R90, R84, -R86 ;  /* 0x000000545a52722b */ /* 0x000fe40000000856 */
[----:B------:R-:W-:-:S06]  /*5ca40*/  DADD R98, R92, R98 ;  /* 0x000000005c627229 */ /* 0x000fcc0000000062 */
[----:B------:R-:W-:-:S08]  /*5ca50*/  DFMA R82, R90, R94, R82 ;  /* 0x0000005e5a52722b */ /* 0x000fd00000000052 */
[----:B------:R-:W-:-:S08]  /*5ca60*/  DFMA R98, R98, R84, R82 ;  /* 0x000000546262722b */ /* 0x000fd00000000052 */
[----:B------:R-:W-:-:S08]  /*5ca70*/  DADD R84, R86, R98 ;  /* 0x0000000056547229 */ /* 0x000fd00000000062 */
[--C-:B------:R-:W-:Y:S02]  /*5ca80*/  DADD R82, R42, R84.reuse ;  /* 0x000000002a527229 */ /* 0x100fe40000000054 */
[----:B------:R-:W-:-:S06]  /*5ca90*/  DADD R86, R86, -R84 ;  /* 0x0000000056567229 */ /* 0x000fcc0000000854 */
[----:B------:R-:W-:Y:S02]  /*5caa0*/  DADD R42, R42, -R82 ;  /* 0x000000002a2a7229 */ /* 0x000fe40000000852 */
[----:B------:R-:W-:-:S06]  /*5cab0*/  DADD R86, R98, R86 ;  /* 0x0000000062567229 */ /* 0x000fcc0000000056 */
[----:B------:R-:W-:-:S08]  /*5cac0*/  DADD R42, R84, R42 ;  /* 0x00000000542a7229 */ /* 0x000fd0000000002a */
[----:B------:R-:W-:-:S08]  /*5cad0*/  DADD R42, R86, R42 ;  /* 0x00000000562a7229 */ /* 0x000fd0000000002a */
[----:B------:R-:W-:-:S08]  /*5cae0*/  DADD R88, R88, R42 ;  /* 0x0000000058587229 */ /* 0x000fd0000000002a */
[----:B------:R-:W-:-:S08]  /*5caf0*/  DADD R42, R82, R88 ;  /* 0x00000000522a7229 */ /* 0x000fd00000000058 */
[--C-:B------:R-:W-:Y:S02]  /*5cb00*/  DFMA R24, R30, UR4, R42.reuse ;  /* 0x000000041e187c2b */ /* 0x100fe4000800002a */
[----:B------:R-:W-:-:S06]  /*5cb10*/  DADD R84, R82, -R42 ;  /* 0x0000000052547229 */ /* 0x000fcc000000082a */
[----:B------:R-:W-:Y:S02]  /*5cb20*/  DFMA R82, R30, -UR4, R24 ;  /* 0x800000041e527c2b */ /* 0x000fe40008000018 */
[----:B------:R-:W-:-:S06]  /*5cb30*/  DADD R84, R88, R84 ;  /* 0x0000000058547229 */ /* 0x000fcc0000000054 */
[----:B------:R-:W-:-:S08]  /*5cb40*/  DADD R82, -R42, R82 ;  /* 0x000000002a527229 */ /* 0x000fd00000000152 */
[----:B------:R-:W-:-:S08]  /*5cb50*/  DADD R42, R84, -R82 ;  /* 0x00000000542a7229 */ /* 0x000fd00000000852 */
[----:B------:R-:W-:-:S08]  /*5cb60*/  DFMA R42, R30, UR6, R42 ;  /* 0x000000061e2a7c2b */ /* 0x000fd0000800002a */
[----:B------:R-:W-:-:S08]  /*5cb70*/  DADD R30, R24, R42 ;  /* 0x00000000181e7229 */ /* 0x000fd0000000002a */
[----:B------:R-:W-:Y:S02]  /*5cb80*/  DADD R24, R24, -R30 ;  /* 0x0000000018187229 */ /* 0x000fe4000000081e */
[----:B------:R-:W-:-:S06]  /*5cb90*/  DMUL R82, R30, 110 ;  /* 0x405b80001e527828 */ /* 0x000fcc0000000000 */
[----:B------:R-:W-:Y:S02]  /*5cba0*/  DADD R24, R42, R24 ;  /* 0x000000002a187229 */ /* 0x000fe40000000018 */
[----:B------:R-:W-:Y:S01]  /*5cbb0*/  DFMA R84, R30, 110, -R82 ;  /* 0x405b80001e54782b */ /* 0x000fe20000000852 */
[----:B------:R-:W-:Y:S02]  /*5cbc0*/  IMAD.MOV.U32 R30, RZ, RZ, 0x652b82fe ;  /* 0x652b82feff1e7424 */ /* 0x000fe400078e00ff */
[----:B------:R-:W-:-:S05]  /*5cbd0*/  IMAD.MOV.U32 R31, RZ, RZ, 0x3ff71547 ;  /* 0x3ff71547ff1f7424 */ /* 0x000fca00078e00ff */
[----:B------:R-:W-:-:S08]  /*5cbe0*/  DFMA R84, R24, 110, R84 ;  /* 0x405b80001854782b */ /* 0x000fd00000000054 */
[----:B------:R-:W-:-:S08]  /*5cbf0*/  DADD R42, R82, R84 ;  /* 0x00000000522a7229 */ /* 0x000fd00000000054 */
[----:B------:R-:W-:Y:S02]  /*5cc00*/  DFMA R30, R42, R30, 6.75539944105574400000e+15 ;  /* 0x433800002a1e742b */ /* 0x000fe4000000001e */
[----:B------:R-:W-:Y:S01]  /*5cc10*/  FSETP.GEU.AND P0, PT, |R43|, 4.1917929649353027344, PT ;  /* 0x4086232b2b00780b */ /* 0x000fe20003f0e200 */
[----:B------:R-:W-:-:S05]  /*5cc20*/  DADD R82, R82, -R42 ;  /* 0x0000000052527229 */ /* 0x000fca000000082a */
[----:B------:R-:W-:-:S03]  /*5cc30*/  DADD R24, R30, -6.75539944105574400000e+15 ;  /* 0xc33800001e187429 */ /* 0x000fc60000000000 */
[----:B------:R-:W-:-:S05]  /*5cc40*/  DADD R84, R84, R82 ;  /* 0x0000000054547229 */ /* 0x000fca0000000052 */
[----:B------:R-:W-:Y:S01]  /*5cc50*/  DFMA R86, R24, -UR4, R42 ;  /* 0x8000000418567c2b */ /* 0x000fe2000800002a */
[----:B------:R-:W-:Y:S01]  /*5cc60*/  UMOV UR4, 0x3b39803f ;  /* 0x3b39803f00047882 */ /* 0x000fe20000000000 */
[----:B------:R-:W-:-:S06]  /*5cc70*/  UMOV UR5, 0x3c7abc9e ;  /* 0x3c7abc9e00057882 */ /* 0x000fcc0000000000 */
[----:B------:R-:W-:Y:S01]  /*5cc80*/  DFMA R86, R24, -UR4, R86 ;  /* 0x8000000418567c2b */ /* 0x000fe20008000056 */
[----:B------:R-:W-:Y:S01]  /*5cc90*/  UMOV UR4, 0x69ce2bdf ;  /* 0x69ce2bdf00047882 */ /* 0x000fe20000000000 */
[----:B------:R-:W-:Y:S01]  /*5cca0*/  IMAD.MOV.U32 R24, RZ, RZ, -0x35dec16 ;  /* 0xfca213eaff187424 */ /* 0x000fe200078e00ff */
[----:B------:R-:W-:Y:S01]  /*5ccb0*/  UMOV UR5, 0x3e5ade15 ;  /* 0x3e5ade1500057882 */ /* 0x000fe20000000000 */
[----:B------:R-:W-:-:S06]  /*5ccc0*/  IMAD.MOV.U32 R25, RZ, RZ, 0x3e928af3 ;  /* 0x3e928af3ff197424 */ /* 0x000fcc00078e00ff */
[----:B------:R-:W-:Y:S01]  /*5ccd0*/  DFMA R24, R86, UR4, R24 ;  /* 0x0000000456187c2b */ /* 0x000fe20008000018 */
        /* <DEDUP_REMOVED lines=24> */
[----:B------:R-:W-:-:S08]  /*5ce60*/  DFMA R24, R86, R24, 1 ;  /* 0x3ff000005618742b */ /* 0x000fd00000000018 */
[----:B------:R-:W-:-:S10]  /*5ce70*/  DFMA R24, R86, R24, 1 ;  /* 0x3ff000005618742b */ /* 0x000fd40000000018 */
[----:B------:R-:W-:Y:S02]  /*5ce80*/  IMAD R83, R30, 0x100000, R25 ;  /* 0x001000001e537824 */ /* 0x000fe400078e0219 */
[----:B------:R-:W-:Y:S01]  /*5ce90*/  IMAD.MOV.U32 R82, RZ, RZ, R24 ;  /* 0x000000ffff527224 */ /* 0x000fe200078e0018 */
[----:B------:R-:W-:Y:S06]  /*5cea0*/  @!P0 BRA `(.L_x_1581) ;  /* 0x0000000000308947 */ /* 0x000fec0003800000 */
[----:B------:R-:W-:Y:S01]  /*5ceb0*/  FSETP.GEU.AND P0, PT, |R43|, 4.2275390625, PT ;  /* 0x408748002b00780b */ /* 0x000fe20003f0e200 */
[C---:B------:R-:W-:Y:S02]  /*5cec0*/  DADD R82, R42.reuse, +INF ;  /* 0x7ff000002a527429 */ /* 0x040fe40000000000 */
[----:B------:R-:W-:-:S08]  /*5ced0*/  DSETP.GEU.AND P1, PT, R42, RZ, PT ;  /* 0x000000ff2a00722a */ /* 0x000fd00003f2e000 */
[----:B------:R-:W-:Y:S02]  /*5cee0*/  FSEL R82, R82, RZ, P1 ;  /* 0x000000ff52527208 */ /* 0x000fe40000800000 */
[----:B------:R-:W-:Y:S02]  /*5cef0*/  @!P0 LEA.HI R31, R30, R30, RZ, 0x1 ;  /* 0x0000001e1e1f8211 */ /* 0x000fe400078f08ff */
[----:B------:R-:W-:Y:S02]  /*5cf00*/  FSEL R83, R83, RZ, P1 ;  /* 0x000000ff53537208 */ /* 0x000fe40000800000 */
[----:B------:R-:W-:-:S05]  /*5cf10*/  @!P0 SHF.R.S32.HI R31, RZ, 0x1, R31 ;  /* 0x00000001ff1f8819 */ /* 0x000fca000001141f */
[----:B------:R-:W-:Y:S02]  /*5cf20*/  @!P0 IMAD.IADD R30, R30, 0x1, -R31 ;  /* 0x000000011e1e8824 */ /* 0x000fe400078e0a1f */
[----:B------:R-:W-:-:S03]  /*5cf30*/  @!P0 IMAD R25, R31, 0x100000, R25 ;  /* 0x001000001f198824 */ /* 0x000fc600078e0219 */
[----:B------:R-:W-:Y:S02]  /*5cf40*/  @!P0 LEA R31, R30, 0x3ff00000, 0x14 ;  /* 0x3ff000001e1f8811 */ /* 0x000fe400078ea0ff */
[----:B------:R-:W-:-:S06]  /*5cf50*/  @!P0 MOV R30, RZ ;  /* 0x000000ff001e8202 */ /* 0x000fcc0000000f00 */
[----:B------:R-:W-:-:S11]  /*5cf60*/  @!P0 DMUL R82, R24, R30 ;  /* 0x0000001e18528228 */ /* 0x000fd60000000000 */
.L_x_1581:
[----:B------:R-:W-:Y:S01]  /*5cf70*/  DFMA R84, R84, R82, R82 ;  /* 0x000000525454722b */ /* 0x000fe20000000052 */
[----:B------:R-:W-:Y:S01]  /*5cf80*/  IMAD.MOV.U32 R30, RZ, RZ, R22 ;  /* 0x000000ffff1e7224 */ /* 0x000fe200078e0016 */
[----:B------:R-:W-:Y:S01]  /*5cf90*/  DSETP.NEU.AND P0, PT, |R82|, +INF , PT ;  /* 0x7ff000005200742a */ /* 0x000fe20003f0d200 */
[----:B------:R-:W-:-:S07]  /*5cfa0*/  IMAD.MOV.U32 R31, RZ, RZ, 0x0 ;  /* 0x00000000ff1f7424 */ /* 0x000fce00078e00ff */
[----:B------:R-:W-:Y:S02]  /*5cfb0*/  FSEL R24, R82, R84, !P0 ;  /* 0x0000005452187208 */ /* 0x000fe40004000000 */
[----:B------:R-:W-:Y:S01]  /*5cfc0*/  FSEL R82, R83, R85, !P0 ;  /* 0x0000005553527208 */ /* 0x000fe20004000000 */
[----:B------:R-:W-:Y:S06]  /*5cfd0*/  RET.REL.NODEC R30 `(_Z13render_kernelP4RectiP5Lighti7double3S3_iidP6uchar4iS5_) ;  /* 0xfffffa301e087950 */ /* 0x000fec0003c3ffff */
        .type           $_Z13render_kernelP4RectiP5Lighti7double3S3_iidP6uchar4iS5_$__internal_trig_reduction_slowpathd,@function
        .size           $_Z13render_kernelP4RectiP5Lighti7double3S3_iidP6uchar4iS5_$__internal_trig_reduction_slowpathd,(.L_x_1623 - $_Z13render_kernelP4RectiP5Lighti7double3S3_iidP6uchar4iS5_$__internal_trig_reduction_slowpathd)
$_Z13render_kernelP4RectiP5Lighti7double3S3_iidP6uchar4iS5_$__internal_trig_reduction_slowpathd:
[----:B------:R-:W-:Y:S01]  /*5cfe0*/  SHF.R.U32.HI R12, RZ, 0x14, R25 ;  /* 0x00000014ff0c7819 */ /* 0x000fe20000011619 */
[----:B------:R-:W-:-:S03]  /*5cff0*/  IMAD.MOV.U32 R0, RZ, RZ, RZ ;  /* 0x000000ffff007224 */ /* 0x000fc600078e00ff */
[----:B------:R-:W-:-:S04]  /*5d000*/  LOP3.LUT R2, R12, 0x7ff, RZ, 0xc0, !PT ;  /* 0x000007ff0c027812 */ /* 0x000fc800078ec0ff */
[----:B------:R-:W-:-:S13]  /*5d010*/  ISETP.NE.AND P0, PT, R2, 0x7ff, PT ;  /* 0x000007ff0200780c */ /* 0x000fda0003f05270 */
[----:B------:R-:W-:Y:S05]  /*5d020*/  @!P0 BRA `(.L_x_1582) ;  /* 0x0000000800448947 */ /* 0x000fea0003800000 */
[----:B------:R-:W-:Y:S01]  /*5d030*/  VIADD R0, R2, 0xfffffc00 ;  /* 0xfffffc0002007836 */ /* 0x000fe20000000000 */
[----:B------:R-:W-:Y:S01]  /*5d040*/  BSSY.RECONVERGENT B2, `(.L_x_1583) ;  /* 0x000002e000027945 */ /* 0x000fe20003800200 */
[----:B------:R-:W-:-:S03]  /*5d050*/  CS2R R18, SRZ ;  /* 0x0000000000127805 */ /* 0x000fc6000001ff00 */
[----:B------:R-:W-:Y:S02]  /*5d060*/  SHF.R.U32.HI R17, RZ, 0x6, R0 ;  /* 0x00000006ff117819 */ /* 0x000fe40000011600 */
[----:B------:R-:W-:Y:S02]  /*5d070*/  ISETP.GE.U32.AND P0, PT, R0, 0x80, PT ;  /* 0x000000800000780c */ /* 0x000fe40003f06070 */
[C---:B------:R-:W-:Y:S02]  /*5d080*/  IADD3 R0, PT, PT, -R17.reuse, 0x13, RZ ;  /* 0x0000001311007810 */ /* 0x040fe40007ffe1ff */
[----:B------:R-:W-:Y:S02]  /*5d090*/  IADD3 R2, PT, PT, -R17, 0xf, RZ ;  /* 0x0000000f11027810 */ /* 0x000fe40007ffe1ff */
[----:B------:R-:W-:-:S04]  /*5d0a0*/  SEL R14, R0, 0x12, P0 ;  /* 0x00000012000e7807 */ /* 0x000fc80000000000 */
[----:B------:R-:W-:-:S13]  /*5d0b0*/  ISETP.GE.AND P0, PT, R2, R14, PT ;  /* 0x0000000e0200720c */ /* 0x000fda0003f06270 */
[----:B------:R-:W-:Y:S05]  /*5d0c0*/  @P0 BRA `(.L_x_1584) ;  /* 0x0000000000940947 */ /* 0x000fea0003800000 */
[----:B------:R-:W0:Y:S01]  /*5d0d0*/  LDC.64 R22, c[0x0][0x358] ;  /* 0x0000d600ff167b82 */ /* 0x000e220000000a00 */
[C---:B------:R-:W-:Y:S01]  /*5d0e0*/  SHF.L.U64.HI R3, R24.reuse, 0xb, R25 ;  /* 0x0000000b18037819 */ /* 0x040fe20000010219 */
[----:B------:R-:W-:Y:S01]  /*5d0f0*/  BSSY.RECONVERGENT B3, `(.L_x_1585) ;  /* 0x0000021000037945 */ /* 0x000fe20003800200 */
[----:B------:R-:W-:Y:S01]  /*5d100*/  IMAD.SHL.U32 R15, R24, 0x800, RZ ;  /* 0x00000800180f7824 */ /* 0x000fe200078e00ff */
[----:B------:R-:W-:Y:S01]  /*5d110*/  IADD3 R0, PT, PT, RZ, -R17, -R14 ;  /* 0x80000011ff007210 */ /* 0x000fe20007ffe80e */
[----:B------:R-:W-:Y:S01]  /*5d120*/  IMAD.MOV.U32 R9, RZ, RZ, R2 ;  /* 0x000000ffff097224 */ /* 0x000fe200078e0002 */
[----:B------:R-:W-:Y:S01]  /*5d130*/  CS2R R18, SRZ ;  /* 0x0000000000127805 */ /* 0x000fe2000001ff00 */
[----:B------:R-:W-:Y:S01]  /*5d140*/  IMAD.MOV.U32 R8, RZ, RZ, RZ ;  /* 0x000000ffff087224 */ /* 0x000fe200078e00ff */
[----:B------:R-:W1:Y:S01]  /*5d150*/  LDC.64 R6, c[0x4][RZ] ;  /* 0x01000000ff067b82 */ /* 0x000e620000000a00 */
[----:B------:R-:W-:-:S07]  /*5d160*/  LOP3.LUT R21, R3, 0x80000000, RZ, 0xfc, !PT ;  /* 0x8000000003157812 */ /* 0x000fce00078efcff */
.L_x_1586:
[----:B0-----:R-:W-:Y:S01]  /*5d170*/  R2UR UR4, R22 ;  /* 0x00000000160472ca */ /* 0x001fe200000e0000 */
[----:B-1----:R-:W-:Y:S01]  /*5d180*/  IMAD.WIDE R2, R9, 0x8, R6 ;  /* 0x0000000809027825 */ /* 0x002fe200078e0206 */
[----:B------:R-:W-:-:S13]  /*5d190*/  R2UR UR5, R23 ;  /* 0x00000000170572ca */ /* 0x000fda00000e0000 */
[----:B------:R-:W2:Y:S01]  /*5d1a0*/  LDG.E.64.CONSTANT R2, desc[UR4][R2.64] ;  /* 0x0000000402027981 */ /* 0x000ea2000c1e9b00 */
[----:B------:R-:W-:Y:S02]  /*5d1b0*/  VIADD R0, R0, 0x1 ;  /* 0x0000000100007836 */ /* 0x000fe40000000000 */
[----:B------:R-:W-:Y:S02]  /*5d1c0*/  VIADD R9, R9, 0x1 ;  /* 0x0000000109097836 */ /* 0x000fe40000000000 */
[----:B--2---:R-:W-:-:S04]  /*5d1d0*/  IMAD.WIDE.U32 R4, P2, R2, R15, R18 ;  /* 0x0000000f02047225 */ /* 0x004fc80007840012 */
[----:B------:R-:W-:Y:S02]  /*5d1e0*/  IMAD R11, R2, R21, RZ ;  /* 0x00000015020b7224 */ /* 0x000fe400078e02ff */
[CC--:B------:R-:W-:Y:S02]  /*5d1f0*/  IMAD R16, R3.reuse, R15.reuse, RZ ;  /* 0x0000000f03107224 */ /* 0x0c0fe400078e02ff */
[----:B------:R-:W-:Y:S01]  /*5d200*/  IMAD.HI.U32 R19, R3, R15, RZ ;  /* 0x0000000f03137227 */ /* 0x000fe200078e00ff */
[----:B------:R-:W-:-:S03]  /*5d210*/  IADD3 R5, P0, PT, R11, R5, RZ ;  /* 0x000000050b057210 */ /* 0x000fc60007f1e0ff */
[----:B------:R-:W-:Y:S01]  /*5d220*/  IMAD R11, R8, 0x8, R1 ;  /* 0x00000008080b7824 */ /* 0x000fe200078e0201 */
[----:B------:R-:W-:Y:S01]  /*5d230*/  IADD3 R5, P1, PT, R16, R5, RZ ;  /* 0x0000000510057210 */ /* 0x000fe20007f3e0ff */
[----:B------:R-:W-:-:S04]  /*5d240*/  IMAD.HI.U32 R16, R2, R21, RZ ;  /* 0x0000001502107227 */ /* 0x000fc800078e00ff */
[----:B------:R2:W-:Y:S01]  /*5d250*/  STL.64 [R11], R4 ;  /* 0x000000040b007387 */ /* 0x0005e20000100a00 */
[----:B------:R-:W-:Y:S01]  /*5d260*/  IADD3.X R2, PT, PT, R16, RZ, RZ, P2, !PT ;  /* 0x000000ff10027210 */ /* 0x000fe200017fe4ff */
[----:B------:R-:W-:-:S03]  /*5d270*/  IMAD.HI.U32 R16, R3, R21, RZ ;  /* 0x0000001503107227 */ /* 0x000fc600078e00ff */
[----:B------:R-:W-:Y:S01]  /*5d280*/  IADD3.X R2, P0, PT, R19, R2, RZ, P0, !PT ;  /* 0x0000000213027210 */ /* 0x000fe2000071e4ff */
[----:B------:R-:W-:Y:S02]  /*5d290*/  IMAD R3, R3, R21, RZ ;  /* 0x0000001503037224 */ /* 0x000fe400078e02ff */
[----:B------:R-:W-:-:S03]  /*5d2a0*/  VIADD R8, R8, 0x1 ;  /* 0x0000000108087836 */ /* 0x000fc60000000000 */
[----:B------:R-:W-:Y:S01]  /*5d2b0*/  IADD3.X R18, P1, PT, R3, R2, RZ, P1, !PT ;  /* 0x0000000203127210 */ /* 0x000fe20000f3e4ff */
[----:B------:R-:W-:Y:S01]  /*5d2c0*/  IMAD.X R2, RZ, RZ, R16, P0 ;  /* 0x000000ffff027224 */ /* 0x000fe200000e0610 */
[----:B------:R-:W-:-:S03]  /*5d2d0*/  ISETP.NE.AND P0, PT, R0, -0xf, PT ;  /* 0xfffffff10000780c */ /* 0x000fc60003f05270 */
[----:B------:R-:W-:-:S10]  /*5d2e0*/  IMAD.X R19, RZ, RZ, R2, P1 ;  /* 0x000000ffff137224 */ /* 0x000fd400008e0602 */
[----:B--2---:R-:W-:Y:S05]  /*5d2f0*/  @P0 BRA `(.L_x_1586) ;  /* 0xfffffffc009c0947 */ /* 0x004fea000383ffff */
[----:B------:R-:W-:Y:S05]  /*5d300*/  BSYNC.RECONVERGENT B3 ;  /* 0x0000000000037941 */ /* 0x000fea0003800200 */
.L_x_1585:
[----:B------:R-:W-:-:S07]  /*5d310*/  IMAD.MOV.U32 R2, RZ, RZ, R14 ;  /* 0x000000ffff027224 */ /* 0x000fce00078e000e */
.L_x_1584:
[----:B------:R-:W-:Y:S05]  /*5d320*/  BSYNC.RECONVERGENT B2 ;  /* 0x0000000000027941 */ /* 0x000fea0003800200 */
.L_x_1583:
[----:B------:R-:W-:Y:S01]  /*5d330*/  LOP3.LUT P0, R23, R12, 0x3f, RZ, 0xc0, !PT ;  /* 0x0000003f0c177812 */ /* 0x000fe2000780c0ff */
[----:B------:R-:W-:-:S04]  /*5d340*/  IMAD.IADD R0, R17, 0x1, R2 ;  /* 0x0000000111007824 */ /* 0x000fc800078e0202 */
[----:B------:R-:W-:-:S05]  /*5d350*/  IMAD.U32 R21, R0, 0x8, R1 ;  /* 0x0000000800157824 */ /* 0x000fca00078e0001 */
[----:B------:R0:W-:Y:S04]  /*5d360*/  STL.64 [R21+-0x78], R18 ;  /* 0xffff881215007387 */ /* 0x0001e80000100a00 */
[----:B------:R-:W2:Y:S04]  /*5d370*/  @P0 LDL.64 R4, [R1+0x8] ;  /* 0x0000080001040983 */ /* 0x000ea80000100a00 */
[----:B------:R-:W3:Y:S04]  /*5d380*/  LDL.64 R16, [R1+0x10] ;  /* 0x0000100001107983 */ /* 0x000ee80000100a00 */
[----:B------:R-:W4:Y:S01]  /*5d390*/  LDL.64 R14, [R1+0x18] ;  /* 0x00001800010e7983 */ /* 0x000f220000100a00 */
[----:B------:R-:W-:Y:S01]  /*5d3a0*/  @P0 LOP3.LUT R0, R23, 0x3f, RZ, 0x3c, !PT ;  /* 0x0000003f17000812 */ /* 0x000fe200078e3cff */
[----:B------:R-:W-:Y:S01]  /*5d3b0*/  BSSY.RECONVERGENT B2, `(.L_x_1587) ;  /* 0x0000034000027945 */ /* 0x000fe20003800200 */
[----:B--2---:R-:W-:-:S02]  /*5d3c0*/  @P0 SHF.R.U64 R3, R4, 0x1, R5 ;  /* 0x0000000104030819 */ /* 0x004fc40000001205 */
[----:B------:R-:W-:Y:S02]  /*5d3d0*/  @P0 SHF.R.U32.HI R5, RZ, 0x1, R5 ;  /* 0x00000001ff050819 */ /* 0x000fe40000011605 */
[--C-:B---3--:R-:W-:Y:S02]  /*5d3e0*/  @P0 SHF.R.U32.HI R11, RZ, 0x1, R17.reuse ;  /* 0x00000001ff0b0819 */ /* 0x108fe40000011611 */
[C---:B------:R-:W-:Y:S02]  /*5d3f0*/  @P0 SHF.R.U64 R9, R16.reuse, 0x1, R17 ;  /* 0x0000000110090819 */ /* 0x040fe40000001211 */
[----:B------:R-:W-:Y:S02]  /*5d400*/  @P0 SHF.R.U64 R2, R3, R0, R5 ;  /* 0x0000000003020219 */ /* 0x000fe40000001205 */
[CC--:B------:R-:W-:Y:S02]  /*5d410*/  @P0 SHF.L.U64.HI R4, R16.reuse, R23.reuse, R17 ;  /* 0x0000001710040219 */ /* 0x0c0fe40000010211 */
[----:B------:R-:W-:-:S02]  /*5d420*/  @P0 SHF.L.U32 R7, R16, R23, RZ ;  /* 0x0000001710070219 */ /* 0x000fc400000006ff */
[-C--:B------:R-:W-:Y:S02]  /*5d430*/  @P0 SHF.R.U32.HI R3, RZ, R0.reuse, R5 ;  /* 0x00000000ff030219 */ /* 0x080fe40000011605 */
[----:B----4-:R-:W-:Y:S02]  /*5d440*/  @P0 SHF.L.U32 R5, R14, R23, RZ ;  /* 0x000000170e050219 */ /* 0x010fe400000006ff */
[----:B------:R-:W-:Y:S02]  /*5d450*/  @P0 SHF.R.U64 R6, R9, R0, R11 ;  /* 0x0000000009060219 */ /* 0x000fe4000000120b */
[----:B------:R-:W-:Y:S02]  /*5d460*/  @P0 LOP3.LUT R16, R7, R2, RZ, 0xfc, !PT ;  /* 0x0000000207100212 */ /* 0x000fe400078efcff */
[----:B------:R-:W-:Y:S02]  /*5d470*/  @P0 LOP3.LUT R17, R4, R3, RZ, 0xfc, !PT ;  /* 0x0000000304110212 */ /* 0x000fe400078efcff */
[----:B------:R-:W-:-:S02]  /*5d480*/  @P0 SHF.L.U64.HI R3, R14, R23, R15 ;  /* 0x000000170e030219 */ /* 0x000fc4000001020f */
[----:B------:R-:W-:Y:S02]  /*5d490*/  @P0 LOP3.LUT R14, R5, R6, RZ, 0xfc, !PT ;  /* 0x00000006050e0212 */ /* 0x000fe400078efcff */
[----:B------:R-:W-:Y:S02]  /*5d4a0*/  @P0 SHF.R.U32.HI R0, RZ, R0, R11 ;  /* 0x00000000ff000219 */ /* 0x000fe4000001160b */
[C---:B------:R-:W-:Y:S02]  /*5d4b0*/  SHF.L.U32 R6, R16.reuse, 0x2, RZ ;  /* 0x0000000210067819 */ /* 0x040fe400000006ff */
[----:B------:R-:W-:Y:S02]  /*5d4c0*/  SHF.L.U64.HI R9, R16, 0x2, R17 ;  /* 0x0000000210097819 */ /* 0x000fe40000010211 */
[----:B------:R-:W-:Y:S02]  /*5d4d0*/  @P0 LOP3.LUT R15, R3, R0, RZ, 0xfc, !PT ;  /* 0x00000000030f0212 */ /* 0x000fe400078efcff */
[----:B------:R-:W-:-:S02]  /*5d4e0*/  SHF.L.W.U32.HI R17, R17, 0x2, R14 ;  /* 0x0000000211117819 */ /* 0x000fc40000010e0e */
[----:B------:R-:W-:Y:S02]  /*5d4f0*/  IADD3 RZ, P0, PT, RZ, -R6, RZ ;  /* 0x80000006ffff7210 */ /* 0x000fe40007f1e0ff */
[----:B------:R-:W-:Y:S02]  /*5d500*/  LOP3.LUT R2, RZ, R9, RZ, 0x33, !PT ;  /* 0x00000009ff027212 */ /* 0x000fe400078e33ff */
[----:B------:R-:W-:Y:S02]  /*5d510*/  SHF.L.W.U32.HI R0, R14, 0x2, R15 ;  /* 0x000000020e007819 */ /* 0x000fe40000010e0f */
[----:B------:R-:W-:Y:S02]  /*5d520*/  LOP3.LUT R3, RZ, R17, RZ, 0x33, !PT ;  /* 0x00000011ff037212 */ /* 0x000fe400078e33ff */
[----:B------:R-:W-:Y:S02]  /*5d530*/  IADD3.X R2, P0, PT, RZ, R2, RZ, P0, !PT ;  /* 0x00000002ff027210 */ /* 0x000fe4000071e4ff */
[----:B------:R-:W-:-:S02]  /*5d540*/  LOP3.LUT R5, RZ, R0, RZ, 0x33, !PT ;  /* 0x00000000ff057212 */ /* 0x000fc400078e33ff */
[----:B------:R-:W-:Y:S02]  /*5d550*/  IADD3.X R4, P1, PT, RZ, R3, RZ, P0, !PT ;  /* 0x00000003ff047210 */ /* 0x000fe4000073e4ff */
[----:B------:R-:W-:-:S03]  /*5d560*/  ISETP.GT.U32.AND P2, PT, R17, -0x1, PT ;  /* 0xffffffff1100780c */ /* 0x000fc60003f44070 */
[----:B------:R-:W-:Y:S01]  /*5d570*/  IMAD.X R5, RZ, RZ, R5, P1 ;  /* 0x000000ffff057224 */ /* 0x000fe200008e0605 */
[----:B------:R-:W-:-:S04]  /*5d580*/  ISETP.GT.AND.EX P0, PT, R0, -0x1, PT, P2 ;  /* 0xffffffff0000780c */ /* 0x000fc80003f04320 */
[----:B------:R-:W-:Y:S02]  /*5d590*/  SEL R8, R0, R5, P0 ;  /* 0x0000000500087207 */ /* 0x000fe40000000000 */
[----:B------:R-:W-:Y:S02]  /*5d5a0*/  SEL R7, R17, R4, P0 ;  /* 0x0000000411077207 */ /* 0x000fe40000000000 */
[----:B------:R-:W-:Y:S02]  /*5d5b0*/  ISETP.NE.U32.AND P1, PT, R8, RZ, PT ;  /* 0x000000ff0800720c */ /* 0x000fe40003f25070 */
[----:B------:R-:W-:Y:S02]  /*5d5c0*/  SEL R9, R9, R2, P0 ;  /* 0x0000000209097207 */ /* 0x000fe40000000000 */
[----:B------:R-:W-:Y:S01]  /*5d5d0*/  SEL R3, R7, R8, !P1 ;  /* 0x0000000807037207 */ /* 0x000fe20004800000 */
[----:B------:R-:W-:-:S05]  /*5d5e0*/  @!P0 IMAD.MOV R6, RZ, RZ, -R6 ;  /* 0x000000ffff068224 */ /* 0x000fca00078e0a06 */
[----:B------:R-:W1:Y:S02]  /*5d5f0*/  FLO.U32 R3, R3 ;  /* 0x0000000300037300 */ /* 0x000e6400000e0000 */
[C---:B-1----:R-:W-:Y:S02]  /*5d600*/  IADD3 R4, PT, PT, -R3.reuse, 0x1f, RZ ;  /* 0x0000001f03047810 */ /* 0x042fe40007ffe1ff */
[----:B------:R-:W-:-:S03]  /*5d610*/  IADD3 R5, PT, PT, -R3, 0x3f, RZ ;  /* 0x0000003f03057810 */ /* 0x000fc60007ffe1ff */
[----:B------:R-:W-:-:S05]  /*5d620*/  @P1 IMAD.MOV R5, RZ, RZ, R4 ;  /* 0x000000ffff051224 */ /* 0x000fca00078e0204 */
[----:B------:R-:W-:-:S13]  /*5d630*/  ISETP.NE.AND P1, PT, R5, RZ, PT ;  /* 0x000000ff0500720c */ /* 0x000fda0003f25270 */
[----:B0-----:R-:W-:Y:S05]  /*5d640*/  @!P1 BRA `(.L_x_1588) ;  /* 0x0000000000289947 */ /* 0x001fea0003800000 */
[C---:B------:R-:W-:Y:S02]  /*5d650*/  LOP3.LUT R2, R5.reuse, 0x3f, RZ, 0xc0, !PT ;  /* 0x0000003f05027812 */ /* 0x040fe400078ec0ff */
[--C-:B------:R-:W-:Y:S02]  /*5d660*/  SHF.R.U64 R4, R6, 0x1, R9.reuse ;  /* 0x0000000106047819 */ /* 0x100fe40000001209 */
[----:B------:R-:W-:Y:S02]  /*5d670*/  SHF.R.U32.HI R6, RZ, 0x1, R9 ;  /* 0x00000001ff067819 */ /* 0x000fe40000011609 */
[----:B------:R-:W-:Y:S02]  /*5d680*/  LOP3.LUT R3, R5, 0x3f, RZ, 0xc, !PT ;  /* 0x0000003f05037812 */ /* 0x000fe400078e0cff */
[CC--:B------:R-:W-:Y:S02]  /*5d690*/  SHF.L.U64.HI R8, R7.reuse, R2.reuse, R8 ;  /* 0x0000000207087219 */ /* 0x0c0fe40000010208 */
[----:B------:R-:W-:-:S02]  /*5d6a0*/  SHF.L.U32 R7, R7, R2, RZ ;  /* 0x0000000207077219 */ /* 0x000fc400000006ff */
[-CC-:B------:R-:W-:Y:S02]  /*5d6b0*/  SHF.R.U64 R2, R4, R3.reuse, R6.reuse ;  /* 0x0000000304027219 */ /* 0x180fe40000001206 */
[----:B------:R-:W-:Y:S02]  /*5d6c0*/  SHF.R.U32.HI R3, RZ, R3, R6 ;  /* 0x00000003ff037219 */ /* 0x000fe40000011606 */
[----:B------:R-:W-:Y:S02]  /*5d6d0*/  LOP3.LUT R7, R7, R2, RZ, 0xfc, !PT ;  /* 0x0000000207077212 */ /* 0x000fe400078efcff */
[----:B------:R-:W-:-:S07]  /*5d6e0*/  LOP3.LUT R8, R8, R3, RZ, 0xfc, !PT ;  /* 0x0000000308087212 */ /* 0x000fce00078efcff */
.L_x_1588:
[----:B------:R-:W-:Y:S05]  /*5d6f0*/  BSYNC.RECONVERGENT B2 ;  /* 0x0000000000027941 */ /* 0x000fea0003800200 */
.L_x_1587:
[----:B------:R-:W-:Y:S01]  /*5d700*/  IMAD.WIDE.U32 R16, R7, 0x2168c235, RZ ;  /* 0x2168c23507107825 */ /* 0x000fe200078e00ff */
[----:B------:R-:W-:-:S03]  /*5d710*/  SHF.R.U32.HI R15, RZ, 0x1e, R15 ;  /* 0x0000001eff0f7819 */ /* 0x000fc6000001160f */
[----:B------:R-:W-:Y:S01]  /*5d720*/  IMAD.MOV.U32 R2, RZ, RZ, R17 ;  /* 0x000000ffff027224 */ /* 0x000fe200078e0011 */
[----:B------:R-:W-:Y:S01]  /*5d730*/  IADD3 RZ, P1, PT, R16, R16, RZ ;  /* 0x0000001010ff7210 */ /* 0x000fe20007f3e0ff */
[----:B------:R-:W-:Y:S01]  /*5d740*/  IMAD.MOV.U32 R3, RZ, RZ, RZ ;  /* 0x000000ffff037224 */ /* 0x000fe200078e00ff */
[----:B------:R-:W-:Y:S01]  /*5d750*/  LEA.HI R0, R0, R15, RZ, 0x1 ;  /* 0x0000000f00007211 */ /* 0x000fe200078f08ff */
[----:B------:R-:W-:-:S04]  /*5d760*/  IMAD.HI.U32 R4, R8, -0x36f0255e, RZ ;  /* 0xc90fdaa208047827 */ /* 0x000fc800078e00ff */
[----:B------:R-:W-:-:S04]  /*5d770*/  IMAD.WIDE.U32 R2, R7, -0x36f0255e, R2 ;  /* 0xc90fdaa207027825 */ /* 0x000fc800078e0002 */
[C---:B------:R-:W-:Y:S02]  /*5d780*/  IMAD R7, R8.reuse, -0x36f0255e, RZ ;  /* 0xc90fdaa208077824 */ /* 0x040fe400078e02ff */
[----:B------:R-:W-:-:S04]  /*5d790*/  IMAD.WIDE.U32 R2, P2, R8, 0x2168c235, R2 ;  /* 0x2168c23508027825 */ /* 0x000fc80007840002 */
[----:B------:R-:W-:Y:S01]  /*5d7a0*/  IMAD.X R4, RZ, RZ, R4, P2 ;  /* 0x000000ffff047224 */ /* 0x000fe200010e0604 */
[----:B------:R-:W-:Y:S02]  /*5d7b0*/  IADD3 R3, P2, PT, R7, R3, RZ ;  /* 0x0000000307037210 */ /* 0x000fe40007f5e0ff */
[----:B------:R-:W-:Y:S02]  /*5d7c0*/  IADD3.X RZ, P1, PT, R2, R2, RZ, P1, !PT ;  /* 0x0000000202ff7210 */ /* 0x000fe40000f3e4ff */
[C---:B------:R-:W-:Y:S01]  /*5d7d0*/  ISETP.GT.U32.AND P3, PT, R3.reuse, RZ, PT ;  /* 0x000000ff0300720c */ /* 0x040fe20003f64070 */
[----:B------:R-:W-:Y:S01]  /*5d7e0*/  IMAD.X R4, RZ, RZ, R4, P2 ;  /* 0x000000ffff047224 */ /* 0x000fe200010e0604 */
[----:B------:R-:W-:-:S04]  /*5d7f0*/  IADD3.X R2, P2, PT, R3, R3, RZ, P1, !PT ;  /* 0x0000000303027210 */ /* 0x000fc80000f5e4ff */
[C---:B------:R-:W-:Y:S01]  /*5d800*/  ISETP.GT.AND.EX P1, PT, R4.reuse, RZ, PT, P3 ;  /* 0x000000ff0400720c */ /* 0x040fe20003f24330 */
[----:B------:R-:W-:-:S03]  /*5d810*/  IMAD.X R7, R4, 0x1, R4, P2 ;  /* 0x0000000104077824 */ /* 0x000fc600010e0604 */
[----:B------:R-:W-:Y:S02]  /*5d820*/  SEL R2, R2, R3, P1 ;  /* 0x0000000302027207 */ /* 0x000fe40000800000 */
[----:B------:R-:W-:Y:S02]  /*5d830*/  SEL R7, R7, R4, P1 ;  /* 0x0000000407077207 */ /* 0x000fe40000800000 */
[----:B------:R-:W-:Y:S02]  /*5d840*/  IADD3 R4, P2, PT, R2, 0x1, RZ ;  /* 0x0000000102047810 */ /* 0x000fe40007f5e0ff */
[----:B------:R-:W-:Y:S02]  /*5d850*/  SEL R6, RZ, 0xffffffff, !P1 ;  /* 0xffffffffff067807 */ /* 0x000fe40004800000 */
[----:B------:R-:W-:Y:S02]  /*5d860*/  IADD3.X R7, PT, PT, RZ, R7, RZ, P2, !PT ;  /* 0x00000007ff077210 */ /* 0x000fe400017fe4ff */
[----:B------:R-:W-:Y:S01]  /*5d870*/  LOP3.LUT P1, R2, R25, 0x80000000, RZ, 0xc0, !PT ;  /* 0x8000000019027812 */ /* 0x000fe2000782c0ff */
[----:B------:R-:W-:Y:S01]  /*5d880*/  IMAD.IADD R3, R6, 0x1, -R5 ;  /* 0x0000000106037824 */ /* 0x000fe200078e0a05 */
[----:B------:R-:W-:-:S02]  /*5d890*/  SHF.R.U64 R4, R4, 0xa, R7 ;  /* 0x0000000a04047819 */ /* 0x000fc40000001207 */
[----:B------:R-:W-:Y:S01]  /*5d8a0*/  @!P0 LOP3.LUT R2, R2, 0x80000000, RZ, 0x3c, !PT ;  /* 0x8000000002028812 */ /* 0x000fe200078e3cff */
[----:B------:R-:W-:Y:S01]  /*5d8b0*/  IMAD.SHL.U32 R3, R3, 0x100000, RZ ;  /* 0x0010000003037824 */ /* 0x000fe200078e00ff */
[----:B------:R-:W-:-:S04]  /*5d8c0*/  IADD3 R4, P2, PT, R4, 0x1, RZ ;  /* 0x0000000104047810 */ /* 0x000fc80007f5e0ff */
[----:B------:R-:W-:-:S03]  /*5d8d0*/  LEA.HI.X R7, R7, RZ, RZ, 0x16, P2 ;  /* 0x000000ff07077211 */ /* 0x000fc600010fb4ff */
[----:B------:R-:W-:Y:S01]  /*5d8e0*/  @P1 IMAD.MOV R0, RZ, RZ, -R0 ;  /* 0x000000ffff001224 */ /* 0x000fe200078e0a00 */
[--C-:B------:R-:W-:Y:S02]  /*5d8f0*/  SHF.R.U64 R4, R4, 0x1, R7.reuse ;  /* 0x0000000104047819 */ /* 0x100fe40000001207 */
[----:B------:R-:W-:Y:S02]  /*5d900*/  SHF.R.U32.HI R6, RZ, 0x1, R7 ;  /* 0x00000001ff067819 */ /* 0x000fe40000011607 */
[----:B------:R-:W-:-:S04]  /*5d910*/  IADD3 R24, P2, P3, RZ, RZ, R4 ;  /* 0x000000ffff187210 */ /* 0x000fc80007b5e004 */
[----:B------:R-:W-:-:S04]  /*5d920*/  IADD3.X R3, PT, PT, R3, 0x3fe00000, R6, P2, P3 ;  /* 0x3fe0000003037810 */ /* 0x000fc800017e6406 */
[----:B------:R-:W-:-:S07]  /*5d930*/  LOP3.LUT R25, R3, R2, RZ, 0xfc, !PT ;  /* 0x0000000203197212 */ /* 0x000fce00078efcff */
.L_x_1582:
[----:B------:R-:W-:Y:S02]  /*5d940*/  IMAD.MOV.U32 R4, RZ, RZ, R10 ;  /* 0x000000ffff047224 */ /* 0x000fe400078e000a */
[----:B------:R-:W-:Y:S02]  /*5d950*/  IMAD.MOV.U32 R5, RZ, RZ, 0x0 ;  /* 0x00000000ff057424 */ /* 0x000fe400078e00ff */
[----:B------:R-:W-:Y:S02]  /*5d960*/  IMAD.MOV.U32 R2, RZ, RZ, R24 ;  /* 0x000000ffff027224 */ /* 0x000fe400078e0018 */
[----:B------:R-:W-:Y:S01]  /*5d970*/  IMAD.MOV.U32 R3, RZ, RZ, R25 ;  /* 0x000000ffff037224 */ /* 0x000fe200078e0019 */
[----:B------:R-:W-:Y:S06]  /*5d980*/  RET.REL.NODEC R4 `(_Z13render_kernelP4RectiP5Lighti7double3S3_iidP6uchar4iS5_) ;  /* 0xfffffa24049c7950 */ /* 0x000fec0003c3ffff */
.L_x_1589:
[----:B------:R-:W-:-:S00]  /*5d990*/  BRA `(.L_x_1589) ;  /* 0xfffffffc00fc7947 */ /* 0x000fc0000383ffff */
[----:B------:R-:W-:-:S00]  /*5d9a0*/  NOP ;  /* 0x0000000000007918 */ /* 0x000fc00000000000 */
        /* <DEDUP_REMOVED lines=13> */
.L_x_1623:


//--------------------- .text._Z11ssaa_kernelP6uchar4S0_iiiii --------------------------
	.section	.text._Z11ssaa_kernelP6uchar4S0_iiiii,"ax",@progbits
	.align	128
        .global         _Z11ssaa_kernelP6uchar4S0_iiiii
        .type           _Z11ssaa_kernelP6uchar4S0_iiiii,@function
        .size           _Z11ssaa_kernelP6uchar4S0_iiiii,(.L_x_1624 - _Z11ssaa_kernelP6uchar4S0_iiiii)
        .other          _Z11ssaa_kernelP6uchar4S0_iiiii,@"STO_CUDA_ENTRY STV_DEFAULT"
_Z11ssaa_kernelP6uchar4S0_iiiii:
.text._Z11ssaa_kernelP6uchar4S0_iiiii:
[----:B------:R-:W-:Y:S01]  /*0000*/  LDC R1, c[0x0][0x37c] ;  /* 0x0000df00ff017b82 */ /* 0x000fe20000000800 */
[----:B------:R-:W0:Y:S01]  /*0010*/  S2R R11, SR_CTAID.Y ;  /* 0x00000000000b7919 */ /* 0x000e220000002600 */
[----:B------:R-:W1:Y:S01]  /*0020*/  LDCU UR7, c[0x0][0x360] ;  /* 0x00006c00ff0777ac */ /* 0x000e620008000800 */
[----:B------:R-:W0:Y:S01]  /*0030*/  S2R R0, SR_TID.Y ;  /* 0x0000000000007919 */ /* 0x000e220000002200 */
[----:B------:R-:W0:Y:S01]  /*0040*/  LDCU UR5, c[0x0][0x364] ;  /* 0x00006c80ff0577ac */ /* 0x000e220008000800 */
[----:B------:R-:W2:Y:S01]  /*0050*/  S2R R18, SR_CTAID.X ;  /* 0x0000000000127919 */ /* 0x000ea20000002500 */
[----:B------:R-:W3:Y:S01]  /*0060*/  LDCU UR8, c[0x0][0x398] ;  /* 0x00007300ff0877ac */ /* 0x000ee20008000800 */
[----:B------:R-:W2:Y:S01]  /*0070*/  S2R R3, SR_TID.X ;  /* 0x0000000000037919 */ /* 0x000ea20000002100 */
[----:B------:R-:W1:Y:S01]  /*0080*/  LDCU UR4, c[0x0][0x370] ;  /* 0x00006e00ff0477ac */ /* 0x000e620008000800 */
[----:B------:R-:W4:Y:S01]  /*0090*/  LDCU UR6, c[0x0][0x374] ;  /* 0x00006e80ff0677ac */ /* 0x000f220008000800 */
[----:B-1----:R-:W-:Y:S01]  /*00a0*/  UIMAD UR4, UR7, UR4, URZ ;  /* 0x00000004070472a4 */ /* 0x002fe2000f8e02ff */
[----:B0-----:R-:W-:Y:S01]  /*00b0*/  IMAD R11, R11, UR5, R0 ;  /* 0x000000050b0b7c24 */ /* 0x001fe2000f8e0200 */
[----:B----4-:R-:W-:-:S04]  /*00c0*/  UIMAD UR5, UR5, UR6, URZ ;  /* 0x00000006050572a4 */ /* 0x010fc8000f8e02ff */
[----:B---3--:R-:W-:Y:S01]  /*00d0*/  ISETP.GE.AND P0, PT, R11, UR8, PT ;  /* 0x000000080b007c0c */ /* 0x008fe2000bf06270 */
[----:B--2---:R-:W-:-:S12]  /*00e0*/  IMAD R18, R18, UR7, R3 ;  /* 0x0000000712127c24 */ /* 0x004fd8000f8e0203 */
[----:B------:R-:W-:Y:S05]  /*00f0*/  @P0 EXIT ;  /* 0x000000000000094d */ /* 0x000fea0003800000 */
[----:B------:R-:W0:Y:S01]  /*0100*/  LDCU UR7, c[0x0][0x3a0] ;  /* 0x00007400ff0777ac */ /* 0x000e220008000800 */
[----:B------:R-:W1:Y:S01]  /*0110*/  LDCU.64 UR12, c[0x0][0x358] ;  /* 0x00006b00ff0c77ac */ /* 0x000e620008000a00 */
[----:B0-----:R-:W-:-:S09]  /*0120*/  UISETP.GT.AND UP0, UPT, UR7, URZ, UPT ;  /* 0x000000ff0700728c */ /* 0x001fd2000bf04270 */
[----:B-1----:R-:W-:Y:S05]  /*0130*/  BRA.U UP0, `(.L_x_1590) ;  /* 0x00000001004c7547 */ /* 0x002fea000b800000 */
.L_x_1594:
[----:B------:R-:W0:Y:S01]  /*0140*/  LDC R7, c[0x0][0x39c] ;  /* 0x0000e700ff077b82 */ /* 0x000e220000000800 */
[----:B------:R-:W-:Y:S01]  /*0150*/  BSSY.RECONVERGENT B0, `(.L_x_1591) ;  /* 0x000000c000007945 */ /* 0x000fe20003800200 */
[----:B0-----:R-:W-:-:S13]  /*0160*/  ISETP.GE.AND P0, PT, R18, R7, PT ;  /* 0x000000071200720c */ /* 0x001fda0003f06270 */
[----:B------:R-:W-:Y:S05]  /*0170*/  @P0 BRA `(.L_x_1592) ;  /* 0x0000000000240947 */ /* 0x000fea0003800000 */
[----:B------:R-:W0:Y:S01]  /*0180*/  LDC R6, c[0x0][0x398] ;  /* 0x0000e600ff067b82 */ /* 0x000e220000000800 */
[----:B------:R-:W-:-:S07]  /*0190*/  IMAD.MOV.U32 R0, RZ, RZ, R18 ;  /* 0x000000ffff007224 */ /* 0x000fce00078e0012 */
[----:B------:R-:W1:Y:S02]  /*01a0*/  LDC.64 R4, c[0x0][0x388] ;  /* 0x0000e200ff047b82 */ /* 0x000e640000000a00 */
.L_x_1593:
[----:B0-----:R-:W-:Y:S02]  /*01b0*/  IMAD R3, R11, R6, R0 ;  /* 0x000000060b037224 */ /* 0x001fe400078e0200 */
[----:B------:R-:W-:Y:S02]  /*01c0*/  VIADD R0, R0, UR4 ;  /* 0x0000000400007c36 */ /* 0x000fe40008000000 */
[----:B-1----:R-:W-:-:S03]  /*01d0*/  IMAD.WIDE R2, R3, 0x4, R4 ;  /* 0x0000000403027825 */ /* 0x002fc600078e0204 */
[----:B------:R-:W-:Y:S02]  /*01e0*/  ISETP.GE.AND P0, PT, R0, R7, PT ;  /* 0x000000070000720c */ /* 0x000fe40003f06270 */
[----:B------:R2:W-:Y:S11]  /*01f0*/  STG.E desc[UR12][R2.64], RZ ;  /* 0x000000ff02007986 */ /* 0x0005f6000c10190c */
[----:B--2---:R-:W-:Y:S05]  /*0200*/  @!P0 BRA `(.L_x_1593) ;  /* 0xfffffffc00e88947 */ /* 0x004fea000383ffff */
.L_x_1592:
[----:B------:R-:W-:Y:S05]  /*0210*/  BSYNC.RECONVERGENT B0 ;  /* 0x0000000000007941 */ /* 0x000fea0003800200 */
.L_x_1591:
[----:B------:R-:W0:Y:S01]  /*0220*/  LDCU UR6, c[0x0][0x398] ;  /* 0x00007300ff0677ac */ /* 0x000e220008000800 */
[----:B------:R-:W-:-:S05]  /*0230*/  VIADD R11, R11, UR5 ;  /* 0x000000050b0b7c36 */ /* 0x000fca0008000000 */
[----:B0-----:R-:W-:-:S13]  /*0240*/  ISETP.GE.AND P0, PT, R11, UR6, PT ;  /* 0x000000060b007c0c */ /* 0x001fda000bf06270 */
[----:B------:R-:W-:Y:S05]  /*0250*/  @!P0 BRA `(.L_x_1594) ;  /* 0xfffffffc00b88947 */ /* 0x000fea000383ffff */
[----:B------:R-:W-:Y:S05]  /*0260*/  EXIT ;  /* 0x000000000000794d */ /* 0x000fea0003800000 */
.L_x_1590:
[----:B------:R-:W0:Y:S01]  /*0270*/  LDCU.64 UR8, c[0x0][0x380] ;  /* 0x00007000ff0877ac */ /* 0x000e220008000a00 */
[----:B------:R-:W-:Y:S02]  /*0280*/  ULOP3.LUT UR10, UR7, 0x7ffffff8, URZ, 0xc0, !UPT ;  /* 0x7ffffff8070a7892 */ /* 0x000fe4000f8ec0ff */
[----:B------:R-:W-:Y:S02]  /*0290*/  UIMAD UR4, UR7, UR7, URZ ;  /* 0x00000007070472a4 */ /* 0x000fe4000f8e02ff */
[----:B------:R-:W-:Y:S02]  /*02a0*/  UIADD3 UR11, UPT, UPT, -UR10, URZ, URZ ;  /* 0x000000ff0a0b7290 */ /* 0x000fe4000fffe1ff */
[----:B0-----:R-:W-:Y:S02]  /*02b0*/  UIADD3 UR5, UP0, UPT, UR8, 0x10, URZ ;  /* 0x0000001008057890 */ /* 0x001fe4000ff1e0ff */
[----:B------:R-:W-:Y:S02]  /*02c0*/  ULOP3.LUT UR8, UR7, 0x7, URZ, 0xc0, !UPT ;  /* 0x0000000707087892 */ /* 0x000fe4000f8ec0ff */
[----:B------:R-:W-:-:S02]  /*02d0*/  UIADD3.X UR6, UPT, UPT, URZ, UR9, URZ, UP0, !UPT ;  /* 0x00000009ff067290 */ /* 0x000fc400087fe4ff */
[----:B------:R-:W-:-:S12]  /*02e0*/  ULOP3.LUT UR9, UR7, 0x3, URZ, 0xc0, !UPT ;  /* 0x0000000307097892 */ /* 0x000fd8000f8ec0ff */
.L_x_1616:
[----:B0-----:R-:W0:Y:S01]  /*02f0*/  LDCU UR7, c[0x0][0x39c] ;  /* 0x00007380ff0777ac */ /* 0x001e220008000800 */
[----:B------:R-:W-:Y:S01]  /*0300*/  BSSY.RECONVERGENT B0, `(.L_x_1595) ;  /* 0x00001a5000007945 */ /* 0x000fe20003800200 */
[----:B0-----:R-:W-:-:S13]  /*0310*/  ISETP.GE.AND P0, PT, R18, UR7, PT ;  /* 0x0000000712007c0c */ /* 0x001fda000bf06270 */
[----:B------:R-:W-:Y:S05]  /*0320*/  @P0 BRA `(.L_x_1596) ;  /* 0x0000001800880947 */ /* 0x000fea0003800000 */
[----:B------:R-:W-:-:S07]  /*0330*/  IMAD.MOV.U32 R10, RZ, RZ, R18 ;  /* 0x000000ffff0a7224 */ /* 0x000fce00078e0012 */
.L_x_1615:
[----:B0-----:R-:W0:Y:S01]  /*0340*/  LDCU UR7, c[0x0][0x3a0] ;  /* 0x00007400ff0777ac */ /* 0x001e220008000800 */
[----:B------:R-:W-:Y:S02]  /*0350*/  CS2R R8, SRZ ;  /* 0x0000000000087805 */ /* 0x000fe4000001ff00 */
[----:B------:R-:W-:Y:S02]  /*0360*/  CS2R R6, SRZ ;  /* 0x0000000000067805 */ /* 0x000fe4000001ff00 */
[----:B------:R-:W-:Y:S01]  /*0370*/  CS2R R4, SRZ ;  /* 0x0000000000047805 */ /* 0x000fe2000001ff00 */
[----:B------:R-:W-:Y:S02]  /*0380*/  IMAD.MOV.U32 R19, RZ, RZ, RZ ;  /* 0x000000ffff137224 */ /* 0x000fe400078e00ff */
[----:B------:R-:W-:Y:S02]  /*0390*/  IMAD.MOV.U32 R21, RZ, RZ, RZ ;  /* 0x000000ffff157224 */ /* 0x000fe400078e00ff */
[----:B------:R-:W-:-:S02]  /*03a0*/  IMAD.MOV.U32 R3, RZ, RZ, RZ ;  /* 0x000000ffff037224 */ /* 0x000fc400078e00ff */
[----:B0-----:R-:W-:-:S07]  /*03b0*/  IMAD R2, R10, UR7, RZ ;  /* 0x000000070a027c24 */ /* 0x001fce000f8e02ff */
.L_x_1602:
[----:B------:R-:W0:Y:S01]  /*03c0*/  LDC R15, c[0x0][0x3a0] ;  /* 0x0000e800ff0f7b82 */ /* 0x000e220000000800 */
[----:B------:R-:W1:Y:S01]  /*03d0*/  LDCU UR7, c[0x0][0x390] ;  /* 0x00007200ff0777ac */ /* 0x000e620008000800 */
[----:B------:R-:W-:Y:S01]  /*03e0*/  IMAD.MOV.U32 R17, RZ, RZ, RZ ;  /* 0x000000ffff117224 */ /* 0x000fe200078e00ff */
[----:B0-----:R-:W-:Y:S01]  /*03f0*/  ISETP.GE.U32.AND P1, PT, R15, 0x8, PT ;  /* 0x000000080f00780c */ /* 0x001fe20003f26070 */
[----:B------:R-:W-:Y:S02]  /*0400*/  IMAD R13, R11, R15, R6 ;  /* 0x0000000f0b0d7224 */ /* 0x000fe400078e0206 */
[----:B------:R-:W-:Y:S02]  /*0410*/  VIADD R6, R6, 0x1 ;  /* 0x0000000106067836 */ /* 0x000fe40000000000 */
[----:B-1----:R-:W-:-:S03]  /*0420*/  IMAD R0, R13, UR7, R2 ;  /* 0x000000070d007c24 */ /* 0x002fc6000f8e0202 */
[----:B------:R-:W-:-:S05]  /*0430*/  ISETP.NE.AND P0, PT, R6, R15, PT ;  /* 0x0000000f0600720c */ /* 0x000fca0003f05270 */
[----:B------:R-:W-:Y:S08]  /*0440*/  @!P1 BRA `(.L_x_1597) ;  /* 0x0000000400c89947 */ /* 0x000ff00003800000 */
[----:B------:R-:W-:Y:S02]  /*0450*/  IMAD.MOV.U32 R17, RZ, RZ, R0 ;  /* 0x000000ffff117224 */ /* 0x000fe400078e0000 */
[----:B------:R-:W-:-:S07]  /*0460*/  IMAD.U32 R24, RZ, RZ, UR11 ;  /* 0x0000000bff187e24 */ /* 0x000fce000f8e00ff */
.L_x_1598:
[----:B------:R-:W-:Y:S02]  /*0470*/  IMAD.U32 R12, RZ, RZ, UR5 ;  /* 0x00000005ff0c7e24 */ /* 0x000fe4000f8e00ff */
[----:B------:R-:W-:Y:S02]  /*0480*/  IMAD.U32 R13, RZ, RZ, UR6 ;  /* 0x00000006ff0d7e24 */ /* 0x000fe4000f8e00ff */
[----:B------:R-:W-:-:S05]  /*0490*/  IMAD.WIDE R12, R17, 0x4, R12 ;  /* 0x00000004110c7825 */ /* 0x000fca00078e020c */
[----:B------:R-:W2:Y:S04]  /*04a0*/  LDG.E R16, desc[UR12][R12.64+-0x10] ;  /* 0xfffff00c0c107981 */ /* 0x000ea8000c1e1900 */
[----:B------:R-:W3:Y:S04]  /*04b0*/  LDG.E R14, desc[UR12][R12.64+-0xc] ;  /* 0xfffff40c0c0e7981 */ /* 0x000ee8000c1e1900 */
[----:B------:R-:W4:Y:S04]  /*04c0*/  LDG.E R22, desc[UR12][R12.64+-0x8] ;  /* 0xfffff80c0c167981 */ /* 0x000f28000c1e1900 */
[----:B------:R-:W5:Y:S04]  /*04d0*/  LDG.E R20, desc[UR12][R12.64+-0x4] ;  /* 0xfffffc0c0c147981 */ /* 0x000f68000c1e1900 */
[----:B------:R-:W5:Y:S01]  /*04e0*/  LDG.E R27, desc[UR12][R12.64] ;  /* 0x0000000c0c1b7981 */ /* 0x000f62000c1e1900 */
[----:B--2---:R-:W-:-:S02]  /*04f0*/  PRMT R23, R16, 0x7770, RZ ;  /* 0x0000777010177816 */ /* 0x004fc400000000ff */
[----:B---3--:R-:W-:Y:S02]  /*0500*/  PRMT R25, R14, 0x7770, RZ ;  /* 0x000077700e197816 */ /* 0x008fe400000000ff */
[----:B------:R-:W-:Y:S02]  /*0510*/  LOP3.LUT R23, R23, 0xff, RZ, 0xc0, !PT ;  /* 0x000000ff17177812 */ /* 0x000fe400078ec0ff */
[----:B------:R-:W-:-:S04]  /*0520*/  LOP3.LUT R25, R25, 0xff, RZ, 0xc0, !PT ;  /* 0x000000ff19197812 */ /* 0x000fc800078ec0ff */
[----:B------:R-:W-:Y:S02]  /*0530*/  IADD3 R4, P1, P2, R25, R4, R23 ;  /* 0x0000000419047210 */ /* 0x000fe40007a3e017 */
[----:B------:R-:W-:Y:S02]  /*0540*/  PRMT R23, R16, 0x7771, RZ ;  /* 0x0000777110177816 */ /* 0x000fe400000000ff */
[C---:B------:R-:W-:Y:S02]  /*0550*/  PRMT R25, R14.reuse, 0x7771, RZ ;  /* 0x000077710e197816 */ /* 0x040fe400000000ff */
[----:B------:R-:W-:Y:S02]  /*0560*/  LOP3.LUT R23, R23, 0xff, RZ, 0xc0, !PT ;  /* 0x000000ff17177812 */ /* 0x000fe400078ec0ff */
[----:B------:R-:W-:Y:S02]  /*0570*/  LOP3.LUT R26, R25, 0xff, RZ, 0xc0, !PT ;  /* 0x000000ff191a7812 */ /* 0x000fe400078ec0ff */
[----:B------:R-:W-:-:S02]  /*0580*/  PRMT R25, R14, 0x7772, RZ ;  /* 0x000077720e197816 */ /* 0x000fc400000000ff */
[----:B------:R-:W-:Y:S02]  /*0590*/  IADD3 R19, P5, P6, R26, R19, R23 ;  /* 0x000000131a137210 */ /* 0x000fe40007ebe017 */
[----:B------:R-:W-:Y:S02]  /*05a0*/  PRMT R23, R16, 0x7772, RZ ;  /* 0x0000777210177816 */ /* 0x000fe400000000ff */
[----:B------:R-:W-:Y:S02]  /*05b0*/  LOP3.LUT R26, R25, 0xff, RZ, 0xc0, !PT ;  /* 0x000000ff191a7812 */ /* 0x000fe400078ec0ff */
[----:B------:R-:W-:-:S04]  /*05c0*/  LOP3.LUT R23, R23, 0xff, RZ, 0xc0, !PT ;  /* 0x000000ff17177812 */ /* 0x000fc800078ec0ff */
[----:B------:R-:W-:Y:S02]  /*05d0*/  IADD3 R25, P3, P4, R26, R7, R23 ;  /* 0x000000071a197210 */ /* 0x000fe40007c7e017 */
[----:B------:R-:W2:Y:S04]  /*05e0*/  LDG.E R26, desc[UR12][R12.64+0x4] ;  /* 0x0000040c0c1a7981 */ /* 0x000ea8000c1e1900 */
[----:B------:R-:W3:Y:S04]  /*05f0*/  LDG.E R7, desc[UR12][R12.64+0x8] ;  /* 0x0000080c0c077981 */ /* 0x000ee8000c1e1900 */
[----:B------:R0:W3:Y:S01]  /*0600*/  LDG.E R23, desc[UR12][R12.64+0xc] ;  /* 0x00000c0c0c177981 */ /* 0x0000e2000c1e1900 */
[----:B------:R-:W-:-:S02]  /*0610*/  PRMT R16, R16, 0x7773, RZ ;  /* 0x0000777310107816 */ /* 0x000fc400000000ff */
[----:B------:R-:W-:Y:S02]  /*0620*/  PRMT R14, R14, 0x7773, RZ ;  /* 0x000077730e0e7816 */ /* 0x000fe400000000ff */
[----:B------:R-:W-:Y:S02]  /*0630*/  LOP3.LUT R16, R16, 0xff, RZ, 0xc0, !PT ;  /* 0x000000ff10107812 */ /* 0x000fe400078ec0ff */
[----:B------:R-:W-:Y:S02]  /*0640*/  LOP3.LUT R14, R14, 0xff, RZ, 0xc0, !PT ;  /* 0x000000ff0e0e7812 */ /* 0x000fe400078ec0ff */
[----:B------:R-:W-:Y:S02]  /*0650*/  IADD3.X R3, PT, PT, RZ, R3, RZ, P1, P2 ;  /* 0x00000003ff037210 */ /* 0x000fe40000fe44ff */
[----:B------:R-:W-:Y:S02]  /*0660*/  IADD3 R9, P1, P2, R14, R9, R16 ;  /* 0x000000090e097210 */ /* 0x000fe40007a3e010 */
[----:B----4-:R-:W-:-:S02]  /*0670*/  PRMT R14, R22, 0x7770, RZ ;  /* 0x00007770160e7816 */ /* 0x010fc400000000ff */
[----:B-----5:R-:W-:Y:S02]  /*0680*/  PRMT R16, R20, 0x7770, RZ ;  /* 0x0000777014107816 */ /* 0x020fe400000000ff */
[----:B------:R-:W-:Y:S02]  /*0690*/  LOP3.LUT R14, R14, 0xff, RZ, 0xc0, !PT ;  /* 0x000000ff0e0e7812 */ /* 0x000fe400078ec0ff */
[----:B------:R-:W-:Y:S02]  /*06a0*/  LOP3.LUT R29, R16, 0xff, RZ, 0xc0, !PT ;  /* 0x000000ff101d7812 */ /* 0x000fe400078ec0ff */
[----:B0-----:R-:W-:Y:S02]  /*06b0*/  PRMT R12, R22, 0x7771, RZ ;  /* 0x00007771160c7816 */ /* 0x001fe400000000ff */
[----:B------:R-:W-:Y:S02]  /*06c0*/  PRMT R13, R20, 0x7771, RZ ;  /* 0x00007771140d7816 */ /* 0x000fe400000000ff */
[----:B------:R-:W-:-:S02]  /*06d0*/  IADD3.X R21, PT, PT, RZ, R21, RZ, P5, P6 ;  /* 0x00000015ff157210 */ /* 0x000fc40002fec4ff */
[----:B------:R-:W-:Y:S02]  /*06e0*/  IADD3 R4, P5, P6, R29, R4, R14 ;  /* 0x000000041d047210 */ /* 0x000fe40007ebe00e */
[----:B------:R-:W-:Y:S02]  /*06f0*/  LOP3.LUT R14, R12, 0xff, RZ, 0xc0, !PT ;  /* 0x000000ff0c0e7812 */ /* 0x000fe400078ec0ff */
[----:B------:R-:W-:Y:S02]  /*0700*/  LOP3.LUT R12, R13, 0xff, RZ, 0xc0, !PT ;  /* 0x000000ff0d0c7812 */ /* 0x000fe400078ec0ff */
[----:B------:R-:W-:Y:S02]  /*0710*/  IADD3.X R5, PT, PT, RZ, R5, RZ, P3, P4 ;  /* 0x00000005ff057210 */ /* 0x000fe40001fe84ff */
[----:B------:R-:W-:Y:S02]  /*0720*/  IADD3 R19, P3, P4, R12, R19, R14 ;  /* 0x000000130c137210 */ /* 0x000fe40007c7e00e */
[----:B------:R-:W-:-:S02]  /*0730*/  PRMT R12, R22, 0x7772, RZ ;  /* 0x00007772160c7816 */ /* 0x000fc400000000ff */
[----:B------:R-:W-:Y:S02]  /*0740*/  PRMT R13, R20, 0x7772, RZ ;  /* 0x00007772140d7816 */ /* 0x000fe400000000ff */
[----:B------:R-:W-:Y:S02]  /*0750*/  LOP3.LUT R14, R12, 0xff, RZ, 0xc0, !PT ;  /* 0x000000ff0c0e7812 */ /* 0x000fe400078ec0ff */
[----:B------:R-:W-:Y:S02]  /*0760*/  LOP3.LUT R12, R13, 0xff, RZ, 0xc0, !PT ;  /* 0x000000ff0d0c7812 */ /* 0x000fe400078ec0ff */
[----:B------:R-:W-:Y:S02]  /*0770*/  IADD3.X R8, PT, PT, RZ, R8, RZ, P1, P2 ;  /* 0x00000008ff087210 */ /* 0x000fe40000fe44ff */
[----:B------:R-:W-:Y:S02]  /*0780*/  IADD3 R25, P1, P2, R12, R25, R14 ;  /* 0x000000190c197210 */ /* 0x000fe40007a3e00e */
[----:B------:R-:W-:-:S02]  /*0790*/  PRMT R12, R27, 0x7770, RZ ;  /* 0x000077701b0c7816 */ /* 0x000fc400000000ff */
[----:B------:R-:W-:Y:S02]  /*07a0*/  PRMT R13, R27, 0x7771, RZ ;  /* 0x000077711b0d7816 */ /* 0x000fe400000000ff */
[----:B------:R-:W-:Y:S02]  /*07b0*/  LOP3.LUT R12, R12, 0xff, RZ, 0xc0, !PT ;  /* 0x000000ff0c0c7812 */ /* 0x000fe400078ec0ff */
[----:B------:R-:W-:Y:S02]  /*07c0*/  PRMT R22, R22, 0x7773, RZ ;  /* 0x0000777316167816 */ /* 0x000fe400000000ff */
[----:B------:R-:W-:Y:S02]  /*07d0*/  PRMT R20, R20, 0x7773, RZ ;  /* 0x0000777314147816 */ /* 0x000fe400000000ff */
[----:B------:R-:W-:Y:S02]  /*07e0*/  LOP3.LUT R13, R13, 0xff, RZ, 0xc0, !PT ;  /* 0x000000ff0d0d7812 */ /* 0x000fe400078ec0ff */
[----:B------:R-:W-:-:S02]  /*07f0*/  IADD3.X R21, PT, PT, RZ, R21, RZ, P3, P4 ;  /* 0x00000015ff157210 */ /* 0x000fc40001fe84ff */
[----:B------:R-:W-:Y:S02]  /*0800*/  IADD3.X R5, PT, PT, RZ, R5, RZ, P1, P2 ;  /* 0x00000005ff057210 */ /* 0x000fe40000fe44ff */
[----:B------:R-:W-:Y:S02]  /*0810*/  LOP3.LUT R22, R22, 0xff, RZ, 0xc0, !PT ;  /* 0x000000ff16167812 */ /* 0x000fe400078ec0ff */
[----:B------:R-:W-:Y:S02]  /*0820*/  LOP3.LUT R20, R20, 0xff, RZ, 0xc0, !PT ;  /* 0x000000ff14147812 */ /* 0x000fe400078ec0ff */
[----:B------:R-:W-:Y:S02]  /*0830*/  IADD3.X R3, PT, PT, RZ, R3, RZ, P5, P6 ;  /* 0x00000003ff037210 */ /* 0x000fe40002fec4ff */
[----:B------:R-:W-:-:S04]  /*0840*/  IADD3 R9, P5, P6, R20, R9, R22 ;  /* 0x0000000914097210 */ /* 0x000fc80007ebe016 */
[----:B------:R-:W-:Y:S01]  /*0850*/  IADD3.X R8, PT, PT, RZ, R8, RZ, P5, P6 ;  /* 0x00000008ff087210 */ /* 0x000fe20002fec4ff */
[----:B------:R-:W-:Y:S02]  /*0860*/  VIADD R24, R24, 0x8 ;  /* 0x0000000818187836 */ /* 0x000fe40000000000 */
[----:B------:R-:W-:Y:S01]  /*0870*/  VIADD R17, R17, 0x8 ;  /* 0x0000000811117836 */ /* 0x000fe20000000000 */
[C---:B--2---:R-:W-:Y:S02]  /*0880*/  PRMT R14, R26.reuse, 0x7770, RZ ;  /* 0x000077701a0e7816 */ /* 0x044fe400000000ff */
[----:B------:R-:W-:Y:S02]  /*0890*/  PRMT R16, R26, 0x7771, RZ ;  /* 0x000077711a107816 */ /* 0x000fe400000000ff */
[----:B------:R-:W-:Y:S02]  /*08a0*/  LOP3.LUT R29, R14, 0xff, RZ, 0xc0, !PT ;  /* 0x000000ff0e1d7812 */ /* 0x000fe400078ec0ff */
[----:B------:R-:W-:-:S02]  /*08b0*/  LOP3.LUT R16, R16, 0xff, RZ, 0xc0, !PT ;  /* 0x000000ff10107812 */ /* 0x000fc400078ec0ff */
[----:B------:R-:W-:Y:S02]  /*08c0*/  IADD3 R4, P4, P3, R29, R4, R12 ;  /* 0x000000041d047210 */ /* 0x000fe40007b9e00c */
[----:B------:R-:W-:Y:S02]  /*08d0*/  IADD3 R19, P2, P1, R16, R19, R13 ;  /* 0x0000001310137210 */ /* 0x000fe4000795e00d */
[----:B------:R-:W-:Y:S02]  /*08e0*/  PRMT R12, R27, 0x7772, RZ ;  /* 0x000077721b0c7816 */ /* 0x000fe400000000ff */
[----:B------:R-:W-:Y:S02]  /*08f0*/  PRMT R13, R26, 0x7772, RZ ;  /* 0x000077721a0d7816 */ /* 0x000fe400000000ff */
[----:B------:R-:W-:Y:S02]  /*0900*/  LOP3.LUT R14, R12, 0xff, RZ, 0xc0, !PT ;  /* 0x000000ff0c0e7812 */ /* 0x000fe400078ec0ff */
[----:B------:R-:W-:-:S02]  /*0910*/  LOP3.LUT R12, R13, 0xff, RZ, 0xc0, !PT ;  /* 0x000000ff0d0c7812 */ /* 0x000fc400078ec0ff */
[----:B---3--:R-:W-:Y:S02]  /*0920*/  PRMT R13, R7, 0x7771, RZ ;  /* 0x00007771070d7816 */ /* 0x008fe400000000ff */
[----:B------:R-:W-:Y:S02]  /*0930*/  PRMT R16, R23, 0x7771, RZ ;  /* 0x0000777117107816 */ /* 0x000fe400000000ff */
[----:B------:R-:W-:Y:S02]  /*0940*/  PRMT R27, R27, 0x7773, RZ ;  /* 0x000077731b1b7816 */ /* 0x000fe400000000ff */
[----:B------:R-:W-:Y:S02]  /*0950*/  PRMT R26, R26, 0x7773, RZ ;  /* 0x000077731a1a7816 */ /* 0x000fe400000000ff */
[----:B------:R-:W-:Y:S02]  /*0960*/  IADD3 R25, P6, P5, R12, R25, R14 ;  /* 0x000000190c197210 */ /* 0x000fe40007dde00e */
[----:B------:R-:W-:-:S02]  /*0970*/  LOP3.LUT R13, R13, 0xff, RZ, 0xc0, !PT ;  /* 0x000000ff0d0d7812 */ /* 0x000fc400078ec0ff */
[----:B------:R-:W-:Y:S02]  /*0980*/  LOP3.LUT R16, R16, 0xff, RZ, 0xc0, !PT ;  /* 0x000000ff10107812 */ /* 0x000fe400078ec0ff */
[----:B------:R-:W-:Y:S02]  /*0990*/  LOP3.LUT R27, R27, 0xff, RZ, 0xc0, !PT ;  /* 0x000000ff1b1b7812 */ /* 0x000fe400078ec0ff */
[----:B------:R-:W-:Y:S02]  /*09a0*/  LOP3.LUT R26, R26, 0xff, RZ, 0xc0, !PT ;  /* 0x000000ff1a1a7812 */ /* 0x000fe400078ec0ff */
[----:B------:R-:W-:Y:S02]  /*09b0*/  PRMT R12, R7, 0x7770, RZ ;  /* 0x00007770070c7816 */ /* 0x000fe400000000ff */
[----:B------:R-:W-:Y:S02]  /*09c0*/  PRMT R14, R23, 0x7770, RZ ;  /* 0x00007770170e7816 */ /* 0x000fe400000000ff */
[----:B------:R-:W-:-:S02]  /*09d0*/  IADD3.X R5, PT, PT, RZ, R5, RZ, P6, P5 ;  /* 0x00000005ff057210 */ /* 0x000fc400037ea4ff */
[----:B------:R-:W-:Y:S02]  /*09e0*/  IADD3.X R3, PT, PT, RZ, R3, RZ, P4, P3 ;  /* 0x00000003ff037210 */ /* 0x000fe400027e64ff */
[----:B------:R-:W-:Y:S02]  /*09f0*/  IADD3.X R21, PT, PT, RZ, R21, RZ, P2, P1 ;  /* 0x00000015ff157210 */ /* 0x000fe400017e24ff */
[----:B------:R-:W-:Y:S02]  /*0a00*/  IADD3 R19, P6, P5, R16, R19, R13 ;  /* 0x0000001310137210 */ /* 0x000fe40007dde00d */
[----:B------:R-:W-:Y:S02]  /*0a10*/  IADD3 R9, P3, P4, R26, R9, R27 ;  /* 0x000000091a097210 */ /* 0x000fe40007c7e01b */
[----:B------:R-:W-:Y:S02]  /*0a20*/  LOP3.LUT R12, R12, 0xff, RZ, 0xc0, !PT ;  /* 0x000000ff0c0c7812 */ /* 0x000fe400078ec0ff */
[----:B------:R-:W-:-:S02]  /*0a30*/  LOP3.LUT R27, R14, 0xff, RZ, 0xc0, !PT ;  /* 0x000000ff0e1b7812 */ /* 0x000fc400078ec0ff */
[----:B------:R-:W-:Y:S02]  /*0a40*/  IADD3.X R21, PT, PT, RZ, R21, RZ, P6, P5 ;  /* 0x00000015ff157210 */ /* 0x000fe400037ea4ff */
[----:B------:R-:W-:Y:S02]  /*0a50*/  ISETP.NE.AND P5, PT, R24, RZ, PT ;  /* 0x000000ff1800720c */ /* 0x000fe40003fa5270 */
[----:B------:R-:W-:Y:S02]  /*0a60*/  IADD3 R4, P1, P2, R27, R4, R12 ;  /* 0x000000041b047210 */ /* 0x000fe40007a3e00c */
[----:B------:R-:W-:Y:S02]  /*0a70*/  PRMT R12, R7, 0x7772, RZ ;  /* 0x00007772070c7816 */ /* 0x000fe400000000ff */
[----:B------:R-:W-:Y:S02]  /*0a80*/  PRMT R13, R23, 0x7772, RZ ;  /* 0x00007772170d7816 */ /* 0x000fe400000000ff */
[----:B------:R-:W-:-:S02]  /*0a90*/  PRMT R7, R7, 0x7773, RZ ;  /* 0x0000777307077816 */ /* 0x000fc400000000ff */
[----:B------:R-:W-:Y:S02]  /*0aa0*/  PRMT R23, R23, 0x7773, RZ ;  /* 0x0000777317177816 */ /* 0x000fe400000000ff */
[----:B------:R-:W-:Y:S02]  /*0ab0*/  LOP3.LUT R16, R12, 0xff, RZ, 0xc0, !PT ;  /* 0x000000ff0c107812 */ /* 0x000fe400078ec0ff */
[----:B------:R-:W-:Y:S02]  /*0ac0*/  LOP3.LUT R14, R13, 0xff, RZ, 0xc0, !PT ;  /* 0x000000ff0d0e7812 */ /* 0x000fe400078ec0ff */
[----:B------:R-:W-:Y:S02]  /*0ad0*/  LOP3.LUT R13, R7, 0xff, RZ, 0xc0, !PT ;  /* 0x000000ff070d7812 */ /* 0x000fe400078ec0ff */
[----:B------:R-:W-:Y:S02]  /*0ae0*/  LOP3.LUT R12, R23, 0xff, RZ, 0xc0, !PT ;  /* 0x000000ff170c7812 */ /* 0x000fe400078ec0ff */
[----:B------:R-:W-:-:S02]  /*0af0*/  IADD3.X R8, PT, PT, RZ, R8, RZ, P3, P4 ;  /* 0x00000008ff087210 */ /* 0x000fc40001fe84ff */
[----:B------:R-:W-:Y:S02]  /*0b00*/  IADD3.X R3, PT, PT, RZ, R3, RZ, P1, P2 ;  /* 0x00000003ff037210 */ /* 0x000fe40000fe44ff */
[----:B------:R-:W-:Y:S02]  /*0b10*/  IADD3 R7, P4, P3, R14, R25, R16 ;  /* 0x000000190e077210 */ /* 0x000fe40007b9e010 */
[----:B------:R-:W-:Y:S02]  /*0b20*/  IADD3 R9, P1, P2, R12, R9, R13 ;  /* 0x000000090c097210 */ /* 0x000fe40007a3e00d */
[----:B------:R-:W-:Y:S02]  /*0b30*/  IADD3.X R5, PT, PT, RZ, R5, RZ, P4, P3 ;  /* 0x00000005ff057210 */ /* 0x000fe400027e64ff */
[----:B------:R-:W-:Y:S01]  /*0b40*/  IADD3.X R8, PT, PT, RZ, R8, RZ, P1, P2 ;  /* 0x00000008ff087210 */ /* 0x000fe20000fe44ff */
[----:B------:R-:W-:Y:S08]  /*0b50*/  @P5 BRA `(.L_x_1598) ;  /* 0xfffffff800445947 */ /* 0x000ff0000383ffff */
[----:B------:R-:W-:-:S07]  /*0b60*/  IMAD.U32 R17, RZ, RZ, UR10 ;  /* 0x0000000aff117e24 */ /* 0x000fce000f8e00ff */
.L_x_1597:
[----:B------:R-:W-:-:S09]  /*0b70*/  UISETP.NE.AND UP0, UPT, UR8, URZ, UPT ;  /* 0x000000ff0800728c */ /* 0x000fd2000bf05270 */
[----:B------:R-:W-:Y:S05]  /*0b80*/  BRA.U !UP0, `(.L_x_1599) ;  /* 0x0000000508cc7547 */ /* 0x000fea000b800000 */
[----:B------:R-:W-:Y:S02]  /*0b90*/  UIADD3 UR7, UPT, UPT, UR8, -0x1, URZ ;  /* 0xffffffff08077890 */ /* 0x000fe4000fffe0ff */
[----:B------:R-:W-:Y:S02]  /*0ba0*/  UISETP.NE.AND UP1, UPT, UR9, URZ, UPT ;  /* 0x000000ff0900728c */ /* 0x000fe4000bf25270 */
[----:B------:R-:W-:-:S09]  /*0bb0*/  UISETP.GE.U32.AND UP0, UPT, UR7, 0x3, UPT ;  /* 0x000000030700788c */ /* 0x000fd2000bf06070 */
[----:B------:R-:W-:Y:S05]  /*0bc0*/  BRA.U !UP0, `(.L_x_1600) ;  /* 0x0000000108e07547 */ /* 0x000fea000b800000 */
[----:B------:R-:W0:Y:S01]  /*0bd0*/  LDC.64 R12, c[0x0][0x380] ;  /* 0x0000e000ff0c7b82 */ /* 0x000e220000000a00 */
[----:B------:R-:W-:-:S04]  /*0be0*/  IMAD.IADD R23, R0, 0x1, R17 ;  /* 0x0000000100177824 */ /* 0x000fc800078e0211 */
[----:B0-----:R-:W-:-:S05]  /*0bf0*/  IMAD.WIDE R12, R23, 0x4, R12 ;  /* 0x00000004170c7825 */ /* 0x001fca00078e020c */
[----:B------:R-:W2:Y:S04]  /*0c00*/  LDG.E R22, desc[UR12][R12.64] ;  /* 0x0000000c0c167981 */ /* 0x000ea8000c1e1900 */
[----:B------:R-:W3:Y:S04]  /*0c10*/  LDG.E R20, desc[UR12][R12.64+0x4] ;  /* 0x0000040c0c147981 */ /* 0x000ee8000c1e1900 */
[----:B------:R-:W4:Y:S04]  /*0c20*/  LDG.E R14, desc[UR12][R12.64+0x8] ;  /* 0x0000080c0c0e7981 */ /* 0x000f28000c1e1900 */
[----:B------:R0:W5:Y:S01]  /*0c30*/  LDG.E R16, desc[UR12][R12.64+0xc] ;  /* 0x00000c0c0c107981 */ /* 0x000162000c1e1900 */
[----:B------:R-:W-:Y:S01]  /*0c40*/  VIADD R17, R17, 0x4 ;  /* 0x0000000411117836 */ /* 0x000fe20000000000 */
[----:B--2---:R-:W-:-:S02]  /*0c50*/  PRMT R23, R22, 0x7770, RZ ;  /* 0x0000777016177816 */ /* 0x004fc400000000ff */
[----:B---3--:R-:W-:Y:S02]  /*0c60*/  PRMT R24, R20, 0x7770, RZ ;  /* 0x0000777014187816 */ /* 0x008fe400000000ff */
[----:B------:R-:W-:Y:S02]  /*0c70*/  LOP3.LUT R25, R23, 0xff, RZ, 0xc0, !PT ;  /* 0x000000ff17197812 */ /* 0x000fe400078ec0ff */
[----:B------:R-:W-:Y:S02]  /*0c80*/  LOP3.LUT R23, R24, 0xff, RZ, 0xc0, !PT ;  /* 0x000000ff18177812 */ /* 0x000fe400078ec0ff */
[C---:B------:R-:W-:Y:S02]  /*0c90*/  PRMT R24, R22.reuse, 0x7772, RZ ;  /* 0x0000777216187816 */ /* 0x040fe400000000ff */
[----:B------:R-:W-:Y:S02]  /*0ca0*/  IADD3 R4, P1, P4, R23, R4, R25 ;  /* 0x0000000417047210 */ /* 0x000fe40007c3e019 */
[----:B------:R-:W-:-:S02]  /*0cb0*/  PRMT R23, R22, 0x7771, RZ ;  /* 0x0000777116177816 */ /* 0x000fc400000000ff */
[C---:B------:R-:W-:Y:S02]  /*0cc0*/  PRMT R25, R20.reuse, 0x7771, RZ ;  /* 0x0000777114197816 */ /* 0x040fe400000000ff */
[----:B------:R-:W-:Y:S02]  /*0cd0*/  PRMT R26, R20, 0x7772, RZ ;  /* 0x00007772141a7816 */ /* 0x000fe400000000ff */
[----:B------:R-:W-:Y:S02]  /*0ce0*/  PRMT R22, R22, 0x7773, RZ ;  /* 0x0000777316167816 */ /* 0x000fe400000000ff */
[----:B------:R-:W-:Y:S02]  /*0cf0*/  PRMT R20, R20, 0x7773, RZ ;  /* 0x0000777314147816 */ /* 0x000fe400000000ff */
[----:B------:R-:W-:Y:S02]  /*0d00*/  LOP3.LUT R23, R23, 0xff, RZ, 0xc0, !PT ;  /* 0x000000ff17177812 */ /* 0x000fe400078ec0ff */
[----:B0-----:R-:W-:-:S02]  /*0d10*/  LOP3.LUT R12, R25, 0xff, RZ, 0xc0, !PT ;  /* 0x000000ff190c7812 */ /* 0x001fc400078ec0ff */
[----:B------:R-:W-:Y:S02]  /*0d20*/  LOP3.LUT R22, R22, 0xff, RZ, 0xc0, !PT ;  /* 0x000000ff16167812 */ /* 0x000fe400078ec0ff */
[----:B------:R-:W-:Y:S02]  /*0d30*/  LOP3.LUT R20, R20, 0xff, RZ, 0xc0, !PT ;  /* 0x000000ff14147812 */ /* 0x000fe400078ec0ff */
[----:B------:R-:W-:Y:S02]  /*0d40*/  IADD3.X R3, PT, PT, RZ, R3, RZ, P1, P4 ;  /* 0x00000003ff037210 */ /* 0x000fe40000fe84ff */
[----:B------:R-:W-:Y:S02]  /*0d50*/  LOP3.LUT R24, R24, 0xff, RZ, 0xc0, !PT ;  /* 0x000000ff18187812 */ /* 0x000fe400078ec0ff */
[----:B------:R-:W-:Y:S02]  /*0d60*/  LOP3.LUT R26, R26, 0xff, RZ, 0xc0, !PT ;  /* 0x000000ff1a1a7812 */ /* 0x000fe400078ec0ff */
[----:B------:R-:W-:-:S02]  /*0d70*/  IADD3 R19, P2, P3, R12, R19, R23 ;  /* 0x000000130c137210 */ /* 0x000fc40007b5e017 */
[----:B------:R-:W-:Y:S02]  /*0d80*/  IADD3 R9, P4, P1, R20, R9, R22 ;  /* 0x0000000914097210 */ /* 0x000fe4000799e016 */
[----:B----4-:R-:W-:Y:S02]  /*0d90*/  PRMT R12, R14, 0x7770, RZ ;  /* 0x000077700e0c7816 */ /* 0x010fe400000000ff */
[----:B-----5:R-:W-:Y:S02]  /*0da0*/  PRMT R20, R16, 0x7770, RZ ;  /* 0x0000777010147816 */ /* 0x020fe400000000ff */
[----:B------:R-:W-:Y:S02]  /*0db0*/  PRMT R13, R14, 0x7771, RZ ;  /* 0x000077710e0d7816 */ /* 0x000fe400000000ff */
[----:B------:R-:W-:Y:S02]  /*0dc0*/  PRMT R22, R16, 0x7771, RZ ;  /* 0x0000777110167816 */ /* 0x000fe400000000ff */
[----:B------:R-:W-:-:S02]  /*0dd0*/  IADD3 R7, P5, P6, R26, R7, R24 ;  /* 0x000000071a077210 */ /* 0x000fc40007ebe018 */
[----:B------:R-:W-:Y:S02]  /*0de0*/  LOP3.LUT R12, R12, 0xff, RZ, 0xc0, !PT ;  /* 0x000000ff0c0c7812 */ /* 0x000fe400078ec0ff */
[----:B------:R-:W-:Y:S02]  /*0df0*/  LOP3.LUT R23, R20, 0xff, RZ, 0xc0, !PT ;  /* 0x000000ff14177812 */ /* 0x000fe400078ec0ff */
[----:B------:R-:W-:Y:S02]  /*0e00*/  LOP3.LUT R13, R13, 0xff, RZ, 0xc0, !PT ;  /* 0x000000ff0d0d7812 */ /* 0x000fe400078ec0ff */
[----:B------:R-:W-:Y:S02]  /*0e10*/  LOP3.LUT R22, R22, 0xff, RZ, 0xc0, !PT ;  /* 0x000000ff16167812 */ /* 0x000fe400078ec0ff */
[----:B------:R-:W-:Y:S02]  /*0e20*/  IADD3.X R21, PT, PT, RZ, R21, RZ, P2, P3 ;  /* 0x00000015ff157210 */ /* 0x000fe400017e64ff */
[----:B------:R-:W-:-:S02]  /*0e30*/  IADD3.X R5, PT, PT, RZ, R5, RZ, P5, P6 ;  /* 0x00000005ff057210 */ /* 0x000fc40002fec4ff */
[----:B------:R-:W-:Y:S02]  /*0e40*/  IADD3 R4, P3, P2, R23, R4, R12 ;  /* 0x0000000417047210 */ /* 0x000fe40007a7e00c */
[----:B------:R-:W-:Y:S02]  /*0e50*/  IADD3 R19, P6, P5, R22, R19, R13 ;  /* 0x0000001316137210 */ /* 0x000fe40007dde00d */
[----:B------:R-:W-:Y:S02]  /*0e60*/  PRMT R12, R14, 0x7772, RZ ;  /* 0x000077720e0c7816 */ /* 0x000fe400000000ff */
[----:B------:R-:W-:Y:S02]  /*0e70*/  PRMT R13, R16, 0x7772, RZ ;  /* 0x00007772100d7816 */ /* 0x000fe400000000ff */
[----:B------:R-:W-:Y:S02]  /*0e80*/  PRMT R14, R14, 0x7773, RZ ;  /* 0x000077730e0e7816 */ /* 0x000fe400000000ff */
[----:B------:R-:W-:-:S02]  /*0e90*/  PRMT R16, R16, 0x7773, RZ ;  /* 0x0000777310107816 */ /* 0x000fc400000000ff */
        /* <DEDUP_REMOVED lines=8> */
[----:B------:R-:W-:Y:S02]  /*0f20*/  IADD3.X R21, PT, PT, RZ, R21, RZ, P6, P5 ;  /* 0x00000015ff157210 */ /* 0x000fe400037ea4ff */
[----:B------:R-:W-:Y:S02]  /*0f30*/  IADD3.X R5, PT, PT, RZ, R5, RZ, P1, P4 ;  /* 0x00000005ff057210 */ /* 0x000fe40000fe84ff */
[----:B------:R-:W-:-:S07]  /*0f40*/  IADD3.X R8, PT, PT, RZ, R8, RZ, P2, P3 ;  /* 0x00000008ff087210 */ /* 0x000fce00017e64ff */
.L_x_1600:
[----:B------:R-:W-:Y:S05]  /*0f50*/  BRA.U !UP1, `(.L_x_1599) ;  /* 0x0000000109d87547 */ /* 0x000fea000b800000 */
[----:B------:R-:W-:Y:S01]  /*0f60*/  UISETP.NE.AND UP0, UPT, UR9, 0x1, UPT ;  /* 0x000000010900788c */ /* 0x000fe2000bf05270 */
[----:B------:R-:W-:-:S08]  /*0f70*/  LOP3.LUT P1, RZ, R15, 0x1, RZ, 0xc0, !PT ;  /* 0x000000010fff7812 */ /* 0x000fd0000782c0ff */
[----:B------:R-:W-:Y:S05]  /*0f80*/  BRA.U !UP0, `(.L_x_1601) ;  /* 0x0000000108787547 */ /* 0x000fea000b800000 */
[----:B------:R-:W0:Y:S01]  /*0f90*/  LDC.64 R12, c[0x0][0x380] ;  /* 0x0000e000ff0c7b82 */ /* 0x000e220000000a00 */
[----:B------:R-:W-:-:S04]  /*0fa0*/  IMAD.IADD R15, R0, 0x1, R17 ;  /* 0x00000001000f7824 */ /* 0x000fc800078e0211 */
[----:B0-----:R-:W-:-:S05]  /*0fb0*/  IMAD.WIDE R12, R15, 0x4, R12 ;  /* 0x000000040f0c7825 */ /* 0x001fca00078e020c */
[----:B------:R-:W2:Y:S04]  /*0fc0*/  LDG.E R14, desc[UR12][R12.64] ;  /* 0x0000000c0c0e7981 */ /* 0x000ea8000c1e1900 */
[----:B------:R-:W3:Y:S01]  /*0fd0*/  LDG.E R20, desc[UR12][R12.64+0x4] ;  /* 0x0000040c0c147981 */ /* 0x000ee2000c1e1900 */
[----:B------:R-:W-:Y:S01]  /*0fe0*/  VIADD R17, R17, 0x2 ;  /* 0x0000000211117836 */ /* 0x000fe20000000000 */
[C---:B--2---:R-:W-:Y:S02]  /*0ff0*/  PRMT R15, R14.reuse, 0x7770, RZ ;  /* 0x000077700e0f7816 */ /* 0x044fe400000000ff */
[----:B------:R-:W-:Y:S02]  /*1000*/  PRMT R16, R14, 0x7771, RZ ;  /* 0x000077710e107816 */ /* 0x000fe400000000ff */
[----:B---3--:R-:W-:-:S02]  /*1010*/  PRMT R22, R20, 0x7770, RZ ;  /* 0x0000777014167816 */ /* 0x008fc400000000ff */
[----:B------:R-:W-:Y:S02]  /*1020*/  LOP3.LUT R15, R15, 0xff, RZ, 0xc0, !PT ;  /* 0x000000ff0f0f7812 */ /* 0x000fe400078ec0ff */
[----:B------:R-:W-:Y:S02]  /*1030*/  LOP3.LUT R22, R22, 0xff, RZ, 0xc0, !PT ;  /* 0x000000ff16167812 */ /* 0x000fe400078ec0ff */
[----:B------:R-:W-:Y:S02]  /*1040*/  PRMT R23, R20, 0x7771, RZ ;  /* 0x0000777114177816 */ /* 0x000fe400000000ff */
[----:B------:R-:W-:Y:S02]  /*1050*/  IADD3 R4, P4, P5, R22, R4, R15 ;  /* 0x0000000416047210 */ /* 0x000fe40007d9e00f */
[----:B------:R-:W-:Y:S02]  /*1060*/  LOP3.LUT R16, R16, 0xff, RZ, 0xc0, !PT ;  /* 0x000000ff10107812 */ /* 0x000fe400078ec0ff */
[----:B------:R-:W-:-:S02]  /*1070*/  LOP3.LUT R23, R23, 0xff, RZ, 0xc0, !PT ;  /* 0x000000ff17177812 */ /* 0x000fc400078ec0ff */
[----:B------:R-:W-:Y:S02]  /*1080*/  PRMT R15, R14, 0x7772, RZ ;  /* 0x000077720e0f7816 */ /* 0x000fe400000000ff */
        /* <DEDUP_REMOVED lines=8> */
[----:B------:R-:W-:Y:S02]  /*1110*/  IADD3.X R3, PT, PT, RZ, R3, RZ, P4, P5 ;  /* 0x00000003ff037210 */ /* 0x000fe400027ea4ff */
[----:B------:R-:W-:Y:S02]  /*1120*/  IADD3.X R21, PT, PT, RZ, R21, RZ, P2, P3 ;  /* 0x00000015ff157210 */ /* 0x000fe400017e64ff */
[----:B------:R-:W-:-:S02]  /*1130*/  IADD3 R7, P5, P4, R13, R7, R12 ;  /* 0x000000070d077210 */ /* 0x000fc40007cbe00c */
[----:B------:R-:W-:Y:S02]  /*1140*/  IADD3 R9, P2, P3, R20, R9, R14 ;  /* 0x0000000914097210 */ /* 0x000fe40007b5e00e */
[----:B------:R-:W-:Y:S02]  /*1150*/  IADD3.X R5, PT, PT, RZ, R5, RZ, P5, P4 ;  /* 0x00000005ff057210 */ /* 0x000fe40002fe84ff */
[----:B------:R-:W-:-:S09]  /*1160*/  IADD3.X R8, PT, PT, RZ, R8, RZ, P2, P3 ;  /* 0x00000008ff087210 */ /* 0x000fd200017e64ff */
.L_x_1601:
[----:B------:R-:W-:Y:S05]  /*1170*/  @!P1 BRA `(.L_x_1599) ;  /* 0x0000000000509947 */ /* 0x000fea0003800000 */
[----:B------:R-:W0:Y:S01]  /*1180*/  LDC.64 R12, c[0x0][0x380] ;  /* 0x0000e000ff0c7b82 */ /* 0x000e220000000a00 */
[----:B------:R-:W-:-:S04]  /*1190*/  IMAD.IADD R17, R0, 0x1, R17 ;  /* 0x0000000100117824 */ /* 0x000fc800078e0211 */
[----:B0-----:R-:W-:-:S06]  /*11a0*/  IMAD.WIDE R12, R17, 0x4, R12 ;  /* 0x00000004110c7825 */ /* 0x001fcc00078e020c */
[----:B------:R-:W2:Y:S02]  /*11b0*/  LDG.E R12, desc[UR12][R12.64] ;  /* 0x0000000c0c0c7981 */ /* 0x000ea4000c1e1900 */
[C---:B--2---:R-:W-:Y:S02]  /*11c0*/  PRMT R0, R12.reuse, 0x7770, RZ ;  /* 0x000077700c007816 */ /* 0x044fe400000000ff */
[C---:B------:R-:W-:Y:S02]  /*11d0*/  PRMT R14, R12.reuse, 0x7771, RZ ;  /* 0x000077710c0e7816 */ /* 0x040fe400000000ff */
[C---:B------:R-:W-:Y:S02]  /*11e0*/  PRMT R15, R12.reuse, 0x7772, RZ ;  /* 0x000077720c0f7816 */ /* 0x040fe400000000ff */
[----:B------:R-:W-:Y:S02]  /*11f0*/  PRMT R16, R12, 0x7773, RZ ;  /* 0x000077730c107816 */ /* 0x000fe400000000ff */
[----:B------:R-:W-:-:S02]  /*1200*/  LOP3.LUT R17, R0, 0xff, RZ, 0xc0, !PT ;  /* 0x000000ff00117812 */ /* 0x000fc400078ec0ff */
[----:B------:R-:W-:Y:S02]  /*1210*/  LOP3.LUT R14, R14, 0xff, RZ, 0xc0, !PT ;  /* 0x000000ff0e0e7812 */ /* 0x000fe400078ec0ff */
[----:B------:R-:W-:Y:S02]  /*1220*/  LOP3.LUT R0, R15, 0xff, RZ, 0xc0, !PT ;  /* 0x000000ff0f007812 */ /* 0x000fe400078ec0ff */
[----:B------:R-:W-:Y:S02]  /*1230*/  LOP3.LUT R16, R16, 0xff, RZ, 0xc0, !PT ;  /* 0x000000ff10107812 */ /* 0x000fe400078ec0ff */
[----:B------:R-:W-:Y:S02]  /*1240*/  IADD3 R4, P1, PT, R17, R4, RZ ;  /* 0x0000000411047210 */ /* 0x000fe40007f3e0ff */
[----:B------:R-:W-:Y:S02]  /*1250*/  IADD3 R19, P2, PT, R14, R19, RZ ;  /* 0x000000130e137210 */ /* 0x000fe40007f5e0ff */
[----:B------:R-:W-:Y:S01]  /*1260*/  IADD3 R7, P3, PT, R0, R7, RZ ;  /* 0x0000000700077210 */ /* 0x000fe20007f7e0ff */
[----:B------:R-:W-:Y:S01]  /*1270*/  IMAD.X R3, RZ, RZ, R3, P1 ;  /* 0x000000ffff037224 */ /* 0x000fe200008e0603 */
[----:B------:R-:W-:Y:S01]  /*1280*/  IADD3 R9, P4, PT, R16, R9, RZ ;  /* 0x0000000910097210 */ /* 0x000fe20007f9e0ff */
[----:B------:R-:W-:-:S02]  /*1290*/  IMAD.X R21, RZ, RZ, R21, P2 ;  /* 0x000000ffff157224 */ /* 0x000fc400010e0615 */
[----:B------:R-:W-:Y:S02]  /*12a0*/  IMAD.X R5, RZ, RZ, R5, P3 ;  /* 0x000000ffff057224 */ /* 0x000fe400018e0605 */
[----:B------:R-:W-:-:S08]  /*12b0*/  IMAD.X R8, RZ, RZ, R8, P4 ;  /* 0x000000ffff087224 */ /* 0x000fd000020e0608 */
.L_x_1599:
[----:B------:R-:W-:Y:S05]  /*12c0*/  @P0 BRA `(.L_x_1602) ;  /* 0xfffffff0003c0947 */ /* 0x000fea000383ffff */
[----:B------:R-:W-:Y:S01]  /*12d0*/  ISETP.NE.U32.AND P0, PT, R3, RZ, PT ;  /* 0x000000ff0300720c */ /* 0x000fe20003f05070 */
[----:B------:R-:W-:Y:S01]  /*12e0*/  BSSY.RECONVERGENT B1, `(.L_x_1603) ;  /* 0x000001c000017945 */ /* 0x000fe20003800200 */
[----:B------:R-:W-:-:S11]  /*12f0*/  IMAD.MOV.U32 R6, RZ, RZ, RZ ;  /* 0x000000ffff067224 */ /* 0x000fd600078e00ff */
[----:B------:R-:W-:Y:S05]  /*1300*/  @P0 BRA `(.L_x_1604) ;  /* 0x0000000000500947 */ /* 0x000fea0003800000 */
[----:B------:R-:W0:Y:S01]  /*1310*/  I2F.U32.RP R0, UR4 ;  /* 0x0000000400007d06 */ /* 0x000e220008209000 */
[----:B------:R-:W-:-:S07]  /*1320*/  ISETP.NE.U32.AND P2, PT, RZ, UR4, PT ;  /* 0x00000004ff007c0c */ /* 0x000fce000bf45070 */
[----:B0-----:R-:W0:Y:S02]  /*1330*/  MUFU.RCP R0, R0 ;  /* 0x0000000000007308 */ /* 0x001e240000001000 */
[----:B0-----:R-:W-:-:S06]  /*1340*/  VIADD R2, R0, 0xffffffe ;  /* 0x0ffffffe00027836 */ /* 0x001fcc0000000000 */
[----:B------:R0:W1:Y:S02]  /*1350*/  F2I.FTZ.U32.TRUNC.NTZ R3, R2 ;  /* 0x0000000200037305 */ /* 0x000064000021f000 */
[----:B0-----:R-:W-:Y:S02]  /*1360*/  IMAD.MOV.U32 R2, RZ, RZ, RZ ;  /* 0x000000ffff027224 */ /* 0x001fe400078e00ff */
[----:B-1----:R-:W-:-:S04]  /*1370*/  IMAD.MOV R13, RZ, RZ, -R3 ;  /* 0x000000ffff0d7224 */ /* 0x002fc800078e0a03 */
[----:B------:R-:W-:-:S04]  /*1380*/  IMAD R13, R13, UR4, RZ ;  /* 0x000000040d0d7c24 */ /* 0x000fc8000f8e02ff */
[----:B------:R-:W-:-:S06]  /*1390*/  IMAD.HI.U32 R3, R3, R13, R2 ;  /* 0x0000000d03037227 */ /* 0x000fcc00078e0002 */
[----:B------:R-:W-:-:S04]  /*13a0*/  IMAD.HI.U32 R2, R3, R4, RZ ;  /* 0x0000000403027227 */ /* 0x000fc800078e00ff */
[----:B------:R-:W-:-:S04]  /*13b0*/  IMAD.MOV R3, RZ, RZ, -R2 ;  /* 0x000000ffff037224 */ /* 0x000fc800078e0a02 */
[----:B------:R-:W-:Y:S02]  /*13c0*/  IMAD R4, R3, UR4, R4 ;  /* 0x0000000403047c24 */ /* 0x000fe4000f8e0204 */
[----:B------:R-:W-:-:S03]  /*13d0*/  IMAD.MOV.U32 R3, RZ, RZ, RZ ;  /* 0x000000ffff037224 */ /* 0x000fc600078e00ff */
[----:B------:R-:W-:-:S13]  /*13e0*/  ISETP.GE.U32.AND P0, PT, R4, UR4, PT ;  /* 0x0000000404007c0c */ /* 0x000fda000bf06070 */
[----:B------:R-:W-:Y:S02]  /*13f0*/  @P0 VIADD R4, R4, -UR4 ;  /* 0x8000000404040c36 */ /* 0x000fe40008000000 */
[----:B------:R-:W-:-:S03]  /*1400*/  @P0 VIADD R2, R2, 0x1 ;  /* 0x0000000102020836 */ /* 0x000fc60000000000 */
[----:B------:R-:W-:-:S13]  /*1410*/  ISETP.GE.U32.AND P1, PT, R4, UR4, PT ;  /* 0x0000000404007c0c */ /* 0x000fda000bf26070 */
[----:B------:R-:W-:Y:S01]  /*1420*/  @P1 VIADD R2, R2, 0x1 ;  /* 0x0000000102021836 */ /* 0x000fe20000000000 */
[----:B------:R-:W-:Y:S01]  /*1430*/  @!P2 LOP3.LUT R2, RZ, UR4, RZ, 0x33, !PT ;  /* 0x00000004ff02ac12 */ /* 0x000fe2000f8e33ff */
[----:B------:R-:W-:Y:S06]  /*1440*/  BRA `(.L_x_1605) ;  /* 0x0000000000147947 */ /* 0x000fec0003800000 */
.L_x_1604:
[----:B------:R-:W-:Y:S01]  /*1450*/  IMAD.U32 R2, RZ, RZ, UR4 ;  /* 0x00000004ff027e24 */ /* 0x000fe2000f8e00ff */
[----:B------:R-:W-:-:S07]  /*1460*/  MOV R20, 0x1480 ;  /* 0x0000148000147802 */ /* 0x000fce0000000f00 */
[----:B------:R-:W-:Y:S05]  /*1470*/  CALL.REL.NOINC `($__internal_4_$__cuda_sm20_div_s64) ;  /* 0x0000000800547944 */ /* 0x000fea0003c00000 */
[----:B------:R-:W-:Y:S02]  /*1480*/  IMAD.MOV.U32 R2, RZ, RZ, R4 ;  /* 0x000000ffff027224 */ /* 0x000fe400078e0004 */
[----:B------:R-:W-:-:S07]  /*1490*/  IMAD.MOV.U32 R3, RZ, RZ, R13 ;  /* 0x000000ffff037224 */ /* 0x000fce00078e000d */
.L_x_1605:
[----:B------:R-:W-:Y:S05]  /*14a0*/  BSYNC.RECONVERGENT B1 ;  /* 0x0000000000017941 */ /* 0x000fea0003800200 */
.L_x_1603:
[----:B------:R-:W0:Y:S01]  /*14b0*/  I2F.F64.S64 R2, R2 ;  /* 0x0000000200027312 */ /* 0x000e220000301c00 */
[----:B------:R-:W-:Y:S01]  /*14c0*/  IMAD.MOV.U32 R4, RZ, RZ, 0x80000 ;  /* 0x00080000ff047424 */ /* 0x000fe200078e00ff */
[----:B------:R-:W-:Y:S01]  /*14d0*/  BSSY.RECONVERGENT B1, `(.L_x_1606) ;  /* 0x0000024000017945 */ /* 0x000fe20003800200 */
[----:B0-----:R-:W-:Y:S01]  /*14e0*/  DSETP.MIN.AND P0, P1, R2, 255, PT ;  /* 0x406fe0000200742a */ /* 0x001fe20003900000 */
[----:B------:R-:W-:-:S05]  /*14f0*/  IMAD.MOV.U32 R0, RZ, RZ, R3 ;  /* 0x000000ffff007224 */ /* 0x000fca00078e0003 */
[----:B------:R-:W-:Y:S02]  /*1500*/  FSEL R13, R0, 3.748046875, P0 ;  /* 0x406fe000000d7808 */ /* 0x000fe40000000000 */
[----:B------:R-:W-:Y:S02]  /*1510*/  SEL R12, R2, RZ, P0 ;  /* 0x000000ff020c7207 */ /* 0x000fe40000000000 */
[----:B------:R-:W-:-:S04]  /*1520*/  ISETP.NE.U32.AND P0, PT, R21, RZ, PT ;  /* 0x000000ff1500720c */ /* 0x000fc80003f05070 */
[----:B------:R-:W-:-:S04]  /*1530*/  @P1 LOP3.LUT R13, R4, 0x406fe000, RZ, 0xfc, !PT ;  /* 0x406fe000040d1812 */ /* 0x000fc800078efcff */
[----:B------:R0:W1:Y:S05]  /*1540*/  F2I.U32.F64.TRUNC R0, R12 ;  /* 0x0000000c00007311 */ /* 0x00006a000030d000 */
[----:B------:R-:W-:Y:S05]  /*1550*/  @P0 BRA `(.L_x_1607) ;  /* 0x0000000000500947 */ /* 0x000fea0003800000 */
[----:B0-----:R-:W0:Y:S01]  /*1560*/  I2F.U32.RP R12, UR4 ;  /* 0x00000004000c7d06 */ /* 0x001e220008209000 */
[----:B------:R-:W-:Y:S01]  /*1570*/  IMAD.MOV.U32 R2, RZ, RZ, RZ ;  /* 0x000000ffff027224 */ /* 0x000fe200078e00ff */
[----:B------:R-:W-:-:S06]  /*1580*/  ISETP.NE.U32.AND P2, PT, RZ, UR4, PT ;  /* 0x00000004ff007c0c */ /* 0x000fcc000bf45070 */
[----:B0-----:R-:W0:Y:S02]  /*1590*/  MUFU.RCP R12, R12 ;  /* 0x0000000c000c7308 */ /* 0x001e240000001000 */
[----:B0-----:R-:W-:-:S06]  /*15a0*/  VIADD R3, R12, 0xffffffe ;  /* 0x0ffffffe0c037836 */ /* 0x001fcc0000000000 */
[----:B------:R-:W0:Y:S02]  /*15b0*/  F2I.FTZ.U32.TRUNC.NTZ R3, R3 ;  /* 0x0000000300037305 */ /* 0x000e24000021f000 */
[----:B0-----:R-:W-:-:S04]  /*15c0*/  IMAD.MOV R13, RZ, RZ, -R3 ;  /* 0x000000ffff0d7224 */ /* 0x001fc800078e0a03 */
[----:B------:R-:W-:-:S04]  /*15d0*/  IMAD R13, R13, UR4, RZ ;  /* 0x000000040d0d7c24 */ /* 0x000fc8000f8e02ff */
[----:B------:R-:W-:-:S04]  /*15e0*/  IMAD.HI.U32 R2, R3, R13, R2 ;  /* 0x0000000d03027227 */ /* 0x000fc800078e0002 */
[----:B------:R-:W-:Y:S02]  /*15f0*/  IMAD.MOV.U32 R3, RZ, RZ, RZ ;  /* 0x000000ffff037224 */ /* 0x000fe400078e00ff */
[----:B------:R-:W-:-:S04]  /*1600*/  IMAD.HI.U32 R2, R2, R19, RZ ;  /* 0x0000001302027227 */ /* 0x000fc800078e00ff */
[----:B------:R-:W-:-:S04]  /*1610*/  IMAD.MOV R4, RZ, RZ, -R2 ;  /* 0x000000ffff047224 */ /* 0x000fc800078e0a02 */
[----:B------:R-:W-:-:S05]  /*1620*/  IMAD R19, R4, UR4, R19 ;  /* 0x0000000404137c24 */ /* 0x000fca000f8e0213 */
[----:B------:R-:W-:-:S13]  /*1630*/  ISETP.GE.U32.AND P0, PT, R19, UR4, PT ;  /* 0x0000000413007c0c */ /* 0x000fda000bf06070 */
[----:B------:R-:W-:Y:S02]  /*1640*/  @P0 VIADD R19, R19, -UR4 ;  /* 0x8000000413130c36 */ /* 0x000fe40008000000 */
[----:B------:R-:W-:-:S03]  /*1650*/  @P0 VIADD R2, R2, 0x1 ;  /* 0x0000000102020836 */ /* 0x000fc60000000000 */
[----:B------:R-:W-:-:S13]  /*1660*/  ISETP.GE.U32.AND P1, PT, R19, UR4, PT ;  /* 0x0000000413007c0c */ /* 0x000fda000bf26070 */
[----:B------:R-:W-:Y:S01]  /*1670*/  @P1 VIADD R2, R2, 0x1 ;  /* 0x0000000102021836 */ /* 0x000fe20000000000 */
[----:B------:R-:W-:Y:S01]  /*1680*/  @!P2 LOP3.LUT R2, RZ, UR4, RZ, 0x33, !PT ;  /* 0x00000004ff02ac12 */ /* 0x000fe2000f8e33ff */
[----:B------:R-:W-:Y:S06]  /*1690*/  BRA `(.L_x_1608) ;  /* 0x00000000001c7947 */ /* 0x000fec0003800000 */
.L_x_1607:
[----:B------:R-:W-:Y:S01]  /*16a0*/  IMAD.MOV.U32 R4, RZ, RZ, R19 ;  /* 0x000000ffff047224 */ /* 0x000fe200078e0013 */
[----:B------:R-:W-:Y:S01]  /*16b0*/  MOV R20, 0x16f0 ;  /* 0x000016f000147802 */ /* 0x000fe20000000f00 */
[----:B------:R-:W-:Y:S02]  /*16c0*/  IMAD.MOV.U32 R3, RZ, RZ, R21 ;  /* 0x000000ffff037224 */ /* 0x000fe400078e0015 */
[----:B------:R-:W-:-:S07]  /*16d0*/  IMAD.U32 R2, RZ, RZ, UR4 ;  /* 0x00000004ff027e24 */ /* 0x000fce000f8e00ff */
[----:B01----:R-:W-:Y:S05]  /*16e0*/  CALL.REL.NOINC `($__internal_4_$__cuda_sm20_div_s64) ;  /* 0x0000000400b87944 */ /* 0x003fea0003c00000 */
[----:B------:R-:W-:Y:S02]  /*16f0*/  IMAD.MOV.U32 R2, RZ, RZ, R4 ;  /* 0x000000ffff027224 */ /* 0x000fe400078e0004 */
[----:B------:R-:W-:-:S07]  /*1700*/  IMAD.MOV.U32 R3, RZ, RZ, R13 ;  /* 0x000000ffff037224 */ /* 0x000fce00078e000d */
.L_x_1608:
[----:B------:R-:W-:Y:S05]  /*1710*/  BSYNC.RECONVERGENT B1 ;  /* 0x0000000000017941 */ /* 0x000fea0003800200 */
.L_x_1606:
        /* <DEDUP_REMOVED lines=9> */
[----:B------:R0:W2:Y:S05]  /*17b0*/  F2I.U32.F64.TRUNC R19, R12 ;  /* 0x0000000c00137311 */ /* 0x0000aa000030d000 */
[----:B------:R-:W-:Y:S05]  /*17c0*/  @P0 BRA `(.L_x_1610) ;  /* 0x0000000000500947 */ /* 0x000fea0003800000 */
[----:B------:R-:W3:Y:S01]  /*17d0*/  I2F.U32.RP R5, UR4 ;  /* 0x0000000400057d06 */ /* 0x000ee20008209000 */
[----:B------:R-:W-:Y:S01]  /*17e0*/  IMAD.MOV.U32 R2, RZ, RZ, RZ ;  /* 0x000000ffff027224 */ /* 0x000fe200078e00ff */
[----:B------:R-:W-:-:S06]  /*17f0*/  ISETP.NE.U32.AND P2, PT, RZ, UR4, PT ;  /* 0x00000004ff007c0c */ /* 0x000fcc000bf45070 */
[----:B---3--:R-:W3:Y:S02]  /*1800*/  MUFU.RCP R5, R5 ;  /* 0x0000000500057308 */ /* 0x008ee40000001000 */
[----:B---3--:R-:W-:-:S06]  /*1810*/  VIADD R3, R5, 0xffffffe ;  /* 0x0ffffffe05037836 */ /* 0x008fcc0000000000 */
        /* <DEDUP_REMOVED lines=15> */
.L_x_1610:
[----:B------:R-:W-:Y:S01]  /*1910*/  IMAD.MOV.U32 R4, RZ, RZ, R7 ;  /* 0x000000ffff047224 */ /* 0x000fe200078e0007 */
[----:B------:R-:W-:Y:S01]  /*1920*/  MOV R20, 0x1960 ;  /* 0x0000196000147802 */ /* 0x000fe20000000f00 */
[----:B------:R-:W-:Y:S02]  /*1930*/  IMAD.MOV.U32 R3, RZ, RZ, R5 ;  /* 0x000000ffff037224 */ /* 0x000fe400078e0005 */
[----:B------:R-:W-:-:S07]  /*1940*/  IMAD.U32 R2, RZ, RZ, UR4 ;  /* 0x00000004ff027e24 */ /* 0x000fce000f8e00ff */
[----:B012---:R-:W-:Y:S05]  /*1950*/  CALL.REL.NOINC `($__internal_4_$__cuda_sm20_div_s64) ;  /* 0x00000004001c7944 */ /* 0x007fea0003c00000 */
[----:B------:R-:W-:Y:S02]  /*1960*/  IMAD.MOV.U32 R2, RZ, RZ, R4 ;  /* 0x000000ffff027224 */ /* 0x000fe400078e0004 */
[----:B------:R-:W-:-:S07]  /*1970*/  IMAD.MOV.U32 R3, RZ, RZ, R13 ;  /* 0x000000ffff037224 */ /* 0x000fce00078e000d */
.L_x_1611:
[----:B------:R-:W-:Y:S05]  /*1980*/  BSYNC.RECONVERGENT B1 ;  /* 0x0000000000017941 */ /* 0x000fea0003800200 */
.L_x_1609:
        /* <DEDUP_REMOVED lines=8> */
[----:B------:R-:W-:-:S06]  /*1a10*/  @P1 LOP3.LUT R5, R7, 0x406fe000, RZ, 0xfc, !PT ;  /* 0x406fe00007051812 */ /* 0x000fcc00078efcff */
[----:B------:R0:W3:Y:S03]  /*1a20*/  F2I.U32.F64.TRUNC R5, R4 ;  /* 0x0000000400057311 */ /* 0x0000e6000030d000 */
        /* <DEDUP_REMOVED lines=21> */
.L_x_1613:
[----:B0-----:R-:W-:Y:S01]  /*1b80*/  IMAD.MOV.U32 R4, RZ, RZ, R9 ;  /* 0x000000ffff047224 */ /* 0x001fe200078e0009 */
[----:B------:R-:W-:Y:S01]  /*1b90*/  MOV R20, 0x1bd0 ;  /* 0x00001bd000147802 */ /* 0x000fe20000000f00 */
[----:B------:R-:W-:Y:S02]  /*1ba0*/  IMAD.MOV.U32 R3, RZ, RZ, R8 ;  /* 0x000000ffff037224 */ /* 0x000fe400078e0008 */
[----:B------:R-:W-:-:S07]  /*1bb0*/  IMAD.U32 R2, RZ, RZ, UR4 ;  /* 0x00000004ff027e24 */ /* 0x000fce000f8e00ff */
[----:B-123--:R-:W-:Y:S05]  /*1bc0*/  CALL.REL.NOINC `($__internal_4_$__cuda_sm20_div_s64) ;  /* 0x0000000000807944 */ /* 0x00efea0003c00000 */
[----:B------:R-:W-:Y:S02]  /*1bd0*/  IMAD.MOV.U32 R6, RZ, RZ, R4 ;  /* 0x000000ffff067224 */ /* 0x000fe400078e0004 */
[----:B------:R-:W-:-:S07]  /*1be0*/  IMAD.MOV.U32 R7, RZ, RZ, R13 ;  /* 0x000000ffff077224 */ /* 0x000fce00078e000d */
.L_x_1614:
[----:B------:R-:W-:Y:S05]  /*1bf0*/  BSYNC.RECONVERGENT B1 ;  /* 0x0000000000017941 */ /* 0x000fea0003800200 */
.L_x_1612:
[----:B------:R-:W0:Y:S01]  /*1c00*/  I2F.F64.S64 R6, R6 ;  /* 0x0000000600067312 */ /* 0x000e220000301c00 */
[----:B------:R-:W-:Y:S01]  /*1c10*/  IMAD.MOV.U32 R4, RZ, RZ, 0x80000 ;  /* 0x00080000ff047424 */ /* 0x000fe200078e00ff */
[----:B------:R-:W4:Y:S01]  /*1c20*/  LDCU.64 UR14, c[0x0][0x398] ;  /* 0x00007300ff0e77ac */ /* 0x000f220008000a00 */
[----:B-12---:R-:W-:Y:S01]  /*1c30*/  PRMT R0, R0, 0x3340, R19 ;  /* 0x0000334000007816 */ /* 0x006fe20000000013 */
[----:B------:R-:W1:Y:S01]  /*1c40*/  LDCU UR7, c[0x0][0x360] ;  /* 0x00006c00ff0777ac */ /* 0x000e620008000800 */
[----:B------:R-:W1:Y:S01]  /*1c50*/  LDC R13, c[0x0][0x370] ;  /* 0x0000dc00ff0d7b82 */ /* 0x000e620000000800 */
[----:B0-----:R-:W-:Y:S01]  /*1c60*/  DSETP.MIN.AND P0, P1, R6, 255, PT ;  /* 0x406fe0000600742a */ /* 0x001fe20003900000 */
[----:B------:R-:W-:Y:S02]  /*1c70*/  IMAD.MOV.U32 R2, RZ, RZ, R7 ;  /* 0x000000ffff027224 */ /* 0x000fe400078e0007 */
[----:B----4-:R-:W-:-:S03]  /*1c80*/  IMAD R7, R11, UR14, R10 ;  /* 0x0000000e0b077c24 */ /* 0x010fc6000f8e020a */
[----:B------:R-:W-:Y:S02]  /*1c90*/  FSEL R9, R2, 3.748046875, P0 ;  /* 0x406fe00002097808 */ /* 0x000fe40000000000 */
[----:B------:R-:W-:Y:S01]  /*1ca0*/  SEL R8, R6, RZ, P0 ;  /* 0x000000ff06087207 */ /* 0x000fe20000000000 */
[----:B------:R-:W0:Y:S05]  /*1cb0*/  LDC.64 R2, c[0x0][0x388] ;  /* 0x0000e200ff027b82 */ /* 0x000e2a0000000a00 */
[----:B------:R-:W-:Y:S01]  /*1cc0*/  @P1 LOP3.LUT R9, R4, 0x406fe000, RZ, 0xfc, !PT ;  /* 0x406fe00004091812 */ /* 0x000fe200078efcff */
[----:B-1----:R-:W-:-:S03]  /*1cd0*/  IMAD R10, R13, UR7, R10 ;  /* 0x000000070d0a7c24 */ /* 0x002fc6000f8e020a */
[----:B------:R-:W3:Y:S02]  /*1ce0*/  F2I.U32.F64.TRUNC R8, R8 ;  /* 0x0000000800087311 */ /* 0x000ee4000030d000 */
[----:B------:R-:W-:Y:S02]  /*1cf0*/  ISETP.GE.AND P0, PT, R10, UR15, PT ;  /* 0x0000000f0a007c0c */ /* 0x000fe4000bf06270 */
[----:B---3--:R-:W-:Y:S01]  /*1d00*/  PRMT R5, R5, 0x3340, R8 ;  /* 0x0000334005057816 */ /* 0x008fe20000000008 */
[----:B0-----:R-:W-:-:S03]  /*1d10*/  IMAD.WIDE R2, R7, 0x4, R2 ;  /* 0x0000000407027825 */ /* 0x001fc600078e0202 */
[----:B------:R-:W-:-:S05]  /*1d20*/  PRMT R5, R0, 0x5410, R5 ;  /* 0x0000541000057816 */ /* 0x000fca0000000005 */
[----:B------:R0:W-:Y:S02]  /*1d30*/  STG.E desc[UR12][R2.64], R5 ;  /* 0x0000000502007986 */ /* 0x0001e4000c10190c */
[----:B------:R-:W-:Y:S05]  /*1d40*/  @!P0 BRA `(.L_x_1615) ;  /* 0xffffffe4007c8947 */ /* 0x000fea000383ffff */
.L_x_1596:
[----:B------:R-:W-:Y:S05]  /*1d50*/  BSYNC.RECONVERGENT B0 ;  /* 0x0000000000007941 */ /* 0x000fea0003800200 */
.L_x_1595:
[----:B------:R-:W1:Y:S01]  /*1d60*/  LDCU UR7, c[0x0][0x364] ;  /* 0x00006c80ff0777ac */ /* 0x000e620008000800 */
[----:B------:R-:W1:Y:S01]  /*1d70*/  LDC R0, c[0x0][0x374] ;  /* 0x0000dd00ff007b82 */ /* 0x000e620000000800 */
[----:B------:R-:W2:Y:S01]  /*1d80*/  LDCU UR14, c[0x0][0x398] ;  /* 0x00007300ff0e77ac */ /* 0x000ea20008000800 */
[----:B-1----:R-:W-:-:S05]  /*1d90*/  IMAD R11, R0, UR7, R11 ;  /* 0x00000007000b7c24 */ /* 0x002fca000f8e020b */
[----:B--2---:R-:W-:-:S13]  /*1da0*/  ISETP.GE.AND P0, PT, R11, UR14, PT ;  /* 0x0000000e0b007c0c */ /* 0x004fda000bf06270 */
[----:B------:R-:W-:Y:S05]  /*1db0*/  @!P0 BRA `(.L_x_1616) ;  /* 0xffffffe4004c8947 */ /* 0x000fea000383ffff */
[----:B------:R-:W-:Y:S05]  /*1dc0*/  EXIT ;  /* 0x000000000000794d */ /* 0x000fea0003800000 */
        .weak           $__internal_4_$__cuda_sm20_div_s64
        .type           $__internal_4_$__cuda_sm20_div_s64,@function
        .size           $__internal_4_$__cuda_sm20_div_s64,(.L_x_1624 - $__internal_4_$__cuda_sm20_div_s64)
$__internal_4_$__cuda_sm20_div_s64:
[-C--:B------:R-:W-:Y:S02]  /*1dd0*/  IADD3 R15, P1, PT, RZ, -R2.reuse, RZ ;  /* 0x80000002ff0f7210 */ /* 0x080fe40007f3e0ff */
[----:B------:R-:W-:Y:S02]  /*1de0*/  ISETP.GE.AND P0, PT, R6, RZ, PT ;  /* 0x000000ff0600720c */ /* 0x000fe40003f06270 */
[----:B------:R-:W-:Y:S01]  /*1df0*/  ISETP.GE.AND P3, PT, R3, RZ, PT ;  /* 0x000000ff0300720c */ /* 0x000fe20003f66270 */
[----:B------:R-:W-:Y:S01]  /*1e00*/  IMAD.X R13, RZ, RZ, ~R6, P1 ;  /* 0x000000ffff0d7224 */ /* 0x000fe200008e0e06 */
[----:B------:R-:W-:-:S04]  /*1e10*/  SEL R14, R15, R2, !P0 ;  /* 0x000000020f0e7207 */ /* 0x000fc80004000000 */
[----:B------:R-:W-:-:S04]  /*1e20*/  SEL R15, R13, R6, !P0 ;  /* 0x000000060d0f7207 */ /* 0x000fc80004000000 */
[----:B------:R-:W0:Y:S08]  /*1e30*/  I2F.U64.RP R22, R14 ;  /* 0x0000000e00167312 */ /* 0x000e300000309000 */
[----:B0-----:R-:W0:Y:S02]  /*1e40*/  MUFU.RCP R22, R22 ;  /* 0x0000001600167308 */ /* 0x001e240000001000 */
[----:B0-----:R-:W-:-:S06]  /*1e50*/  VIADD R12, R22, 0x1ffffffe ;  /* 0x1ffffffe160c7836 */ /* 0x001fcc0000000000 */
[----:B------:R-:W0:Y:S02]  /*1e60*/  F2I.U64.TRUNC R12, R12 ;  /* 0x0000000c000c7311 */ /* 0x000e24000020d800 */
[----:B0-----:R-:W-:-:S04]  /*1e70*/  IMAD.WIDE.U32 R16, R12, R14, RZ ;  /* 0x0000000e0c107225 */ /* 0x001fc800078e00ff */
[----:B------:R-:W-:Y:S01]  /*1e80*/  IMAD R17, R12, R15, R17 ;  /* 0x0000000f0c117224 */ /* 0x000fe200078e0211 */
[----:B------:R-:W-:-:S03]  /*1e90*/  IADD3 R23, P0, PT, RZ, -R16, RZ ;  /* 0x80000010ff177210 */ /* 0x000fc60007f1e0ff */
[----:B------:R-:W-:Y:S02]  /*1ea0*/  IMAD R17, R13, R14, R17 ;  /* 0x0000000e0d117224 */ /* 0x000fe400078e0211 */
[----:B------:R-:W-:-:S04]  /*1eb0*/  IMAD.HI.U32 R16, R12, R23, RZ ;  /* 0x000000170c107227 */ /* 0x000fc800078e00ff */
[----:B------:R-:W-:Y:S02]  /*1ec0*/  IMAD.X R25, RZ, RZ, ~R17, P0 ;  /* 0x000000ffff197224 */ /* 0x000fe400000e0e11 */
[----:B------:R-:W-:Y:S02]  /*1ed0*/  IMAD.MOV.U32 R17, RZ, RZ, R12 ;  /* 0x000000ffff117224 */ /* 0x000fe400078e000c */
[-C--:B------:R-:W-:Y:S02]  /*1ee0*/  IMAD R27, R13, R25.reuse, RZ ;  /* 0x000000190d1b7224 */ /* 0x080fe400078e02ff */
[----:B------:R-:W-:-:S04]  /*1ef0*/  IMAD.WIDE.U32 R16, P0, R12, R25, R16 ;  /* 0x000000190c107225 */ /* 0x000fc80007800010 */
[----:B------:R-:W-:-:S04]  /*1f00*/  IMAD.HI.U32 R16, P1, R13, R23, R16 ;  /* 0x000000170d107227 */ /* 0x000fc80007820010 */
[----:B------:R-:W-:Y:S01]  /*1f10*/  IMAD.HI.U32 R23, R13, R25, RZ ;  /* 0x000000190d177227 */ /* 0x000fe200078e00ff */
[----:B------:R-:W-:-:S03]  /*1f20*/  IADD3 R17, P2, PT, R27, R16, RZ ;  /* 0x000000101b117210 */ /* 0x000fc60007f5e0ff */
[----:B------:R-:W-:Y:S02]  /*1f30*/  IMAD.X R23, R23, 0x1, R13, P0 ;  /* 0x0000000117177824 */ /* 0x000fe400000e060d */
[----:B------:R-:W-:-:S03]  /*1f40*/  IMAD.WIDE.U32 R12, R17, R14, RZ ;  /* 0x0000000e110c7225 */ /* 0x000fc600078e00ff */
[----:B------:R-:W-:Y:S01]  /*1f50*/  IADD3.X R23, PT, PT, RZ, RZ, R23, P2, P1 ;  /* 0x000000ffff177210 */ /* 0x000fe200017e2417 */
[----:B------:R-:W-:Y:S01]  /*1f60*/  IMAD R13, R17, R15, R13 ;  /* 0x0000000f110d7224 */ /* 0x000fe200078e020d */
[----:B------:R-:W-:-:S03]  /*1f70*/  IADD3 R25, P0, PT, RZ, -R12, RZ ;  /* 0x8000000cff197210 */ /* 0x000fc60007f1e0ff */
[----:B------:R-:W-:Y:S01]  /*1f80*/  IMAD R12, R23, R14, R13 ;  /* 0x0000000e170c7224 */ /* 0x000fe200078e020d */
[----:B------:R-:W-:Y:S01]  /*1f90*/  IADD3 R13, P4, PT, RZ, -R4, RZ ;  /* 0x80000004ff0d7210 */ /* 0x000fe20007f9e0ff */
[----:B------:R-:W-:-:S04]  /*1fa0*/  IMAD.HI.U32 R16, R17, R25, RZ ;  /* 0x0000001911107227 */ /* 0x000fc800078e00ff */
[----:B------:R-:W-:Y:S02]  /*1fb0*/  IMAD.X R12, RZ, RZ, ~R12, P0 ;  /* 0x000000ffff0c7224 */ /* 0x000fe400000e0e0c */
[----:B------:R-:W-:Y:S02]  /*1fc0*/  IMAD.X R22, RZ, RZ, ~R3, P4 ;  /* 0x000000ffff167224 */ /* 0x000fe400020e0e03 */
[----:B------:R-:W-:-:S04]  /*1fd0*/  IMAD.WIDE.U32 R16, P0, R17, R12, R16 ;  /* 0x0000000c11107225 */ /* 0x000fc80007800010 */
[----:B------:R-:W-:Y:S01]  /*1fe0*/  IMAD.HI.U32 R16, P1, R23, R25, R16 ;  /* 0x0000001917107227 */ /* 0x000fe20007820010 */
[----:B------:R-:W-:-:S03]  /*1ff0*/  SEL R17, R13, R4, !P3 ;  /* 0x000000040d117207 */ /* 0x000fc60005800000 */
[CC--:B------:R-:W-:Y:S02]  /*2000*/  IMAD R25, R23.reuse, R12.reuse, RZ ;  /* 0x0000000c17197224 */ /* 0x0c0fe400078e02ff */
[----:B------:R-:W-:-:S03]  /*2010*/  IMAD.HI.U32 R4, R23, R12, RZ ;  /* 0x0000000c17047227 */ /* 0x000fc600078e00ff */
[----:B------:R-:W-:Y:S01]  /*2020*/  IADD3 R16, P2, PT, R25, R16, RZ ;  /* 0x0000001019107210 */ /* 0x000fe20007f5e0ff */
[----:B------:R-:W-:Y:S01]  /*2030*/  IMAD.X R4, R4, 0x1, R23, P0 ;  /* 0x0000000104047824 */ /* 0x000fe200000e0617 */
[----:B------:R-:W-:Y:S01]  /*2040*/  SEL R23, R22, R3, !P3 ;  /* 0x0000000316177207 */ /* 0x000fe20005800000 */
[----:B------:R-:W-:Y:S02]  /*2050*/  IMAD.MOV.U32 R13, RZ, RZ, RZ ;  /* 0x000000ffff0d7224 */ /* 0x000fe400078e00ff */
[----:B------:R-:W-:Y:S01]  /*2060*/  IMAD.HI.U32 R12, R16, R17, RZ ;  /* 0x00000011100c7227 */ /* 0x000fe200078e00ff */
[----:B------:R-:W-:-:S03]  /*2070*/  IADD3.X R4, PT, PT, RZ, RZ, R4, P2, P1 ;  /* 0x000000ffff047210 */ /* 0x000fc600017e2404 */
[----:B------:R-:W-:-:S04]  /*2080*/  IMAD.WIDE.U32 R12, R16, R23, R12 ;  /* 0x00000017100c7225 */ /* 0x000fc800078e000c */
[C---:B------:R-:W-:Y:S02]  /*2090*/  IMAD R25, R4.reuse, R23, RZ ;  /* 0x0000001704197224 */ /* 0x040fe400078e02ff */
[----:B------:R-:W-:-:S04]  /*20a0*/  IMAD.HI.U32 R12, P0, R4, R17, R12 ;  /* 0x00000011040c7227 */ /* 0x000fc8000780000c */
[----:B------:R-:W-:Y:S01]  /*20b0*/  IMAD.HI.U32 R27, R4, R23, RZ ;  /* 0x00000017041b7227 */ /* 0x000fe200078e00ff */
[----:B------:R-:W-:-:S03]  /*20c0*/  IADD3 R25, P1, PT, R25, R12, RZ ;  /* 0x0000000c19197210 */ /* 0x000fc60007f3e0ff */
[----:B------:R-:W-:Y:S02]  /*20d0*/  IMAD.X R27, RZ, RZ, R27, P0 ;  /* 0x000000ffff1b7224 */ /* 0x000fe400000e061b */
[----:B------:R-:W-:-:S04]  /*20e0*/  IMAD.WIDE.U32 R12, R25, R14, RZ ;  /* 0x0000000e190c7225 */ /* 0x000fc800078e00ff */
[----:B------:R-:W-:Y:S01]  /*20f0*/  IMAD.X R27, RZ, RZ, R27, P1 ;  /* 0x000000ffff1b7224 */ /* 0x000fe200008e061b */
[----:B------:R-:W-:Y:S01]  /*2100*/  IADD3 R29, P1, PT, -R12, R17, RZ ;  /* 0x000000110c1d7210 */ /* 0x000fe20007f3e1ff */
[----:B------:R-:W-:-:S03]  /*2110*/  IMAD R4, R25, R15, R13 ;  /* 0x0000000f19047224 */ /* 0x000fc600078e020d */
[-C--:B------:R-:W-:Y:S01]  /*2120*/  ISETP.GE.U32.AND P0, PT, R29, R14.reuse, PT ;  /* 0x0000000e1d00720c */ /* 0x080fe20003f06070 */
[----:B------:R-:W-:-:S04]  /*2130*/  IMAD R4, R27, R14, R4 ;  /* 0x0000000e1b047224 */ /* 0x000fc800078e0204 */
[----:B------:R-:W-:Y:S01]  /*2140*/  IMAD.X R23, R23, 0x1, ~R4, P1 ;  /* 0x0000000117177824 */ /* 0x000fe200008e0e04 */
[----:B------:R-:W-:Y:S02]  /*2150*/  IADD3 R13, P1, PT, R29, -R14, RZ ;  /* 0x8000000e1d0d7210 */ /* 0x000fe40007f3e0ff */
[----:B------:R-:W-:Y:S02]  /*2160*/  IADD3 R4, P2, PT, R25, 0x1, RZ ;  /* 0x0000000119047810 */ /* 0x000fe40007f5e0ff */
[C---:B------:R-:W-:Y:S01]  /*2170*/  ISETP.GE.U32.AND.EX P0, PT, R23.reuse, R15, PT, P0 ;  /* 0x0000000f1700720c */ /* 0x040fe20003f06100 */
[----:B------:R-:W-:Y:S02]  /*2180*/  IMAD.X R17, R23, 0x1, ~R15, P1 ;  /* 0x0000000117117824 */ /* 0x000fe400008e0e0f */
[----:B------:R-:W-:Y:S01]  /*2190*/  IMAD.X R12, RZ, RZ, R27, P2 ;  /* 0x000000ffff0c7224 */ /* 0x000fe200010e061b */
[----:B------:R-:W-:Y:S02]  /*21a0*/  SEL R13, R13, R29, P0 ;  /* 0x0000001d0d0d7207 */ /* 0x000fe40000000000 */
[----:B------:R-:W-:-:S02]  /*21b0*/  SEL R25, R4, R25, P0 ;  /* 0x0000001904197207 */ /* 0x000fc40000000000 */
[----:B------:R-:W-:Y:S02]  /*21c0*/  SEL R17, R17, R23, P0 ;  /* 0x0000001711117207 */ /* 0x000fe40000000000 */
[----:B------:R-:W-:Y:S02]  /*21d0*/  ISETP.GE.U32.AND P1, PT, R13, R14, PT ;  /* 0x0000000e0d00720c */ /* 0x000fe40003f26070 */
[----:B------:R-:W-:Y:S02]  /*21e0*/  SEL R12, R12, R27, P0 ;  /* 0x0000001b0c0c7207 */ /* 0x000fe40000000000 */
[----:B------:R-:W-:Y:S02]  /*21f0*/  IADD3 R4, P2, PT, R25, 0x1, RZ ;  /* 0x0000000119047810 */ /* 0x000fe40007f5e0ff */
[----:B------:R-:W-:Y:S02]  /*2200*/  ISETP.GE.U32.AND.EX P0, PT, R17, R15, PT, P1 ;  /* 0x0000000f1100720c */ /* 0x000fe40003f06110 */
[----:B------:R-:W-:Y:S01]  /*2210*/  LOP3.LUT R14, R6, R3, RZ, 0x3c, !PT ;  /* 0x00000003060e7212 */ /* 0x000fe200078e3cff */
[----:B------:R-:W-:Y:S01]  /*2220*/  IMAD.X R13, RZ, RZ, R12, P2 ;  /* 0x000000ffff0d7224 */ /* 0x000fe200010e060c */
[----:B------:R-:W-:-:S02]  /*2230*/  SEL R4, R4, R25, P0 ;  /* 0x0000001904047207 */ /* 0x000fc40000000000 */
[----:B------:R-:W-:Y:S02]  /*2240*/  ISETP.GE.AND P1, PT, R14, RZ, PT ;  /* 0x000000ff0e00720c */ /* 0x000fe40003f26270 */
[----:B------:R-:W-:Y:S02]  /*2250*/  SEL R13, R13, R12, P0 ;  /* 0x0000000c0d0d7207 */ /* 0x000fe40000000000 */
[-C--:B------:R-:W-:Y:S02]  /*2260*/  IADD3 R3, P2, PT, RZ, -R4.reuse, RZ ;  /* 0x80000004ff037210 */ /* 0x080fe40007f5e0ff */
[----:B------:R-:W-:Y:S02]  /*2270*/  ISETP.NE.U32.AND P0, PT, R2, RZ, PT ;  /* 0x000000ff0200720c */ /* 0x000fe40003f05070 */
[----:B------:R-:W-:Y:S01]  /*2280*/  SEL R4, R3, R4, !P1 ;  /* 0x0000000403047207 */ /* 0x000fe20004800000 */
[----:B------:R-:W-:Y:S01]  /*2290*/  IMAD.X R2, RZ, RZ, ~R13, P2 ;  /* 0x000000ffff027224 */ /* 0x000fe200010e0e0d */
[----:B------:R-:W-:Y:S01]  /*22a0*/  ISETP.NE.AND.EX P0, PT, R6, RZ, PT, P0 ;  /* 0x000000ff0600720c */ /* 0x000fe20003f05300 */
[----:B------:R-:W-:-:S03]  /*22b0*/  IMAD.MOV.U32 R3, RZ, RZ, 0x0 ;  /* 0x00000000ff037424 */ /* 0x000fc600078e00ff */
[----:B------:R-:W-:Y:S01]  /*22c0*/  SEL R13, R2, R13, !P1 ;  /* 0x0000000d020d7207 */ /* 0x000fe20004800000 */
[----:B------:R-:W-:Y:S01]  /*22d0*/  IMAD.MOV.U32 R2, RZ, RZ, R20 ;  /* 0x000000ffff027224 */ /* 0x000fe200078e0014 */
[----:B------:R-:W-:Y:S02]  /*22e0*/  SEL R4, R4, 0xffffffff, P0 ;  /* 0xffffffff04047807 */ /* 0x000fe40000000000 */
[----:B------:R-:W-:Y:S01]  /*22f0*/  SEL R13, R13, 0xffffffff, P0 ;  /* 0xffffffff0d0d7807 */ /* 0x000fe20000000000 */
[----:B------:R-:W-:Y:S06]  /*2300*/  RET.REL.NODEC R2 `(_Z11ssaa_kernelP6uchar4S0_iiiii) ;  /* 0xffffffdc023c7950 */ /* 0x000fec0003c3ffff */
.L_x_1617:
        /* <DEDUP_REMOVED lines=15> */
.L_x_1624:


//--------------------- .nv.global.init           --------------------------
	.section	.nv.global.init,"aw",@progbits
	.align	8
.nv.global.init:
	.type		__cudart_i2opi_d,@object
	.size		__cudart_i2opi_d,(.L_0 - __cudart_i2opi_d)
__cudart_i2opi_d:
        /*0000*/ 	.byte	0x08, 0x5d, 0x8d, 0x1f, 0xb1, 0x5f, 0xfb, 0x6b, 0xea, 0x92, 0x52, 0x8a, 0xf7, 0x39, 0x07, 0x3d
        /* <DEDUP_REMOVED lines=8> */
.L_0:


//--------------------- .nv.shared.reserved.0     --------------------------
	.section	.nv.shared.reserved.0,"aw",@nobits
	.weak		__nv_reservedSMEM_offset_0_alias
	.size		__nv_reservedSMEM_offset_0_alias, 0, 64
	.other		__nv_reservedSMEM_offset_0_alias,@"STO_CUDA_RESERVED_SHARED STV_DEFAULT"
__nv_reservedSMEM_offset_0_alias:
	.zero		0
	.zero		64


//--------------------- .nv.constant0._Z13render_kernelP4RectiP5Lighti7double3S3_iidP6uchar4iS5_ --------------------------
	.section	.nv.constant0._Z13render_kernelP4RectiP5Lighti7double3S3_iidP6uchar4iS5_,"a",@progbits
	.sectionflags	@""
	.align	4
.nv.constant0._Z13render_kernelP4RectiP5Lighti7double3S3_iidP6uchar4iS5_:
	.zero		1016


//--------------------- .nv.constant0._Z11ssaa_kernelP6uchar4S0_iiiii --------------------------
	.section	.nv.constant0._Z11ssaa_kernelP6uchar4S0_iiiii,"a",@progbits
	.sectionflags	@""
	.align	4
.nv.constant0._Z11ssaa_kernelP6uchar4S0_iiiii:
	.zero		932


//--------------------- SYMBOLS --------------------------

	.type		.nv.reservedSmem.offset0,@object
	.size		.nv.reservedSmem.offset0,0x4
